	.target	sm_80

	.elftype	@"ET_EXEC"


//--------------------- .note.nv.tkinfo           --------------------------
	.section	.note.nv.tkinfo,"",@"SHT_NOTE"
	.sectionflags	@"SHF_NOTE_NV_TKINFO"
	.tkinfo
        /*0018*/ 	.word	0x00000002
        /*0030*/ 	.string	""
        /*0030*/ 	.string	"ptxas"
        /*0030*/ 	.string	"Cuda compilation tools, release 13.0, V13.0.88"
        /*0030*/ 	.string	"Build cuda_13.0.r13.0/compiler.36424714_0"
        /*0030*/ 	.string	"-v  -suppress-debug-info  -lineinfo  -arch sm_80 "



//--------------------- .note.nv.cuinfo           --------------------------
	.section	.note.nv.cuinfo,"",@"SHT_NOTE"
	.sectionflags	@"SHF_NOTE_NV_CUINFO"
        /*0018*/ 	.short	0x0002
        /*001a*/ 	.short	0x0050
        /*001c*/ 	.short	0x0082
	.zero		2


//--------------------- .nv.info                  --------------------------
	.section	.nv.info,"",@"SHT_CUDA_INFO"
	.align	4


	//----- nvinfo : EIATTR_REGCOUNT
	.align		4
        /*0000*/ 	.byte	0x04, 0x2f
        /*0002*/ 	.short	(.L_1 - .L_0)
	.align		4
.L_0:
        /*0004*/ 	.word	index@(matmul_kernel)
        /*0008*/ 	.word	0x00000020


	//----- nvinfo : EIATTR_FRAME_SIZE
	.align		4
.L_1:
        /*000c*/ 	.byte	0x04, 0x11
        /*000e*/ 	.short	(.L_3 - .L_2)
	.align		4
.L_2:
        /*0010*/ 	.word	index@(matmul_kernel)
        /*0014*/ 	.word	0x00000a18


	//----- nvinfo : EIATTR_MIN_STACK_SIZE
	.align		4
.L_3:
        /*0018*/ 	.byte	0x04, 0x12
        /*001a*/ 	.short	(.L_5 - .L_4)
	.align		4
.L_4:
        /*001c*/ 	.word	index@(matmul_kernel)
        /*0020*/ 	.word	0x00000a18
.L_5:


//--------------------- .nv.info.matmul_kernel    --------------------------
	.section	.nv.info.matmul_kernel,"",@"SHT_CUDA_INFO"
	.sectionflags	@""
	.align	4


	//----- nvinfo : EIATTR_CUDA_API_VERSION
	.align		4
        /*0000*/ 	.byte	0x04, 0x37
        /*0002*/ 	.short	(.L_7 - .L_6)
.L_6:
        /*0004*/ 	.word	0x00000082


	//----- nvinfo : EIATTR_SW2861232_WAR
	.align		4
.L_7:
        /*0008*/ 	.byte	0x01, 0x35
	.zero		2


	//----- nvinfo : EIATTR_PARAM_CBANK
	.align		4
        /*000c*/ 	.byte	0x04, 0x0a
        /*000e*/ 	.short	(.L_9 - .L_8)
	.align		4
.L_8:
        /*0010*/ 	.word	index@(.nv.constant0.matmul_kernel)
        /*0014*/ 	.short	0x0160
        /*0016*/ 	.short	0x0050


	//----- nvinfo : EIATTR_CBANK_PARAM_SIZE
	.align		4
.L_9:
        /*0018*/ 	.byte	0x03, 0x19
        /*001a*/ 	.short	0x0050


	//----- nvinfo : EIATTR_KPARAM_INFO
	.align		4
        /*001c*/ 	.byte	0x04, 0x17
        /*001e*/ 	.short	(.L_11 - .L_10)
.L_10:
        /*0020*/ 	.word	0x00000000
        /*0024*/ 	.short	0x000d
        /*0026*/ 	.short	0x0048
        /*0028*/ 	.byte	0x00, 0xf4, 0x21, 0x00


	//----- nvinfo : EIATTR_KPARAM_INFO
	.align		4
.L_11:
        /*002c*/ 	.byte	0x04, 0x17
        /*002e*/ 	.short	(.L_13 - .L_12)
.L_12:
        /*0030*/ 	.word	0x00000000
        /*0034*/ 	.short	0x000c
        /*0036*/ 	.short	0x0040
        /*0038*/ 	.byte	0x00, 0xf4, 0x21, 0x00


	//----- nvinfo : EIATTR_KPARAM_INFO
	.align		4
.L_13:
        /*003c*/ 	.byte	0x04, 0x17
        /*003e*/ 	.short	(.L_15 - .L_14)
.L_14:
        /*0040*/ 	.word	0x00000000
        /*0044*/ 	.short	0x000b
        /*0046*/ 	.short	0x0038
        /*0048*/ 	.byte	0x00, 0xf0, 0x11, 0x00


	//----- nvinfo : EIATTR_KPARAM_INFO
	.align		4
.L_15:
        /*004c*/ 	.byte	0x04, 0x17
        /*004e*/ 	.short	(.L_17 - .L_16)
.L_16:
        /*0050*/ 	.word	0x00000000
        /*0054*/ 	.short	0x000a
        /*0056*/ 	.short	0x0034
        /*0058*/ 	.byte	0x00, 0xf0, 0x11, 0x00


	//----- nvinfo : EIATTR_KPARAM_INFO
	.align		4
.L_17:
        /*005c*/ 	.byte	0x04, 0x17
        /*005e*/ 	.short	(.L_19 - .L_18)
.L_18:
        /*0060*/ 	.word	0x00000000
        /*0064*/ 	.short	0x0009
        /*0066*/ 	.short	0x0030
        /*0068*/ 	.byte	0x00, 0xf0, 0x11, 0x00


	//----- nvinfo : EIATTR_KPARAM_INFO
	.align		4
.L_19:
        /*006c*/ 	.byte	0x04, 0x17
        /*006e*/ 	.short	(.L_21 - .L_20)
.L_20:
        /*0070*/ 	.word	0x00000000
        /*0074*/ 	.short	0x0008
        /*0076*/ 	.short	0x002c
        /*0078*/ 	.byte	0x00, 0xf0, 0x11, 0x00


	//----- nvinfo : EIATTR_KPARAM_INFO
	.align		4
.L_21:
        /*007c*/ 	.byte	0x04, 0x17
        /*007e*/ 	.short	(.L_23 - .L_22)
.L_22:
        /*0080*/ 	.word	0x00000000
        /*0084*/ 	.short	0x0007
        /*0086*/ 	.short	0x0028
        /*0088*/ 	.byte	0x00, 0xf0, 0x11, 0x00


	//----- nvinfo : EIATTR_KPARAM_INFO
	.align		4
.L_23:
        /*008c*/ 	.byte	0x04, 0x17
        /*008e*/ 	.short	(.L_25 - .L_24)
.L_24:
        /*0090*/ 	.word	0x00000000
        /*0094*/ 	.short	0x0006
        /*0096*/ 	.short	0x0024
        /*0098*/ 	.byte	0x00, 0xf0, 0x11, 0x00


	//----- nvinfo : EIATTR_KPARAM_INFO
	.align		4
.L_25:
        /*009c*/ 	.byte	0x04, 0x17
        /*009e*/ 	.short	(.L_27 - .L_26)
.L_26:
        /*00a0*/ 	.word	0x00000000
        /*00a4*/ 	.short	0x0005
        /*00a6*/ 	.short	0x0020
        /*00a8*/ 	.byte	0x00, 0xf0, 0x11, 0x00


	//----- nvinfo : EIATTR_KPARAM_INFO
	.align		4
.L_27:
        /*00ac*/ 	.byte	0x04, 0x17
        /*00ae*/ 	.short	(.L_29 - .L_28)
.L_28:
        /*00b0*/ 	.word	0x00000000
        /*00b4*/ 	.short	0x0004
        /*00b6*/ 	.short	0x001c
        /*00b8*/ 	.byte	0x00, 0xf0, 0x11, 0x00


	//----- nvinfo : EIATTR_KPARAM_INFO
	.align		4
.L_29:
        /*00bc*/ 	.byte	0x04, 0x17
        /*00be*/ 	.short	(.L_31 - .L_30)
.L_30:
        /*00c0*/ 	.word	0x00000000
        /*00c4*/ 	.short	0x0003
        /*00c6*/ 	.short	0x0018
        /*00c8*/ 	.byte	0x00, 0xf0, 0x11, 0x00


	//----- nvinfo : EIATTR_KPARAM_INFO
	.align		4
.L_31:
        /*00cc*/ 	.byte	0x04, 0x17
        /*00ce*/ 	.short	(.L_33 - .L_32)
.L_32:
        /*00d0*/ 	.word	0x00000000
        /*00d4*/ 	.short	0x0002
        /*00d6*/ 	.short	0x0010
        /*00d8*/ 	.byte	0x00, 0xf4, 0x21, 0x00


	//----- nvinfo : EIATTR_KPARAM_INFO
	.align		4
.L_33:
        /*00dc*/ 	.byte	0x04, 0x17
        /*00de*/ 	.short	(.L_35 - .L_34)
.L_34:
        /*00e0*/ 	.word	0x00000000
        /*00e4*/ 	.short	0x0001
        /*00e6*/ 	.short	0x0008
        /*00e8*/ 	.byte	0x00, 0xf4, 0x21, 0x00


	//----- nvinfo : EIATTR_KPARAM_INFO
	.align		4
.L_35:
        /*00ec*/ 	.byte	0x04, 0x17
        /*00ee*/ 	.short	(.L_37 - .L_36)
.L_36:
        /*00f0*/ 	.word	0x00000000
        /*00f4*/ 	.short	0x0000
        /*00f6*/ 	.short	0x0000
        /*00f8*/ 	.byte	0x00, 0xf4, 0x21, 0x00


	//----- nvinfo : EIATTR_MAXREG_COUNT
	.align		4
.L_37:
        /*00fc*/ 	.byte	0x03, 0x1b
        /*00fe*/ 	.short	0x00ff


	//----- nvinfo : EIATTR_NUM_BARRIERS
	.align		4
        /*0100*/ 	.byte	0x02, 0x4c
        /*0102*/ 	.byte	0x01
	.zero		1


	//----- nvinfo : EIATTR_ANNOTATIONS
	.align		4
        /*0104*/ 	.byte	0x04, 0x55
        /*0106*/ 	.short	(.L_39 - .L_38)


	//   ....[0]....
.L_38:
        /*0108*/ 	.word	0x00000001
        /*010c*/ 	.byte	0x80, 0x00, 0x00, 0x00, 0x01, 0x00, 0x00, 0x00, 0xc0, 0x00, 0x00, 0x00, 0x01, 0x00, 0x00, 0x00
        /* <DEDUP_REMOVED lines=1225> */
        /*4dac*/ 	.byte	0x80, 0x59, 0x01, 0x00


	//----- nvinfo : EIATTR_MERCURY_ISA_VERSION
	.align		4
.L_39:
        /*4db0*/ 	.byte	0x03, 0x5f
        /*4db2*/ 	.short	0x0000


	//----- nvinfo : EIATTR_EXIT_INSTR_OFFSETS
	.align		4
        /*4db4*/ 	.byte	0x04, 0x1c
        /*4db6*/ 	.short	(.L_41 - .L_40)


	//   ....[0]....
.L_40:
        /*4db8*/ 	.word	0x00015cd0


	//   ....[1]....
        /*4dbc*/ 	.word	0x00015d00


	//----- nvinfo : EIATTR_REQNTID
	.align		4
.L_41:
        /*4dc0*/ 	.byte	0x04, 0x10
        /*4dc2*/ 	.short	(.L_43 - .L_42)
.L_42:
        /*4dc4*/ 	.word	0x00000100
        /*4dc8*/ 	.word	0x00000001
        /*4dcc*/ 	.word	0x00000001
.L_43:


//--------------------- .nv.callgraph             --------------------------
	.section	.nv.callgraph,"",@"SHT_CUDA_CALLGRAPH"
	.align	4
	.sectionentsize	8
	.align		4
        /*0000*/ 	.word	0x00000000
	.align		4
        /*0004*/ 	.word	0xffffffff
	.align		4
        /*0008*/ 	.word	0x00000000
	.align		4
        /*000c*/ 	.word	0xfffffffe
	.align		4
        /*0010*/ 	.word	0x00000000
	.align		4
        /*0014*/ 	.word	0xfffffffd
	.align		4
        /*0018*/ 	.word	0x00000000
	.align		4
        /*001c*/ 	.word	0xfffffffc


//--------------------- .nv.rel.action            --------------------------
	.section	.nv.rel.action,"",@"SHT_CUDA_RELOCINFO"
	.align	8
	.sectionentsize	8
        /*0000*/ 	.byte	0x73, 0x00, 0x00, 0x00, 0x00, 0x00, 0x00, 0x00, 0x00, 0x00, 0x00, 0x11, 0x25, 0x00, 0x05, 0x36


//--------------------- .nv.constant0.matmul_kernel --------------------------
	.section	.nv.constant0.matmul_kernel,"a",@progbits
	.sectionflags	@""
	.align	4
.nv.constant0.matmul_kernel:
	.zero		432


//--------------------- .text.matmul_kernel       --------------------------
	.section	.text.matmul_kernel,"ax",@progbits
	.sectioninfo	@"SHI_REGISTERS=32"
	.align	128
        .global         matmul_kernel
        .type           matmul_kernel,@function
        .size           matmul_kernel,(.L_x_4 - matmul_kernel)
        .other          matmul_kernel,@"STO_CUDA_ENTRY STV_DEFAULT"
matmul_kernel:
.text.matmul_kernel:
[----:B------:R-:W-:-:S03]  /*0000*/  IMAD.MOV.U32 R1, RZ, RZ, c[0x0][0x28] ;  /* 0x00000a00ff017624 */ /* 0x000fc600078e00ff */
[----:B------:R-:W-:Y:S01]  /*0010*/  IMAD.MOV.U32 R0, RZ, RZ, c[0x0][0x17c] ;  /* 0x00005f00ff007624 */ /* 0x000fe200078e00ff */
[----:B------:R-:W0:Y:S01]  /*0020*/  S2R R28, SR_TID.X ;  /* 0x00000000001c7919 */ /* 0x000e220000002100 */
[----:B------:R-:W-:Y:S01]  /*0030*/  IADD3 R1, R1, -0xa18, RZ ;  /* 0xfffff5e801017810 */ /* 0x000fe20007ffe0ff */
[----:B------:R-:W-:Y:S01]  /*0040*/  ULDC.64 UR6, c[0x0][0x118] ;  /* 0x0000460000067ab9 */ /* 0x000fe20000000a00 */
[----:B------:R-:W-:Y:S01]  /*0050*/  CS2R R12, SRZ ;  /* 0x00000000000c7805 */ /* 0x000fe2000001ff00 */
[----:B------:R-:W-:Y:S01]  /*0060*/  IADD3 R0, R0, 0x1ff, RZ ;  /* 0x000001ff00007810 */ /* 0x000fe20007ffe0ff */
[----:B------:R-:W-:Y:S01]  /*0070*/  CS2R R14, SRZ ;  /* 0x00000000000e7805 */ /* 0x000fe2000001ff00 */
[----:B------:R1:W-:Y:S01]  /*0080*/  STL [R1+0x60], RZ ;  /* 0x000060ff01007387 */ /* 0x0003e20000100800 */
[----:B------:R-:W-:Y:S01]  /*0090*/  CS2R R16, SRZ ;  /* 0x0000000000107805 */ /* 0x000fe2000001ff00 */
[----:B------:R-:W-:Y:S01]  /*00a0*/  SHF.R.S32.HI R3, RZ, 0x1f, R0 ;  /* 0x0000001fff037819 */ /* 0x000fe20000011400 */
[----:B------:R-:W-:Y:S01]  /*00b0*/  CS2R R18, SRZ ;  /* 0x0000000000127805 */ /* 0x000fe2000001ff00 */
[----:B------:R1:W-:Y:S01]  /*00c0*/  STL [R1+0x64], RZ ;  /* 0x000064ff01007387 */ /* 0x0003e20000100800 */
[----:B------:R-:W-:Y:S01]  /*00d0*/  CS2R R20, SRZ ;  /* 0x0000000000147805 */ /* 0x000fe2000001ff00 */
[----:B------:R-:W-:Y:S01]  /*00e0*/  LEA.HI R3, R3, R0, RZ, 0x9 ;  /* 0x0000000003037211 */ /* 0x000fe200078f48ff */
[----:B------:R-:W-:Y:S01]  /*00f0*/  CS2R R22, SRZ ;  /* 0x0000000000167805 */ /* 0x000fe2000001ff00 */
[----:B------:R-:W-:Y:S01]  /*0100*/  CS2R R24, SRZ ;  /* 0x0000000000187805 */ /* 0x000fe2000001ff00 */
[----:B------:R-:W-:Y:S01]  /*0110*/  CS2R R26, SRZ ;  /* 0x00000000001a7805 */ /* 0x000fe2000001ff00 */
[----:B------:R-:W-:-:S02]  /*0120*/  SHF.R.S32.HI R0, RZ, 0x9, R3 ;  /* 0x00000009ff007819 */ /* 0x000fc40000011403 */
[----:B------:R-:W2:Y:S03]  /*0130*/  S2R R3, SR_CTAID.X ;  /* 0x0000000000037919 */ /* 0x000ea60000002500 */
[----:B------:R-:W-:-:S05]  /*0140*/  IMAD.SHL.U32 R0, R0, 0x8, RZ ;  /* 0x0000000800007824 */ /* 0x000fca00078e00ff */
[-C--:B------:R-:W-:Y:S02]  /*0150*/  IABS R7, R0.reuse ;  /* 0x0000000000077213 */ /* 0x080fe40000000000 */
[----:B------:R-:W-:Y:S02]  /*0160*/  IABS R10, R0 ;  /* 0x00000000000a7213 */ /* 0x000fe40000000000 */
[----:B------:R-:W3:Y:S01]  /*0170*/  I2F.RP R2, R7 ;  /* 0x0000000700027306 */ /* 0x000ee20000209400 */
[----:B--2---:R-:W-:-:S07]  /*0180*/  IABS R8, R3 ;  /* 0x0000000300087213 */ /* 0x004fce0000000000 */
[----:B---3--:R-:W2:Y:S02]  /*0190*/  MUFU.RCP R2, R2 ;  /* 0x0000000200027308 */ /* 0x008ea40000001000 */
[----:B--2---:R-:W-:Y:S01]  /*01a0*/  IADD3 R4, R2, 0xffffffe, RZ ;  /* 0x0ffffffe02047810 */ /* 0x004fe20007ffe0ff */
[----:B------:R-:W-:-:S05]  /*01b0*/  IMAD.MOV R2, RZ, RZ, -R10 ;  /* 0x000000ffff027224 */ /* 0x000fca00078e0a0a */
[----:B------:R2:W3:Y:S02]  /*01c0*/  F2I.FTZ.U32.TRUNC.NTZ R5, R4 ;  /* 0x0000000400057305 */ /* 0x0004e4000021f000 */
[----:B--2---:R-:W-:Y:S02]  /*01d0*/  IMAD.MOV.U32 R4, RZ, RZ, RZ ;  /* 0x000000ffff047224 */ /* 0x004fe400078e00ff */
[----:B---3--:R-:W-:-:S04]  /*01e0*/  IMAD.MOV R6, RZ, RZ, -R5 ;  /* 0x000000ffff067224 */ /* 0x008fc800078e0a05 */
[----:B------:R-:W-:Y:S02]  /*01f0*/  IMAD R9, R6, R7, RZ ;  /* 0x0000000706097224 */ /* 0x000fe400078e02ff */
[----:B------:R-:W-:Y:S02]  /*0200*/  IMAD.MOV.U32 R6, RZ, RZ, R8 ;  /* 0x000000ffff067224 */ /* 0x000fe400078e0008 */
[----:B------:R-:W-:-:S06]  /*0210*/  IMAD.HI.U32 R5, R5, R9, R4 ;  /* 0x0000000905057227 */ /* 0x000fcc00078e0004 */
[----:B------:R-:W-:-:S04]  /*0220*/  IMAD.HI.U32 R5, R5, R6, RZ ;  /* 0x0000000605057227 */ /* 0x000fc800078e00ff */
[----:B------:R-:W-:-:S05]  /*0230*/  IMAD R2, R5, R2, R6 ;  /* 0x0000000205027224 */ /* 0x000fca00078e0206 */
[----:B------:R-:W-:-:S13]  /*0240*/  ISETP.GT.U32.AND P1, PT, R7, R2, PT ;  /* 0x000000020700720c */ /* 0x000fda0003f24070 */
[----:B------:R-:W-:Y:S01]  /*0250*/  @!P1 IMAD.IADD R2, R2, 0x1, -R7 ;  /* 0x0000000102029824 */ /* 0x000fe200078e0a07 */
[----:B------:R-:W-:Y:S02]  /*0260*/  @!P1 IADD3 R5, R5, 0x1, RZ ;  /* 0x0000000105059810 */ /* 0x000fe40007ffe0ff */
[----:B------:R-:W-:Y:S02]  /*0270*/  ISETP.NE.AND P1, PT, R0, RZ, PT ;  /* 0x000000ff0000720c */ /* 0x000fe40003f25270 */
[----:B------:R-:W-:Y:S02]  /*0280*/  ISETP.GE.U32.AND P0, PT, R2, R7, PT ;  /* 0x000000070200720c */ /* 0x000fe40003f06070 */
[----:B------:R-:W-:-:S04]  /*0290*/  LOP3.LUT R2, R3, R0, RZ, 0x3c, !PT ;  /* 0x0000000003027212 */ /* 0x000fc800078e3cff */
[----:B------:R-:W-:Y:S01]  /*02a0*/  ISETP.GE.AND P2, PT, R2, RZ, PT ;  /* 0x000000ff0200720c */ /* 0x000fe20003f46270 */
[----:B------:R-:W-:-:S05]  /*02b0*/  IMAD.MOV.U32 R2, RZ, RZ, c[0x0][0x178] ;  /* 0x00005e00ff027624 */ /* 0x000fca00078e00ff */
[----:B------:R-:W-:Y:S02]  /*02c0*/  IADD3 R2, R2, 0x3f, RZ ;  /* 0x0000003f02027810 */ /* 0x000fe40007ffe0ff */
[----:B------:R-:W-:-:S05]  /*02d0*/  @P0 IADD3 R5, R5, 0x1, RZ ;  /* 0x0000000105050810 */ /* 0x000fca0007ffe0ff */
[----:B------:R-:W-:Y:S01]  /*02e0*/  IMAD.MOV.U32 R4, RZ, RZ, R5 ;  /* 0x000000ffff047224 */ /* 0x000fe200078e0005 */
[----:B------:R-:W-:-:S03]  /*02f0*/  SHF.R.S32.HI R5, RZ, 0x1f, R2 ;  /* 0x0000001fff057819 */ /* 0x000fc60000011402 */
[----:B------:R-:W-:Y:S01]  /*0300*/  @!P2 IMAD.MOV R4, RZ, RZ, -R4 ;  /* 0x000000ffff04a224 */ /* 0x000fe200078e0a04 */
[----:B------:R-:W-:Y:S02]  /*0310*/  @!P1 LOP3.LUT R4, RZ, R0, RZ, 0x33, !PT ;  /* 0x00000000ff049212 */ /* 0x000fe400078e33ff */
[----:B------:R-:W-:-:S03]  /*0320*/  LEA.HI R5, R5, R2, RZ, 0x6 ;  /* 0x0000000205057211 */ /* 0x000fc600078f30ff */
[----:B------:R-:W-:Y:S02]  /*0330*/  IMAD.SHL.U32 R2, R4, 0x8, RZ ;  /* 0x0000000804027824 */ /* 0x000fe400078e00ff */
[----:B------:R-:W-:-:S03]  /*0340*/  IMAD.MOV R4, RZ, RZ, -R4 ;  /* 0x000000ffff047224 */ /* 0x000fc600078e0a04 */
[----:B------:R-:W-:Y:S01]  /*0350*/  LEA.HI.SX32 R5, R5, -R2, 0x1a ;  /* 0x8000000205057211 */ /* 0x000fe200078fd2ff */
[----:B------:R-:W-:Y:S02]  /*0360*/  IMAD R9, R0, R4, R3 ;  /* 0x0000000400097224 */ /* 0x000fe400078e0203 */
[----:B------:R-:W-:Y:S01]  /*0370*/  IMAD.MOV.U32 R4, RZ, RZ, RZ ;  /* 0x000000ffff047224 */ /* 0x000fe200078e00ff */
[----:B------:R-:W-:-:S04]  /*0380*/  IMNMX R10, R5, 0x8, PT ;  /* 0x00000008050a7817 */ /* 0x000fc80003800200 */
[-C--:B------:R-:W-:Y:S02]  /*0390*/  IABS R8, R10.reuse ;  /* 0x0000000a00087213 */ /* 0x080fe40000000000 */
[----:B------:R-:W-:Y:S02]  /*03a0*/  IABS R0, R10 ;  /* 0x0000000a00007213 */ /* 0x000fe40000000000 */
[----:B------:R-:W2:Y:S08]  /*03b0*/  I2F.RP R6, R8 ;  /* 0x0000000800067306 */ /* 0x000eb00000209400 */
[----:B--2---:R-:W2:Y:S02]  /*03c0*/  MUFU.RCP R6, R6 ;  /* 0x0000000600067308 */ /* 0x004ea40000001000 */
[----:B--2---:R-:W-:-:S06]  /*03d0*/  IADD3 R5, R6, 0xffffffe, RZ ;  /* 0x0ffffffe06057810 */ /* 0x004fcc0007ffe0ff */
[----:B------:R-:W2:Y:S02]  /*03e0*/  F2I.FTZ.U32.TRUNC.NTZ R5, R5 ;  /* 0x0000000500057305 */ /* 0x000ea4000021f000 */
[----:B--2---:R-:W-:-:S04]  /*03f0*/  IMAD.MOV R7, RZ, RZ, -R5 ;  /* 0x000000ffff077224 */ /* 0x004fc800078e0a05 */
[----:B------:R-:W-:Y:S01]  /*0400*/  IMAD.MOV.U32 R3, RZ, RZ, R7 ;  /* 0x000000ffff037224 */ /* 0x000fe200078e0007 */
[----:B------:R-:W-:-:S03]  /*0410*/  IABS R7, R9 ;  /* 0x0000000900077213 */ /* 0x000fc60000000000 */
[----:B------:R-:W-:-:S04]  /*0420*/  IMAD R3, R3, R8, RZ ;  /* 0x0000000803037224 */ /* 0x000fc800078e02ff */
[----:B------:R-:W-:-:S04]  /*0430*/  IMAD.HI.U32 R4, R5, R3, R4 ;  /* 0x0000000305047227 */ /* 0x000fc800078e0004 */
[----:B------:R-:W-:Y:S02]  /*0440*/  IMAD.MOV R3, RZ, RZ, -R0 ;  /* 0x000000ffff037224 */ /* 0x000fe400078e0a00 */
[----:B------:R-:W-:Y:S01]  /*0450*/  IMAD.HI.U32 R0, R4, R7, RZ ;  /* 0x0000000704007227 */ /* 0x000fe200078e00ff */
[C---:B0-----:R-:W-:Y:S02]  /*0460*/  LOP3.LUT R4, R28.reuse, 0x3f, RZ, 0xc0, !PT ;  /* 0x0000003f1c047812 */ /* 0x041fe400078ec0ff */
[----:B------:R-:W-:Y:S01]  /*0470*/  LOP3.LUT R28, R28, 0xe0, RZ, 0xc0, !PT ;  /* 0x000000e01c1c7812 */ /* 0x000fe200078ec0ff */
[----:B------:R-:W-:Y:S02]  /*0480*/  IMAD R3, R0, R3, R7 ;  /* 0x0000000300037224 */ /* 0x000fe400078e0207 */
[----:B------:R-:W-:-:S03]  /*0490*/  CS2R R6, SRZ ;  /* 0x0000000000067805 */ /* 0x000fc6000001ff00 */
[----:B------:R-:W-:-:S13]  /*04a0*/  ISETP.GT.U32.AND P1, PT, R8, R3, PT ;  /* 0x000000030800720c */ /* 0x000fda0003f24070 */
[----:B------:R-:W-:Y:S01]  /*04b0*/  @!P1 IMAD.IADD R3, R3, 0x1, -R8 ;  /* 0x0000000103039824 */ /* 0x000fe200078e0a08 */
[----:B------:R-:W-:Y:S02]  /*04c0*/  @!P1 IADD3 R0, R0, 0x1, RZ ;  /* 0x0000000100009810 */ /* 0x000fe40007ffe0ff */
[----:B------:R-:W-:Y:S02]  /*04d0*/  ISETP.NE.AND P1, PT, R10, RZ, PT ;  /* 0x000000ff0a00720c */ /* 0x000fe40003f25270 */
[----:B------:R-:W-:Y:S02]  /*04e0*/  ISETP.GE.U32.AND P0, PT, R3, R8, PT ;  /* 0x000000080300720c */ /* 0x000fe40003f06070 */
[----:B------:R-:W-:-:S04]  /*04f0*/  LOP3.LUT R3, R9, R10, RZ, 0x3c, !PT ;  /* 0x0000000a09037212 */ /* 0x000fc800078e3cff */
[----:B------:R-:W-:-:S07]  /*0500*/  ISETP.GE.AND P2, PT, R3, RZ, PT ;  /* 0x000000ff0300720c */ /* 0x000fce0003f46270 */
[----:B------:R-:W-:-:S06]  /*0510*/  @P0 IADD3 R0, R0, 0x1, RZ ;  /* 0x0000000100000810 */ /* 0x000fcc0007ffe0ff */
[----:B------:R-:W-:Y:S01]  /*0520*/  @!P2 IMAD.MOV R0, RZ, RZ, -R0 ;  /* 0x000000ffff00a224 */ /* 0x000fe200078e0a00 */
[----:B------:R-:W-:-:S05]  /*0530*/  @!P1 LOP3.LUT R0, RZ, R10, RZ, 0x33, !PT ;  /* 0x0000000aff009212 */ /* 0x000fca00078e33ff */
[----:B------:R-:W-:Y:S02]  /*0540*/  IMAD.MOV R3, RZ, RZ, -R0 ;  /* 0x000000ffff037224 */ /* 0x000fe400078e0a00 */
[----:B------:R-:W-:Y:S02]  /*0550*/  IMAD.SHL.U32 R29, R0, 0x200, RZ ;  /* 0x00000200001d7824 */ /* 0x000fe400078e00ff */
[----:B------:R-:W-:Y:S02]  /*0560*/  IMAD R3, R10, R3, R9 ;  /* 0x000000030a037224 */ /* 0x000fe400078e0209 */
[----:B------:R-:W-:Y:S01]  /*0570*/  CS2R R8, SRZ ;  /* 0x0000000000087805 */ /* 0x000fe2000001ff00 */
[----:B------:R-:W-:Y:S01]  /*0580*/  CS2R R10, SRZ ;  /* 0x00000000000a7805 */ /* 0x000fe2000001ff00 */
[----:B------:R-:W-:Y:S02]  /*0590*/  IMAD.IADD R3, R2, 0x1, R3 ;  /* 0x0000000102037824 */ /* 0x000fe400078e0203 */
[----:B------:R-:W-:-:S02]  /*05a0*/  IMAD.MOV.U32 R2, RZ, RZ, c[0x0][0x180] ;  /* 0x00006000ff027624 */ /* 0x000fc400078e00ff */
[----:B------:R-:W-:Y:S02]  /*05b0*/  IMAD R3, R3, 0x40, R4 ;  /* 0x0000004003037824 */ /* 0x000fe400078e0204 */
[----:B------:R-:W-:Y:S01]  /*05c0*/  CS2R R4, SRZ ;  /* 0x0000000000047805 */ /* 0x000fe2000001ff00 */
[----:B------:R-:W-:Y:S02]  /*05d0*/  IADD3 R2, R2, 0x1f, RZ ;  /* 0x0000001f02027810 */ /* 0x000fe40007ffe0ff */
[----:B------:R1:W-:Y:S02]  /*05e0*/  STL [R1+0x534], R3 ;  /* 0x0005340301007387 */ /* 0x0003e40000100800 */
[----:B------:R-:W-:Y:S02]  /*05f0*/  ISETP.GE.AND P0, PT, R2, 0x20, PT ;  /* 0x000000200200780c */ /* 0x000fe40003f06270 */
[----:B------:R1:W-:Y:S04]  /*0600*/  STL [R1+0x68], RZ ;  /* 0x000068ff01007387 */ /* 0x0003e80000100800 */
        /* <DEDUP_REMOVED lines=21> */
[----:B------:R1:W-:Y:S04]  /*0760*/  STL [R1], RZ ;  /* 0x000000ff01007387 */ /* 0x0003e80000100800 */
        /* <DEDUP_REMOVED lines=15> */
[----:B------:R1:W-:Y:S01]  /*0860*/  STL [R1+0x304], R29 ;  /* 0x0003041d01007387 */ /* 0x0003e20000100800 */
[----:B------:R-:W-:Y:S05]  /*0870*/  @!P0 BRA `(.L_x_0) ;  /* 0x000102c000008947 */ /* 0x000fea0003800000 */
[----:B------:R-:W-:Y:S02]  /*0880*/  IABS R0, c[0x0][0x17c] ;  /* 0x00005f0000007a13 */ /* 0x000fe40000000000 */
[----:B------:R-:W-:-:S02]  /*0890*/  LEA.HI R28, R28, R29, RZ, 0x1b ;  /* 0x0000001d1c1c7211 */ /* 0x000fc400078fd8ff */
[----:B-1----:R-:W0:Y:S02]  /*08a0*/  I2F.RP R3, R0 ;  /* 0x0000000000037306 */ /* 0x002e240000209400 */
[C---:B------:R-:W-:Y:S02]  /*08b0*/  IADD3 R4, R28.reuse, 0x1f8, RZ ;  /* 0x000001f81c047810 */ /* 0x040fe40007ffe0ff */
[C---:B------:R-:W-:Y:S02]  /*08c0*/  IADD3 R2, R28.reuse, 0x1f0, RZ ;  /* 0x000001f01c027810 */ /* 0x040fe40007ffe0ff */
[----:B------:R-:W-:Y:S02]  /*08d0*/  IABS R8, R4 ;  /* 0x0000000400087213 */ /* 0x000fe40000000000 */
[----:B------:R-:W-:Y:S02]  /*08e0*/  IABS R9, R2 ;  /* 0x0000000200097213 */ /* 0x000fe40000000000 */
[----:B------:R-:W-:-:S02]  /*08f0*/  IADD3 R11, R28, 0x1e8, RZ ;  /* 0x000001e81c0b7810 */ /* 0x000fc40007ffe0ff */
[C---:B------:R-:W-:Y:S02]  /*0900*/  IADD3 R14, R28.reuse, 0x1e0, RZ ;  /* 0x000001e01c0e7810 */ /* 0x040fe40007ffe0ff */
[----:B------:R-:W-:Y:S01]  /*0910*/  IABS R15, R11 ;  /* 0x0000000b000f7213 */ /* 0x000fe20000000000 */
[----:B0-----:R-:W0:Y:S01]  /*0920*/  MUFU.RCP R3, R3 ;  /* 0x0000000300037308 */ /* 0x001e220000001000 */
[C---:B------:R-:W-:Y:S02]  /*0930*/  IADD3 R10, R28.reuse, 0x1d8, RZ ;  /* 0x000001d81c0a7810 */ /* 0x040fe40007ffe0ff */
[----:B------:R-:W-:Y:S02]  /*0940*/  IABS R17, R14 ;  /* 0x0000000e00117213 */ /* 0x000fe40000000000 */
[----:B------:R-:W-:Y:S02]  /*0950*/  IABS R13, R10 ;  /* 0x0000000a000d7213 */ /* 0x000fe40000000000 */
[----:B------:R-:W-:-:S02]  /*0960*/  IADD3 R12, R28, 0x1d0, RZ ;  /* 0x000001d01c0c7810 */ /* 0x000fc40007ffe0ff */
[----:B------:R-:W-:Y:S02]  /*0970*/  ISETP.GE.AND P3, PT, R11, RZ, PT ;  /* 0x000000ff0b00720c */ /* 0x000fe40003f66270 */
[----:B------:R-:W-:Y:S02]  /*0980*/  IABS R11, R12 ;  /* 0x0000000c000b7213 */ /* 0x000fe40000000000 */
[----:B------:R-:W-:Y:S02]  /*0990*/  ISETP.GE.AND P4, PT, R2, RZ, PT ;  /* 0x000000ff0200720c */ /* 0x000fe40003f86270 */
[----:B------:R-:W-:Y:S02]  /*09a0*/  ISETP.GE.AND P2, PT, R4, RZ, PT ;  /* 0x000000ff0400720c */ /* 0x000fe40003f46270 */
[----:B0-----:R-:W-:-:S04]  /*09b0*/  IADD3 R6, R3, 0xffffffe, RZ ;  /* 0x0ffffffe03067810 */ /* 0x001fc80007ffe0ff */
[----:B------:R0:W1:Y:S02]  /*09c0*/  F2I.FTZ.U32.TRUNC.NTZ R7, R6 ;  /* 0x0000000600077305 */ /* 0x000064000021f000 */
[----:B0-----:R-:W-:Y:S02]  /*09d0*/  IMAD.MOV.U32 R6, RZ, RZ, RZ ;  /* 0x000000ffff067224 */ /* 0x001fe400078e00ff */
[----:B-1----:R-:W-:-:S04]  /*09e0*/  IMAD.MOV R5, RZ, RZ, -R7 ;  /* 0x000000ffff057224 */ /* 0x002fc800078e0a07 */
[----:B------:R-:W-:-:S04]  /*09f0*/  IMAD R5, R5, R0, RZ ;  /* 0x0000000005057224 */ /* 0x000fc800078e02ff */
[----:B------:R-:W-:-:S04]  /*0a00*/  IMAD.HI.U32 R3, R7, R5, R6 ;  /* 0x0000000507037227 */ /* 0x000fc800078e0006 */
[----:B------:R-:W-:Y:S02]  /*0a10*/  IMAD.MOV.U32 R7, RZ, RZ, R8 ;  /* 0x000000ffff077224 */ /* 0x000fe400078e0008 */
[----:B------:R-:W-:Y:S02]  /*0a20*/  IMAD.MOV.U32 R8, RZ, RZ, R9 ;  /* 0x000000ffff087224 */ /* 0x000fe400078e0009 */
[----:B------:R-:W-:-:S04]  /*0a30*/  IMAD.HI.U32 R5, R3, R7, RZ ;  /* 0x0000000703057227 */ /* 0x000fc800078e00ff */
[----:B------:R-:W-:-:S04]  /*0a40*/  IMAD.HI.U32 R6, R3, R8, RZ ;  /* 0x0000000803067227 */ /* 0x000fc800078e00ff */
[----:B------:R-:W-:Y:S02]  /*0a50*/  IMAD.MOV R5, RZ, RZ, -R5 ;  /* 0x000000ffff057224 */ /* 0x000fe400078e0a05 */
[----:B------:R-:W-:Y:S02]  /*0a60*/  IMAD.MOV R9, RZ, RZ, -R6 ;  /* 0x000000ffff097224 */ /* 0x000fe400078e0a06 */
[C---:B------:R-:W-:Y:S02]  /*0a70*/  IMAD R7, R0.reuse, R5, R7 ;  /* 0x0000000500077224 */ /* 0x040fe400078e0207 */
[C---:B------:R-:W-:Y:S02]  /*0a80*/  IMAD R5, R0.reuse, R9, R8 ;  /* 0x0000000900057224 */ /* 0x040fe400078e0208 */
[C---:B------:R-:W-:Y:S01]  /*0a90*/  IMAD.HI.U32 R6, R3.reuse, R15, RZ ;  /* 0x0000000f03067227 */ /* 0x040fe200078e00ff */
[C---:B------:R-:W-:Y:S02]  /*0aa0*/  ISETP.GT.U32.AND P0, PT, R0.reuse, R7, PT ;  /* 0x000000070000720c */ /* 0x040fe40003f04070 */
[----:B------:R-:W-:Y:S01]  /*0ab0*/  ISETP.GT.U32.AND P1, PT, R0, R5, PT ;  /* 0x000000050000720c */ /* 0x000fe20003f24070 */
[----:B------:R-:W-:-:S04]  /*0ac0*/  IMAD.HI.U32 R8, R3, R17, RZ ;  /* 0x0000001103087227 */ /* 0x000fc800078e00ff */
[----:B------:R-:W-:Y:S02]  /*0ad0*/  IMAD.MOV R6, RZ, RZ, -R6 ;  /* 0x000000ffff067224 */ /* 0x000fe400078e0a06 */
[----:B------:R-:W-:-:S04]  /*0ae0*/  IMAD.HI.U32 R9, R3, R13, RZ ;  /* 0x0000000d03097227 */ /* 0x000fc800078e00ff */
[--C-:B------:R-:W-:Y:S02]  /*0af0*/  @!P0 IMAD.IADD R7, R7, 0x1, -R0.reuse ;  /* 0x0000000107078824 */ /* 0x100fe400078e0a00 */
[----:B------:R-:W-:Y:S02]  /*0b00*/  @!P1 IMAD.IADD R5, R5, 0x1, -R0 ;  /* 0x0000000105059824 */ /* 0x000fe400078e0a00 */
[----:B------:R-:W-:Y:S01]  /*0b10*/  IMAD.MOV R8, RZ, RZ, -R8 ;  /* 0x000000ffff087224 */ /* 0x000fe200078e0a08 */
[C---:B------:R-:W-:Y:S01]  /*0b20*/  ISETP.GT.U32.AND P5, PT, R0.reuse, R7, PT ;  /* 0x000000070000720c */ /* 0x040fe20003fa4070 */
[C---:B------:R-:W-:Y:S01]  /*0b30*/  IMAD R15, R0.reuse, R6, R15 ;  /* 0x00000006000f7224 */ /* 0x040fe200078e020f */
[----:B------:R-:W-:Y:S01]  /*0b40*/  ISETP.GT.U32.AND P6, PT, R0, R5, PT ;  /* 0x000000050000720c */ /* 0x000fe20003fc4070 */
[----:B------:R-:W-:Y:S01]  /*0b50*/  IMAD.MOV R9, RZ, RZ, -R9 ;  /* 0x000000ffff097224 */ /* 0x000fe200078e0a09 */
[----:B------:R-:W-:Y:S01]  /*0b60*/  IADD3 R6, R28, 0x1c0, RZ ;  /* 0x000001c01c067810 */ /* 0x000fe20007ffe0ff */
[C---:B------:R-:W-:Y:S01]  /*0b70*/  IMAD R17, R0.reuse, R8, R17 ;  /* 0x0000000800117224 */ /* 0x040fe200078e0211 */
[C---:B------:R-:W-:Y:S01]  /*0b80*/  ISETP.GT.U32.AND P1, PT, R0.reuse, R15, PT ;  /* 0x0000000f0000720c */ /* 0x040fe20003f24070 */
[----:B------:R-:W-:Y:S01]  /*0b90*/  IMAD R13, R0, R9, R13 ;  /* 0x00000009000d7224 */ /* 0x000fe200078e020d */
[----:B------:R-:W-:Y:S01]  /*0ba0*/  IADD3 R8, R28, 0x1b8, RZ ;  /* 0x000001b81c087810 */ /* 0x000fe20007ffe0ff */
[----:B------:R-:W-:Y:S01]  /*0bb0*/  IMAD.HI.U32 R2, R3, R11, RZ ;  /* 0x0000000b03027227 */ /* 0x000fe200078e00ff */
[----:B------:R-:W-:-:S03]  /*0bc0*/  ISETP.GT.U32.AND P0, PT, R0, R17, PT ;  /* 0x000000110000720c */ /* 0x000fc60003f04070 */
[--C-:B------:R-:W-:Y:S01]  /*0bd0*/  @!P5 IMAD.IADD R7, R7, 0x1, -R0.reuse ;  /* 0x000000010707d824 */ /* 0x100fe200078e0a00 */
[----:B------:R-:W-:Y:S01]  /*0be0*/  ISETP.GE.AND P5, PT, R14, RZ, PT ;  /* 0x000000ff0e00720c */ /* 0x000fe20003fa6270 */
[----:B------:R-:W-:Y:S01]  /*0bf0*/  @!P6 IMAD.IADD R5, R5, 0x1, -R0 ;  /* 0x000000010505e824 */ /* 0x000fe200078e0a00 */
[----:B------:R-:W-:Y:S01]  /*0c00*/  ISETP.GT.U32.AND P6, PT, R0, R13, PT ;  /* 0x0000000d0000720c */ /* 0x000fe20003fc4070 */
[----:B------:R-:W-:Y:S01]  /*0c10*/  IMAD.MOV R4, RZ, RZ, -R2 ;  /* 0x000000ffff047224 */ /* 0x000fe200078e0a02 */
[----:B------:R-:W-:Y:S01]  /*0c20*/  IADD3 R14, R28, 0x1c8, RZ ;  /* 0x000001c81c0e7810 */ /* 0x000fe20007ffe0ff */
[--C-:B------:R-:W-:Y:S01]  /*0c30*/  @!P1 IMAD.IADD R15, R15, 0x1, -R0.reuse ;  /* 0x000000010f0f9824 */ /* 0x100fe200078e0a00 */
[----:B------:R-:W-:Y:S01]  /*0c40*/  ISETP.GE.AND P1, PT, R10, RZ, PT ;  /* 0x000000ff0a00720c */ /* 0x000fe20003f26270 */
[C---:B------:R-:W-:Y:S01]  /*0c50*/  IMAD R11, R0.reuse, R4, R11 ;  /* 0x00000004000b7224 */ /* 0x040fe200078e020b */
[----:B------:R-:W-:Y:S01]  /*0c60*/  IABS R9, R14 ;  /* 0x0000000e00097213 */ /* 0x000fe20000000000 */
[----:B------:R-:W-:Y:S01]  /*0c70*/  @!P0 IMAD.IADD R17, R17, 0x1, -R0 ;  /* 0x0000000111118824 */ /* 0x000fe200078e0a00 */
[----:B------:R-:W-:Y:S01]  /*0c80*/  ISETP.GT.U32.AND P0, PT, R0, R15, PT ;  /* 0x0000000f0000720c */ /* 0x000fe20003f04070 */
[----:B------:R-:W-:Y:S01]  /*0c90*/  IMAD.MOV.U32 R16, RZ, RZ, R7 ;  /* 0x000000ffff107224 */ /* 0x000fe200078e0007 */
[----:B------:R-:W-:Y:S01]  /*0ca0*/  IABS R7, R6 ;  /* 0x0000000600077213 */ /* 0x000fe20000000000 */
[----:B------:R-:W-:Y:S01]  /*0cb0*/  IMAD.HI.U32 R2, R3, R9, RZ ;  /* 0x0000000903027227 */ /* 0x000fe200078e00ff */
[----:B------:R-:W-:-:S03]  /*0cc0*/  IADD3 R10, R28, 0x1b0, RZ ;  /* 0x000001b01c0a7810 */ /* 0x000fc60007ffe0ff */
[----:B------:R-:W-:Y:S01]  /*0cd0*/  @!P6 IMAD.IADD R13, R13, 0x1, -R0 ;  /* 0x000000010d0de824 */ /* 0x000fe200078e0a00 */
[C---:B------:R-:W-:Y:S01]  /*0ce0*/  ISETP.GT.U32.AND P6, PT, R0.reuse, R17, PT ;  /* 0x000000110000720c */ /* 0x040fe20003fc4070 */
[----:B------:R-:W-:Y:S02]  /*0cf0*/  IMAD.MOV R2, RZ, RZ, -R2 ;  /* 0x000000ffff027224 */ /* 0x000fe400078e0a02 */
[----:B------:R-:W-:Y:S01]  /*0d00*/  @!P2 IMAD.MOV R16, RZ, RZ, -R16 ;  /* 0x000000ffff10a224 */ /* 0x000fe200078e0a10 */
[C---:B------:R-:W-:Y:S01]  /*0d10*/  ISETP.GT.U32.AND P2, PT, R0.reuse, R13, PT ;  /* 0x0000000d0000720c */ /* 0x040fe20003f44070 */
[--C-:B------:R-:W-:Y:S01]  /*0d20*/  @!P0 IMAD.IADD R15, R15, 0x1, -R0.reuse ;  /* 0x000000010f0f8824 */ /* 0x100fe200078e0a00 */
[C---:B------:R-:W-:Y:S01]  /*0d30*/  ISETP.GT.U32.AND P0, PT, R0.reuse, R11, PT ;  /* 0x0000000b0000720c */ /* 0x040fe20003f04070 */
[C---:B------:R-:W-:Y:S01]  /*0d40*/  IMAD R9, R0.reuse, R2, R9 ;  /* 0x0000000200097224 */ /* 0x040fe200078e0209 */
[----:B------:R-:W-:Y:S01]  /*0d50*/  IABS R2, R8 ;  /* 0x0000000800027213 */ /* 0x000fe20000000000 */
[----:B------:R-:W-:Y:S01]  /*0d60*/  IMAD.HI.U32 R4, R3, R7, RZ ;  /* 0x0000000703047227 */ /* 0x000fe200078e00ff */
[----:B------:R0:W-:Y:S03]  /*0d70*/  STL [R1+0xd4], R16 ;  /* 0x0000d41001007387 */ /* 0x0001e60000100800 */
[----:B------:R-:W-:Y:S01]  /*0d80*/  @!P6 IMAD.IADD R17, R17, 0x1, -R0 ;  /* 0x000000011111e824 */ /* 0x000fe200078e0a00 */
[----:B------:R-:W-:Y:S01]  /*0d90*/  ISETP.GT.U32.AND P6, PT, R0, R9, PT ;  /* 0x000000090000720c */ /* 0x000fe20003fc4070 */
[----:B------:R-:W-:-:S02]  /*0da0*/  IMAD.MOV R4, RZ, RZ, -R4 ;  /* 0x000000ffff047224 */ /* 0x000fc400078e0a04 */
[--C-:B------:R-:W-:Y:S01]  /*0db0*/  @!P2 IMAD.IADD R13, R13, 0x1, -R0.reuse ;  /* 0x000000010d0da824 */ /* 0x100fe200078e0a00 */
[----:B------:R-:W-:Y:S01]  /*0dc0*/  ISETP.GE.AND P2, PT, R12, RZ, PT ;  /* 0x000000ff0c00720c */ /* 0x000fe20003f46270 */
[----:B------:R-:W-:Y:S01]  /*0dd0*/  @!P0 IMAD.IADD R11, R11, 0x1, -R0 ;  /* 0x000000010b0b8824 */ /* 0x000fe200078e0a00 */
[----:B0-----:R-:W-:Y:S01]  /*0de0*/  IABS R16, R10 ;  /* 0x0000000a00107213 */ /* 0x001fe20000000000 */
[----:B------:R-:W-:Y:S01]  /*0df0*/  IMAD.HI.U32 R12, R3, R2, RZ ;  /* 0x00000002030c7227 */ /* 0x000fe200078e00ff */
[----:B------:R-:W-:-:S03]  /*0e00*/  ISETP.GE.AND P0, PT, R14, RZ, PT ;  /* 0x000000ff0e00720c */ /* 0x000fc60003f06270 */
[----:B------:R-:W-:Y:S02]  /*0e10*/  IMAD.MOV.U32 R19, RZ, RZ, R5 ;  /* 0x000000ffff137224 */ /* 0x000fe400078e0005 */
[----:B------:R-:W-:Y:S01]  /*0e20*/  @!P6 IMAD.IADD R9, R9, 0x1, -R0 ;  /* 0x000000010909e824 */ /* 0x000fe200078e0a00 */
[C---:B------:R-:W-:Y:S01]  /*0e30*/  ISETP.GT.U32.AND P6, PT, R0.reuse, R11, PT ;  /* 0x0000000b0000720c */ /* 0x040fe20003fc4070 */
[C---:B------:R-:W-:Y:S02]  /*0e40*/  IMAD R7, R0.reuse, R4, R7 ;  /* 0x0000000400077224 */ /* 0x040fe400078e0207 */
[----:B------:R-:W-:Y:S02]  /*0e50*/  IMAD.MOV R5, RZ, RZ, -R12 ;  /* 0x000000ffff057224 */ /* 0x000fe400078e0a0c */
[----:B------:R-:W-:Y:S01]  /*0e60*/  @!P4 IMAD.MOV R19, RZ, RZ, -R19 ;  /* 0x000000ffff13c224 */ /* 0x000fe200078e0a13 */
[C---:B------:R-:W-:Y:S01]  /*0e70*/  ISETP.GT.U32.AND P4, PT, R0.reuse, R7, PT ;  /* 0x000000070000720c */ /* 0x040fe20003f84070 */
[----:B------:R-:W-:Y:S01]  /*0e80*/  IMAD R5, R0, R5, R2 ;  /* 0x0000000500057224 */ /* 0x000fe200078e0202 */
[----:B------:R-:W-:Y:S01]  /*0e90*/  IADD3 R2, R28, 0x1a8, RZ ;  /* 0x000001a81c027810 */ /* 0x000fe20007ffe0ff */
[----:B------:R-:W-:Y:S01]  /*0ea0*/  IMAD.MOV.U32 R18, RZ, RZ, R15 ;  /* 0x000000ffff127224 */ /* 0x000fe200078e000f */
[----:B------:R-:W-:Y:S01]  /*0eb0*/  STL [R1+0xd0], R19 ;  /* 0x0000d01301007387 */ /* 0x000fe20000100800 */
[----:B------:R-:W-:-:S02]  /*0ec0*/  IMAD.MOV.U32 R14, RZ, RZ, R17 ;  /* 0x000000ffff0e7224 */ /* 0x000fc400078e0011 */
[----:B------:R-:W-:Y:S01]  /*0ed0*/  @!P6 IMAD.IADD R11, R11, 0x1, -R0 ;  /* 0x000000010b0be824 */ /* 0x000fe200078e0a00 */
[C---:B------:R-:W-:Y:S01]  /*0ee0*/  ISETP.GT.U32.AND P6, PT, R0.reuse, R5, PT ;  /* 0x000000050000720c */ /* 0x040fe20003fc4070 */
[----:B------:R-:W-:Y:S01]  /*0ef0*/  @!P3 IMAD.MOV R18, RZ, RZ, -R18 ;  /* 0x000000ffff12b224 */ /* 0x000fe200078e0a12 */
[----:B------:R-:W-:Y:S01]  /*0f00*/  ISETP.GT.U32.AND P3, PT, R0, R9, PT ;  /* 0x000000090000720c */ /* 0x000fe20003f64070 */
[----:B------:R-:W-:Y:S01]  /*0f10*/  IMAD.MOV.U32 R4, RZ, RZ, R16 ;  /* 0x000000ffff047224 */ /* 0x000fe200078e0010 */
[----:B------:R-:W-:Y:S01]  /*0f20*/  IABS R16, R2 ;  /* 0x0000000200107213 */ /* 0x000fe20000000000 */
[----:B------:R-:W-:Y:S01]  /*0f30*/  IMAD.MOV.U32 R12, RZ, RZ, R13 ;  /* 0x000000ffff0c7224 */ /* 0x000fe200078e000d */
[----:B------:R-:W-:Y:S01]  /*0f40*/  STL [R1+0xcc], R18 ;  /* 0x0000cc1201007387 */ /* 0x000fe20000100800 */
[----:B------:R-:W-:Y:S01]  /*0f50*/  @!P5 IMAD.MOV R14, RZ, RZ, -R14 ;  /* 0x000000ffff0ed224 */ /* 0x000fe200078e0a0e */
[----:B------:R-:W-:Y:S01]  /*0f60*/  ISETP.GE.AND P5, PT, R6, RZ, PT ;  /* 0x000000ff0600720c */ /* 0x000fe20003fa6270 */
[----:B------:R-:W-:Y:S01]  /*0f70*/  @!P4 IMAD.IADD R7, R7, 0x1, -R0 ;  /* 0x000000010707c824 */ /* 0x000fe200078e0a00 */
[----:B------:R-:W-:Y:S01]  /*0f80*/  ISETP.GE.AND P4, PT, R2, RZ, PT ;  /* 0x000000ff0200720c */ /* 0x000fe20003f86270 */
[----:B------:R-:W-:Y:S01]  /*0f90*/  IMAD.HI.U32 R6, R3, R4, RZ ;  /* 0x0000000403067227 */ /* 0x000fe200078e00ff */
[----:B------:R0:W-:Y:S01]  /*0fa0*/  STL [R1+0xbc], R14 ;  /* 0x0000bc0e01007387 */ /* 0x0001e20000100800 */
[----:B------:R-:W-:-:S02]  /*0fb0*/  IADD3 R2, R28, 0x190, RZ ;  /* 0x000001901c027810 */ /* 0x000fc40007ffe0ff */
[----:B------:R-:W-:Y:S01]  /*0fc0*/  @!P1 IMAD.MOV R12, RZ, RZ, -R12 ;  /* 0x000000ffff0c9224 */ /* 0x000fe200078e0a0c */
[----:B------:R-:W-:Y:S01]  /*0fd0*/  ISETP.GE.AND P1, PT, R8, RZ, PT ;  /* 0x000000ff0800720c */ /* 0x000fe20003f26270 */
[--C-:B------:R-:W-:Y:S01]  /*0fe0*/  @!P6 IMAD.IADD R5, R5, 0x1, -R0.reuse ;  /* 0x000000010505e824 */ /* 0x100fe200078e0a00 */
[----:B------:R-:W-:Y:S01]  /*0ff0*/  ISETP.GT.U32.AND P6, PT, R0, R7, PT ;  /* 0x000000070000720c */ /* 0x000fe20003fc4070 */
[----:B------:R-:W-:Y:S01]  /*1000*/  @!P3 IMAD.IADD R9, R9, 0x1, -R0 ;  /* 0x000000010909b824 */ /* 0x000fe200078e0a00 */
[----:B------:R-:W-:Y:S01]  /*1010*/  ISETP.GE.AND P3, PT, R10, RZ, PT ;  /* 0x000000ff0a00720c */ /* 0x000fe20003f66270 */
[----:B------:R-:W-:Y:S01]  /*1020*/  IMAD.MOV R17, RZ, RZ, -R6 ;  /* 0x000000ffff117224 */ /* 0x000fe200078e0a06 */
[----:B------:R1:W-:Y:S01]  /*1030*/  STL [R1+0xb8], R12 ;  /* 0x0000b80c01007387 */ /* 0x0003e20000100800 */
[----:B------:R-:W-:Y:S01]  /*1040*/  IMAD.HI.U32 R8, R3, R16, RZ ;  /* 0x0000001003087227 */ /* 0x000fe200078e00ff */
[C---:B------:R-:W-:Y:S02]  /*1050*/  IADD3 R6, R28.reuse, 0x198, RZ ;  /* 0x000001981c067810 */ /* 0x040fe40007ffe0ff */
[----:B0-----:R-:W-:Y:S01]  /*1060*/  IABS R14, R2 ;  /* 0x00000002000e7213 */ /* 0x001fe20000000000 */
[----:B------:R-:W-:Y:S01]  /*1070*/  IMAD.MOV.U32 R10, RZ, RZ, R9 ;  /* 0x000000ffff0a7224 */ /* 0x000fe200078e0009 */
[----:B------:R-:W-:Y:S01]  /*1080*/  IADD3 R13, R28, 0x178, RZ ;  /* 0x000001781c0d7810 */ /* 0x000fe20007ffe0ff */
[----:B------:R-:W-:Y:S01]  /*1090*/  IMAD R17, R0, R17, R4 ;  /* 0x0000001100117224 */ /* 0x000fe200078e0204 */
[----:B------:R-:W-:Y:S01]  /*10a0*/  IADD3 R4, R28, 0x1a0, RZ ;  /* 0x000001a01c047810 */ /* 0x000fe20007ffe0ff */
[----:B------:R-:W-:-:S02]  /*10b0*/  IMAD.MOV R9, RZ, RZ, -R8 ;  /* 0x000000ffff097224 */ /* 0x000fc400078e0a08 */
[----:B------:R-:W-:Y:S01]  /*10c0*/  @!P0 IMAD.MOV R10, RZ, RZ, -R10 ;  /* 0x000000ffff0a8224 */ /* 0x000fe200078e0a0a */
[C---:B------:R-:W-:Y:S01]  /*10d0*/  ISETP.GT.U32.AND P0, PT, R0.reuse, R17, PT ;  /* 0x000000110000720c */ /* 0x040fe20003f04070 */
[C---:B------:R-:W-:Y:S01]  /*10e0*/  IMAD R16, R0.reuse, R9, R16 ;  /* 0x0000000900107224 */ /* 0x040fe200078e0210 */
[----:B------:R-:W-:Y:S01]  /*10f0*/  IABS R15, R4 ;  /* 0x00000004000f7213 */ /* 0x000fe20000000000 */
[----:B------:R-:W-:Y:S02]  /*1100*/  @!P6 IMAD.IADD R7, R7, 0x1, -R0 ;  /* 0x000000010707e824 */ /* 0x000fe400078e0a00 */
[----:B-1----:R-:W-:Y:S01]  /*1110*/  IMAD.MOV.U32 R12, RZ, RZ, R11 ;  /* 0x000000ffff0c7224 */ /* 0x002fe200078e000b */
[----:B------:R-:W-:Y:S01]  /*1120*/  ISETP.GT.U32.AND P6, PT, R0, R16, PT ;  /* 0x000000100000720c */ /* 0x000fe20003fc4070 */
[----:B------:R-:W-:-:S04]  /*1130*/  IMAD.HI.U32 R9, R3, R15, RZ ;  /* 0x0000000f03097227 */ /* 0x000fc800078e00ff */
[----:B------:R-:W-:Y:S01]  /*1140*/  @!P2 IMAD.MOV R12, RZ, RZ, -R12 ;  /* 0x000000ffff0ca224 */ /* 0x000fe200078e0a0c */
[----:B------:R-:W-:Y:S01]  /*1150*/  ISETP.GT.U32.AND P2, PT, R0, R5, PT ;  /* 0x000000050000720c */ /* 0x000fe20003f44070 */
[--C-:B------:R-:W-:Y:S01]  /*1160*/  @!P0 IMAD.IADD R17, R17, 0x1, -R0.reuse ;  /* 0x0000000111118824 */ /* 0x100fe200078e0a00 */
[----:B------:R-:W-:Y:S01]  /*1170*/  ISETP.GE.AND P0, PT, R6, RZ, PT ;  /* 0x000000ff0600720c */ /* 0x000fe20003f06270 */
[----:B------:R-:W-:Y:S01]  /*1180*/  IMAD.MOV.U32 R11, RZ, RZ, R7 ;  /* 0x000000ffff0b7224 */ /* 0x000fe200078e0007 */
[----:B------:R0:W-:Y:S03]  /*1190*/  STL [R1+0xb4], R12 ;  /* 0x0000b40c01007387 */ /* 0x0001e60000100800 */
[----:B------:R-:W-:Y:S01]  /*11a0*/  @!P6 IMAD.IADD R16, R16, 0x1, -R0 ;  /* 0x000000011010e824 */ /* 0x000fe200078e0a00 */
[----:B------:R1:W-:Y:S01]  /*11b0*/  STL [R1+0xb0], R10 ;  /* 0x0000b00a01007387 */ /* 0x0003e20000100800 */
[----:B------:R-:W-:Y:S01]  /*11c0*/  ISETP.GT.U32.AND P6, PT, R0, R17, PT ;  /* 0x000000110000720c */ /* 0x000fe20003fc4070 */
[----:B------:R-:W-:-:S02]  /*11d0*/  @!P5 IMAD.MOV R11, RZ, RZ, -R11 ;  /* 0x000000ffff0bd224 */ /* 0x000fc400078e0a0b */
[----:B------:R-:W-:Y:S01]  /*11e0*/  ISETP.GT.U32.AND P5, PT, R0, R16, PT ;  /* 0x000000100000720c */ /* 0x000fe20003fa4070 */
[----:B------:R-:W-:Y:S01]  /*11f0*/  @!P2 IMAD.IADD R5, R5, 0x1, -R0 ;  /* 0x000000010505a824 */ /* 0x000fe200078e0a00 */
[----:B0-----:R-:W-:Y:S01]  /*1200*/  IABS R12, R6 ;  /* 0x00000006000c7213 */ /* 0x001fe20000000000 */
[----:B------:R-:W-:Y:S01]  /*1210*/  STL [R1+0xac], R11 ;  /* 0x0000ac0b01007387 */ /* 0x000fe20000100800 */
[----:B------:R-:W-:Y:S01]  /*1220*/  ISETP.GE.AND P2, PT, R4, RZ, PT ;  /* 0x000000ff0400720c */ /* 0x000fe20003f46270 */
[----:B------:R-:W-:Y:S01]  /*1230*/  @!P1 IMAD.MOV R5, RZ, RZ, -R5 ;  /* 0x000000ffff059224 */ /* 0x000fe200078e0a05 */
[----:B------:R-:W-:Y:S01]  /*1240*/  IADD3 R6, R28, 0x188, RZ ;  /* 0x000001881c067810 */ /* 0x000fe20007ffe0ff */
[----:B------:R-:W-:-:S03]  /*1250*/  IMAD.HI.U32 R8, R3, R12, RZ ;  /* 0x0000000c03087227 */ /* 0x000fc600078e00ff */
[----:B------:R0:W-:Y:S01]  /*1260*/  STL [R1+0xa8], R5 ;  /* 0x0000a80501007387 */ /* 0x0001e20000100800 */
[----:B-1----:R-:W-:Y:S02]  /*1270*/  IMAD.MOV R10, RZ, RZ, -R9 ;  /* 0x000000ffff0a7224 */ /* 0x002fe400078e0a09 */
[----:B------:R-:W-:Y:S02]  /*1280*/  IMAD.MOV R9, RZ, RZ, -R8 ;  /* 0x000000ffff097224 */ /* 0x000fe400078e0a08 */
[C---:B------:R-:W-:Y:S01]  /*1290*/  IMAD R15, R0.reuse, R10, R15 ;  /* 0x0000000a000f7224 */ /* 0x040fe200078e020f */
[----:B------:R-:W-:Y:S01]  /*12a0*/  IABS R10, R13 ;  /* 0x0000000d000a7213 */ /* 0x000fe20000000000 */
[C---:B------:R-:W-:Y:S01]  /*12b0*/  IMAD R12, R0.reuse, R9, R12 ;  /* 0x00000009000c7224 */ /* 0x040fe200078e020c */
[----:B------:R-:W-:Y:S01]  /*12c0*/  IABS R9, R6 ;  /* 0x0000000600097213 */ /* 0x000fe20000000000 */
[----:B------:R-:W-:Y:S01]  /*12d0*/  @!P6 IMAD.IADD R17, R17, 0x1, -R0 ;  /* 0x000000011111e824 */ /* 0x000fe200078e0a00 */
[C---:B------:R-:W-:Y:S01]  /*12e0*/  ISETP.GT.U32.AND P1, PT, R0.reuse, R15, PT ;  /* 0x0000000f0000720c */ /* 0x040fe20003f24070 */
[----:B------:R-:W-:Y:S01]  /*12f0*/  IMAD.HI.U32 R4, R3, R14, RZ ;  /* 0x0000000e03047227 */ /* 0x000fe200078e00ff */
[----:B------:R-:W-:-:S03]  /*1300*/  ISETP.GT.U32.AND P6, PT, R0, R12, PT ;  /* 0x0000000c0000720c */ /* 0x000fc60003fc4070 */
[----:B------:R-:W-:Y:S01]  /*1310*/  IMAD.MOV R7, RZ, RZ, -R4 ;  /* 0x000000ffff077224 */ /* 0x000fe200078e0a04 */
[----:B------:R-:W-:Y:S01]  /*1320*/  IADD3 R4, R28, 0x180, RZ ;  /* 0x000001801c047810 */ /* 0x000fe20007ffe0ff */
[----:B------:R-:W-:Y:S02]  /*1330*/  @!P5 IMAD.IADD R16, R16, 0x1, -R0 ;  /* 0x000000011010d824 */ /* 0x000fe400078e0a00 */
[----:B------:R-:W-:Y:S01]  /*1340*/  IMAD R14, R0, R7, R14 ;  /* 0x00000007000e7224 */ /* 0x000fe200078e020e */
[----:B0-----:R-:W-:Y:S01]  /*1350*/  IABS R5, R4 ;  /* 0x0000000400057213 */ /* 0x001fe20000000000 */
[----:B------:R-:W-:Y:S01]  /*1360*/  IMAD.MOV.U32 R19, RZ, RZ, R17 ;  /* 0x000000ffff137224 */ /* 0x000fe200078e0011 */
[----:B------:R-:W-:Y:S01]  /*1370*/  IADD3 R7, R28, 0x170, RZ ;  /* 0x000001701c077810 */ /* 0x000fe20007ffe0ff */
[--C-:B------:R-:W-:Y:S01]  /*1380*/  @!P1 IMAD.IADD R15, R15, 0x1, -R0.reuse ;  /* 0x000000010f0f9824 */ /* 0x100fe200078e0a00 */
[----:B------:R-:W-:Y:S01]  /*1390*/  ISETP.GT.U32.AND P5, PT, R0, R14, PT ;  /* 0x0000000e0000720c */ /* 0x000fe20003fa4070 */
[----:B------:R-:W-:Y:S01]  /*13a0*/  @!P6 IMAD.IADD R12, R12, 0x1, -R0 ;  /* 0x000000010c0ce824 */ /* 0x000fe200078e0a00 */
[----:B------:R-:W-:Y:S01]  /*13b0*/  ISETP.GE.AND P1, PT, R2, RZ, PT ;  /* 0x000000ff0200720c */ /* 0x000fe20003f26270 */
[----:B------:R-:W-:Y:S01]  /*13c0*/  IMAD.HI.U32 R11, R3, R9, RZ ;  /* 0x00000009030b7227 */ /* 0x000fe200078e00ff */
[----:B------:R-:W-:-:S02]  /*13d0*/  ISETP.GT.U32.AND P6, PT, R0, R15, PT ;  /* 0x0000000f0000720c */ /* 0x000fc40003fc4070 */
[----:B------:R-:W-:Y:S01]  /*13e0*/  IABS R8, R7 ;  /* 0x0000000700087213 */ /* 0x000fe20000000000 */
[----:B------:R-:W-:Y:S01]  /*13f0*/  IMAD.MOV.U32 R18, RZ, RZ, R16 ;  /* 0x000000ffff127224 */ /* 0x000fe200078e0010 */
[----:B------:R-:W-:Y:S01]  /*1400*/  IADD3 R17, R28, 0x120, RZ ;  /* 0x000001201c117810 */ /* 0x000fe20007ffe0ff */
[----:B------:R-:W-:Y:S01]  /*1410*/  @!P3 IMAD.MOV R19, RZ, RZ, -R19 ;  /* 0x000000ffff13b224 */ /* 0x000fe200078e0a13 */
[----:B------:R-:W-:Y:S01]  /*1420*/  ISETP.GT.U32.AND P3, PT, R0, R12, PT ;  /* 0x0000000c0000720c */ /* 0x000fe20003f64070 */
[----:B------:R-:W-:Y:S02]  /*1430*/  IMAD.MOV.U32 R2, RZ, RZ, R10 ;  /* 0x000000ffff027224 */ /* 0x000fe400078e000a */
[----:B------:R-:W-:Y:S01]  /*1440*/  IMAD.HI.U32 R10, R3, R5, RZ ;  /* 0x00000005030a7227 */ /* 0x000fe200078e00ff */
[----:B------:R-:W-:Y:S03]  /*1450*/  STL [R1+0xa4], R19 ;  /* 0x0000a41301007387 */ /* 0x000fe60000100800 */
[----:B------:R-:W-:-:S02]  /*1460*/  IMAD.MOV R11, RZ, RZ, -R11 ;  /* 0x000000ffff0b7224 */ /* 0x000fc400078e0a0b */
[----:B------:R-:W-:Y:S01]  /*1470*/  @!P4 IMAD.MOV R18, RZ, RZ, -R18 ;  /* 0x000000ffff12c224 */ /* 0x000fe200078e0a12 */
[----:B------:R-:W-:Y:S01]  /*1480*/  ISETP.GE.AND P4, PT, R6, RZ, PT ;  /* 0x000000ff0600720c */ /* 0x000fe20003f86270 */
[----:B------:R-:W-:Y:S02]  /*1490*/  IMAD.MOV R10, RZ, RZ, -R10 ;  /* 0x000000ffff0a7224 */ /* 0x000fe400078e0a0a */
[C---:B------:R-:W-:Y:S01]  /*14a0*/  IMAD R6, R0.reuse, R11, R9 ;  /* 0x0000000b00067224 */ /* 0x040fe200078e0209 */
[----:B------:R-:W-:Y:S01]  /*14b0*/  STL [R1+0xa0], R18 ;  /* 0x0000a01201007387 */ /* 0x000fe20000100800 */
[----:B------:R-:W-:Y:S01]  /*14c0*/  IMAD R5, R0, R10, R5 ;  /* 0x0000000a00057224 */ /* 0x000fe200078e0205 */
[----:B------:R-:W-:Y:S01]  /*14d0*/  IADD3 R10, R28, 0x168, RZ ;  /* 0x000001681c0a7810 */ /* 0x000fe20007ffe0ff */
[--C-:B------:R-:W-:Y:S01]  /*14e0*/  @!P6 IMAD.IADD R15, R15, 0x1, -R0.reuse ;  /* 0x000000010f0fe824 */ /* 0x100fe200078e0a00 */
[----:B------:R-:W-:Y:S01]  /*14f0*/  ISETP.GT.U32.AND P6, PT, R0, R6, PT ;  /* 0x000000060000720c */ /* 0x000fe20003fc4070 */
[----:B------:R-:W-:-:S02]  /*1500*/  @!P5 IMAD.IADD R14, R14, 0x1, -R0 ;  /* 0x000000010e0ed824 */ /* 0x000fc400078e0a00 */
[----:B------:R-:W-:Y:S01]  /*1510*/  @!P3 IMAD.IADD R12, R12, 0x1, -R0 ;  /* 0x000000010c0cb824 */ /* 0x000fe200078e0a00 */
[C---:B------:R-:W-:Y:S01]  /*1520*/  ISETP.GT.U32.AND P3, PT, R0.reuse, R5, PT ;  /* 0x000000050000720c */ /* 0x040fe20003f64070 */
[----:B------:R-:W-:Y:S01]  /*1530*/  IMAD.HI.U32 R11, R3, R2, RZ ;  /* 0x00000002030b7227 */ /* 0x000fe200078e00ff */
[----:B------:R-:W-:-:S03]  /*1540*/  ISETP.GT.U32.AND P5, PT, R0, R14, PT ;  /* 0x0000000e0000720c */ /* 0x000fc60003fa4070 */
[----:B------:R-:W-:Y:S02]  /*1550*/  IMAD.MOV R11, RZ, RZ, -R11 ;  /* 0x000000ffff0b7224 */ /* 0x000fe400078e0a0b */
[----:B------:R-:W-:-:S04]  /*1560*/  IMAD.HI.U32 R9, R3, R8, RZ ;  /* 0x0000000803097227 */ /* 0x000fc800078e00ff */
[----:B------:R-:W-:Y:S02]  /*1570*/  @!P6 IMAD.IADD R6, R6, 0x1, -R0 ;  /* 0x000000010606e824 */ /* 0x000fe400078e0a00 */
[C---:B------:R-:W-:Y:S01]  /*1580*/  IMAD R2, R0.reuse, R11, R2 ;  /* 0x0000000b00027224 */ /* 0x040fe200078e0202 */
[----:B------:R-:W-:Y:S01]  /*1590*/  IABS R11, R10 ;  /* 0x0000000a000b7213 */ /* 0x000fe20000000000 */
[----:B------:R-:W-:Y:S02]  /*15a0*/  IMAD.MOV R9, RZ, RZ, -R9 ;  /* 0x000000ffff097224 */ /* 0x000fe400078e0a09 */
[----:B------:R-:W-:Y:S01]  /*15b0*/  IMAD.MOV.U32 R16, RZ, RZ, R15 ;  /* 0x000000ffff107224 */ /* 0x000fe200078e000f */
[C---:B------:R-:W-:Y:S01]  /*15c0*/  ISETP.GT.U32.AND P6, PT, R0.reuse, R2, PT ;  /* 0x000000020000720c */ /* 0x040fe20003fc4070 */
[--C-:B------:R-:W-:Y:S01]  /*15d0*/  @!P3 IMAD.IADD R5, R5, 0x1, -R0.reuse ;  /* 0x000000010505b824 */ /* 0x100fe200078e0a00 */
[----:B------:R-:W-:Y:S01]  /*15e0*/  ISETP.GT.U32.AND P3, PT, R0, R6, PT ;  /* 0x000000060000720c */ /* 0x000fe20003f64070 */
[----:B------:R-:W-:Y:S01]  /*15f0*/  @!P5 IMAD.IADD R14, R14, 0x1, -R0 ;  /* 0x000000010e0ed824 */ /* 0x000fe200078e0a00 */
[----:B------:R-:W-:Y:S01]  /*1600*/  ISETP.GE.AND P5, PT, R4, RZ, PT ;  /* 0x000000ff0400720c */ /* 0x000fe20003fa6270 */
[----:B------:R-:W-:Y:S01]  /*1610*/  IMAD R8, R0, R9, R8 ;  /* 0x0000000900087224 */ /* 0x000fe200078e0208 */
[----:B------:R-:W-:Y:S01]  /*1620*/  IADD3 R4, R28, 0x160, RZ ;  /* 0x000001601c047810 */ /* 0x000fe20007ffe0ff */
[----:B------:R-:W-:Y:S01]  /*1630*/  @!P2 IMAD.MOV R16, RZ, RZ, -R16 ;  /* 0x000000ffff10a224 */ /* 0x000fe200078e0a10 */
[C---:B------:R-:W-:Y:S01]  /*1640*/  ISETP.GT.U32.AND P2, PT, R0.reuse, R5, PT ;  /* 0x000000050000720c */ /* 0x040fe20003f44070 */
[----:B------:R-:W-:Y:S01]  /*1650*/  IMAD.MOV.U32 R15, RZ, RZ, R12 ;  /* 0x000000ffff0f7224 */ /* 0x000fe200078e000c */
[----:B------:R-:W-:Y:S01]  /*1660*/  IABS R9, R4 ;  /* 0x0000000400097213 */ /* 0x000fe20000000000 */
[----:B------:R-:W-:Y:S01]  /*1670*/  IMAD.HI.U32 R12, R3, R11, RZ ;  /* 0x0000000b030c7227 */ /* 0x000fe200078e00ff */
[----:B------:R0:W-:Y:S03]  /*1680*/  STL [R1+0x9c], R16 ;  /* 0x00009c1001007387 */ /* 0x0001e60000100800 */
[----:B------:R-:W-:Y:S01]  /*1690*/  @!P0 IMAD.MOV R15, RZ, RZ, -R15 ;  /* 0x000000ffff0f8224 */ /* 0x000fe200078e0a0f */
[----:B------:R-:W-:Y:S01]  /*16a0*/  ISETP.GT.U32.AND P0, PT, R0, R8, PT ;  /* 0x000000080000720c */ /* 0x000fe20003f04070 */
[----:B------:R-:W-:Y:S01]  /*16b0*/  @!P1 IMAD.MOV R14, RZ, RZ, -R14 ;  /* 0x000000ffff0e9224 */ /* 0x000fe200078e0a0e */
[----:B------:R-:W-:Y:S01]  /*16c0*/  ISETP.GE.AND P1, PT, R13, RZ, PT ;  /* 0x000000ff0d00720c */ /* 0x000fe20003f26270 */
[----:B------:R-:W-:Y:S01]  /*16d0*/  IMAD.HI.U32 R13, R3, R9, RZ ;  /* 0x00000009030d7227 */ /* 0x000fe200078e00ff */
[----:B------:R1:W-:Y:S01]  /*16e0*/  STL [R1+0x98], R15 ;  /* 0x0000980f01007387 */ /* 0x0003e20000100800 */
[----:B0-----:R-:W-:-:S02]  /*16f0*/  IADD3 R16, R28, 0x118, RZ ;  /* 0x000001181c107810 */ /* 0x001fc40007ffe0ff */
[----:B------:R-:W-:Y:S01]  /*1700*/  IMAD.MOV R12, RZ, RZ, -R12 ;  /* 0x000000ffff0c7224 */ /* 0x000fe200078e0a0c */
[----:B------:R0:W-:Y:S01]  /*1710*/  STL [R1+0x94], R14 ;  /* 0x0000940e01007387 */ /* 0x0001e20000100800 */
[--C-:B------:R-:W-:Y:S01]  /*1720*/  @!P3 IMAD.IADD R6, R6, 0x1, -R0.reuse ;  /* 0x000000010606b824 */ /* 0x100fe200078e0a00 */
[----:B------:R-:W-:Y:S01]  /*1730*/  ISETP.GE.AND P3, PT, R7, RZ, PT ;  /* 0x000000ff0700720c */ /* 0x000fe20003f66270 */
[--C-:B------:R-:W-:Y:S02]  /*1740*/  @!P6 IMAD.IADD R2, R2, 0x1, -R0.reuse ;  /* 0x000000010202e824 */ /* 0x100fe400078e0a00 */
[----:B------:R-:W-:Y:S01]  /*1750*/  IMAD.MOV R13, RZ, RZ, -R13 ;  /* 0x000000ffff0d7224 */ /* 0x000fe200078e0a0d */
[----:B-1----:R-:W-:Y:S01]  /*1760*/  IADD3 R15, R28, 0x138, RZ ;  /* 0x000001381c0f7810 */ /* 0x002fe20007ffe0ff */
[----:B------:R-:W-:Y:S01]  /*1770*/  @!P2 IMAD.IADD R5, R5, 0x1, -R0 ;  /* 0x000000010505a824 */ /* 0x000fe200078e0a00 */
[----:B------:R-:W-:Y:S01]  /*1780*/  ISETP.GE.AND P2, PT, R10, RZ, PT ;  /* 0x000000ff0a00720c */ /* 0x000fe20003f46270 */
[C---:B------:R-:W-:Y:S01]  /*1790*/  IMAD R7, R0.reuse, R12, R11 ;  /* 0x0000000c00077224 */ /* 0x040fe200078e020b */
[----:B------:R-:W-:Y:S01]  /*17a0*/  ISETP.GT.U32.AND P6, PT, R0, R2, PT ;  /* 0x000000020000720c */ /* 0x000fe20003fc4070 */
[----:B0-----:R-:W-:Y:S01]  /*17b0*/  IMAD.MOV.U32 R14, RZ, RZ, R6 ;  /* 0x000000ffff0e7224 */ /* 0x001fe200078e0006 */
[----:B------:R-:W-:Y:S01]  /*17c0*/  IADD3 R6, R28, 0x158, RZ ;  /* 0x000001581c067810 */ /* 0x000fe20007ffe0ff */
[----:B------:R-:W-:-:S02]  /*17d0*/  @!P0 IMAD.IADD R8, R8, 0x1, -R0 ;  /* 0x0000000108088824 */ /* 0x000fc400078e0a00 */
[C---:B------:R-:W-:Y:S02]  /*17e0*/  IMAD R9, R0.reuse, R13, R9 ;  /* 0x0000000d00097224 */ /* 0x040fe400078e0209 */
[----:B------:R-:W-:Y:S01]  /*17f0*/  @!P4 IMAD.MOV R14, RZ, RZ, -R14 ;  /* 0x000000ffff0ec224 */ /* 0x000fe200078e0a0e */
[C---:B------:R-:W-:Y:S01]  /*1800*/  ISETP.GT.U32.AND P4, PT, R0.reuse, R7, PT ;  /* 0x000000070000720c */ /* 0x040fe20003f84070 */
[----:B------:R-:W-:Y:S01]  /*1810*/  IMAD.MOV.U32 R10, RZ, RZ, R5 ;  /* 0x000000ffff0a7224 */ /* 0x000fe200078e0005 */
[C---:B------:R-:W-:Y:S02]  /*1820*/  ISETP.GT.U32.AND P0, PT, R0.reuse, R8, PT ;  /* 0x000000080000720c */ /* 0x040fe40003f04070 */
[----:B------:R-:W-:Y:S01]  /*1830*/  IABS R5, R6 ;  /* 0x0000000600057213 */ /* 0x000fe20000000000 */
[----:B------:R-:W-:Y:S01]  /*1840*/  @!P5 IMAD.MOV R10, RZ, RZ, -R10 ;  /* 0x000000ffff0ad224 */ /* 0x000fe200078e0a0a */
[----:B------:R-:W-:Y:S01]  /*1850*/  ISETP.GT.U32.AND P5, PT, R0, R9, PT ;  /* 0x000000090000720c */ /* 0x000fe20003fa4070 */
[----:B------:R-:W-:Y:S01]  /*1860*/  @!P6 IMAD.IADD R2, R2, 0x1, -R0 ;  /* 0x000000010202e824 */ /* 0x000fe200078e0a00 */
[----:B------:R-:W-:Y:S01]  /*1870*/  STL [R1+0x90], R14 ;  /* 0x0000900e01007387 */ /* 0x000fe20000100800 */
[----:B------:R-:W-:-:S02]  /*1880*/  ISETP.GE.AND P6, PT, R4, RZ, PT ;  /* 0x000000ff0400720c */ /* 0x000fc40003fc6270 */
[----:B------:R-:W-:Y:S01]  /*1890*/  @!P1 IMAD.MOV R2, RZ, RZ, -R2 ;  /* 0x000000ffff029224 */ /* 0x000fe200078e0a02 */
[----:B------:R-:W-:Y:S01]  /*18a0*/  ISETP.GE.AND P1, PT, R6, RZ, PT ;  /* 0x000000ff0600720c */ /* 0x000fe20003f26270 */
[--C-:B------:R-:W-:Y:S01]  /*18b0*/  @!P4 IMAD.IADD R7, R7, 0x1, -R0.reuse ;  /* 0x000000010707c824 */ /* 0x100fe200078e0a00 */
[----:B------:R0:W-:Y:S01]  /*18c0*/  STL [R1+0x78], R10 ;  /* 0x0000780a01007387 */ /* 0x0001e20000100800 */
[--C-:B------:R-:W-:Y:S02]  /*18d0*/  @!P0 IMAD.IADD R8, R8, 0x1, -R0.reuse ;  /* 0x0000000108088824 */ /* 0x100fe400078e0a00 */
[----:B------:R-:W-:Y:S01]  /*18e0*/  IMAD.HI.U32 R6, R3, R5, RZ ;  /* 0x0000000503067227 */ /* 0x000fe200078e00ff */
[----:B------:R-:W-:Y:S01]  /*18f0*/  ISETP.GT.U32.AND P4, PT, R0, R7, PT ;  /* 0x000000070000720c */ /* 0x000fe20003f84070 */
[----:B------:R1:W-:Y:S02]  /*1900*/  STL [R1+0x74], R2 ;  /* 0x0000740201007387 */ /* 0x0003e40000100800 */
[----:B------:R-:W-:-:S02]  /*1910*/  @!P5 IMAD.IADD R9, R9, 0x1, -R0 ;  /* 0x000000010909d824 */ /* 0x000fc400078e0a00 */
[----:B------:R-:W-:Y:S01]  /*1920*/  IMAD.MOV.U32 R11, RZ, RZ, R8 ;  /* 0x000000ffff0b7224 */ /* 0x000fe200078e0008 */
[----:B0-----:R-:W-:Y:S01]  /*1930*/  IADD3 R10, R28, 0x150, RZ ;  /* 0x000001501c0a7810 */ /* 0x001fe20007ffe0ff */
[----:B------:R-:W-:Y:S01]  /*1940*/  IMAD.MOV R6, RZ, RZ, -R6 ;  /* 0x000000ffff067224 */ /* 0x000fe200078e0a06 */
[----:B------:R-:W-:Y:S01]  /*1950*/  ISETP.GT.U32.AND P5, PT, R0, R9, PT ;  /* 0x000000090000720c */ /* 0x000fe20003fa4070 */
[----:B------:R-:W-:Y:S01]  /*1960*/  @!P3 IMAD.MOV R11, RZ, RZ, -R11 ;  /* 0x000000ffff0bb224 */ /* 0x000fe200078e0a0b */
[----:B------:R-:W-:Y:S02]  /*1970*/  ISETP.GE.AND P0, PT, R10, RZ, PT ;  /* 0x000000ff0a00720c */ /* 0x000fe40003f06270 */
[----:B-1----:R-:W-:Y:S01]  /*1980*/  IADD3 R2, R28, 0x148, RZ ;  /* 0x000001481c027810 */ /* 0x002fe20007ffe0ff */
[--C-:B------:R-:W-:Y:S01]  /*1990*/  @!P4 IMAD.IADD R7, R7, 0x1, -R0.reuse ;  /* 0x000000010707c824 */ /* 0x100fe200078e0a00 */
[----:B------:R-:W-:Y:S01]  /*19a0*/  IABS R10, R10 ;  /* 0x0000000a000a7213 */ /* 0x000fe20000000000 */
[----:B------:R0:W-:Y:S01]  /*19b0*/  STL [R1+0x70], R11 ;  /* 0x0000700b01007387 */ /* 0x0001e20000100800 */
[----:B------:R-:W-:Y:S01]  /*19c0*/  IABS R4, R2 ;  /* 0x0000000200047213 */ /* 0x000fe20000000000 */
[----:B------:R-:W-:Y:S01]  /*19d0*/  IMAD.MOV.U32 R13, RZ, RZ, R7 ;  /* 0x000000ffff0d7224 */ /* 0x000fe200078e0007 */
[----:B------:R-:W-:Y:S01]  /*19e0*/  ISETP.GE.AND P3, PT, R2, RZ, PT ;  /* 0x000000ff0200720c */ /* 0x000fe20003f66270 */
[----:B------:R-:W-:Y:S01]  /*19f0*/  IMAD R2, R0, R6, R5 ;  /* 0x0000000600027224 */ /* 0x000fe200078e0205 */
[----:B------:R-:W-:Y:S01]  /*1a00*/  IADD3 R8, R28, 0x140, RZ ;  /* 0x000001401c087810 */ /* 0x000fe20007ffe0ff */
[----:B------:R-:W-:-:S02]  /*1a10*/  @!P5 IMAD.IADD R9, R9, 0x1, -R0 ;  /* 0x000000010909d824 */ /* 0x000fc400078e0a00 */
[----:B------:R-:W-:Y:S01]  /*1a20*/  @!P2 IMAD.MOV R13, RZ, RZ, -R13 ;  /* 0x000000ffff0da224 */ /* 0x000fe200078e0a0d */
[----:B------:R-:W-:Y:S01]  /*1a30*/  ISETP.GT.U32.AND P4, PT, R0, R2, PT ;  /* 0x000000020000720c */ /* 0x000fe20003f84070 */
[C---:B0-----:R-:W-:Y:S01]  /*1a40*/  IMAD.HI.U32 R11, R3.reuse, R10, RZ ;  /* 0x0000000a030b7227 */ /* 0x041fe200078e00ff */
[----:B------:R-:W-:Y:S02]  /*1a50*/  IABS R6, R8 ;  /* 0x0000000800067213 */ /* 0x000fe40000000000 */
[----:B------:R-:W-:Y:S01]  /*1a60*/  ISETP.GE.AND P5, PT, R8, RZ, PT ;  /* 0x000000ff0800720c */ /* 0x000fe20003fa6270 */
[----:B------:R-:W-:Y:S01]  /*1a70*/  IMAD.MOV R11, RZ, RZ, -R11 ;  /* 0x000000ffff0b7224 */ /* 0x000fe200078e0a0b */
[----:B------:R0:W-:Y:S01]  /*1a80*/  STL [R1+0x6c], R13 ;  /* 0x00006c0d01007387 */ /* 0x0001e20000100800 */
[----:B------:R-:W-:Y:S01]  /*1a90*/  IMAD.MOV.U32 R12, RZ, RZ, R9 ;  /* 0x000000ffff0c7224 */ /* 0x000fe200078e0009 */
[----:B------:R-:W-:Y:S01]  /*1aa0*/  IABS R9, R16 ;  /* 0x0000001000097213 */ /* 0x000fe20000000000 */
[----:B------:R-:W-:Y:S01]  /*1ab0*/  IMAD R8, R0, R11, R10 ;  /* 0x0000000b00087224 */ /* 0x000fe200078e020a */
[----:B------:R-:W-:Y:S01]  /*1ac0*/  IADD3 R10, R28, 0x128, RZ ;  /* 0x000001281c0a7810 */ /* 0x000fe20007ffe0ff */
[----:B------:R-:W-:Y:S01]  /*1ad0*/  @!P6 IMAD.MOV R12, RZ, RZ, -R12 ;  /* 0x000000ffff0ce224 */ /* 0x000fe200078e0a0c */
[----:B------:R-:W-:Y:S01]  /*1ae0*/  IABS R11, R17 ;  /* 0x00000011000b7213 */ /* 0x000fe20000000000 */
[----:B------:R-:W-:Y:S01]  /*1af0*/  @!P4 IMAD.IADD R2, R2, 0x1, -R0 ;  /* 0x000000010202c824 */ /* 0x000fe200078e0a00 */
[C---:B------:R-:W-:Y:S01]  /*1b00*/  ISETP.GT.U32.AND P6, PT, R0.reuse, R8, PT ;  /* 0x000000080000720c */ /* 0x040fe20003fc4070 */
[----:B------:R-:W-:Y:S01]  /*1b10*/  IMAD.HI.U32 R5, R3, R4, RZ ;  /* 0x0000000403057227 */ /* 0x000fe200078e00ff */
[----:B------:R-:W-:Y:S01]  /*1b20*/  ISETP.GE.AND P4, PT, R15, RZ, PT ;  /* 0x000000ff0f00720c */ /* 0x000fe20003f86270 */
[----:B------:R1:W-:Y:S01]  /*1b30*/  STL [R1+0x68], R12 ;  /* 0x0000680c01007387 */ /* 0x0003e20000100800 */
[----:B------:R-:W-:Y:S01]  /*1b40*/  ISETP.GT.U32.AND P2, PT, R0, R2, PT ;  /* 0x000000020000720c */ /* 0x000fe20003f44070 */
[----:B------:R-:W-:Y:S01]  /*1b50*/  IMAD.MOV R5, RZ, RZ, -R5 ;  /* 0x000000ffff057224 */ /* 0x000fe200078e0a05 */
[----:B------:R-:W-:Y:S01]  /*1b60*/  IABS R15, R15 ;  /* 0x0000000f000f7213 */ /* 0x000fe20000000000 */
[----:B------:R-:W-:Y:S01]  /*1b70*/  IMAD.HI.U32 R7, R3, R6, RZ ;  /* 0x0000000603077227 */ /* 0x000fe200078e00ff */
[----:B0-----:R-:W-:-:S03]  /*1b80*/  IABS R13, R10 ;  /* 0x0000000a000d7213 */ /* 0x001fc60000000000 */
[----:B------:R-:W-:Y:S01]  /*1b90*/  IMAD R4, R0, R5, R4 ;  /* 0x0000000500047224 */ /* 0x000fe200078e0204 */
[----:B------:R-:W-:Y:S01]  /*1ba0*/  IADD3 R5, R28, 0x130, RZ ;  /* 0x000001301c057810 */ /* 0x000fe20007ffe0ff */
[--C-:B------:R-:W-:Y:S02]  /*1bb0*/  @!P6 IMAD.IADD R8, R8, 0x1, -R0.reuse ;  /* 0x000000010808e824 */ /* 0x100fe400078e0a00 */
[----:B------:R-:W-:Y:S01]  /*1bc0*/  IMAD.MOV R7, RZ, RZ, -R7 ;  /* 0x000000ffff077224 */ /* 0x000fe200078e0a07 */
[----:B------:R-:W-:Y:S01]  /*1bd0*/  IABS R14, R5 ;  /* 0x00000005000e7213 */ /* 0x000fe20000000000 */
[----:B------:R-:W-:Y:S01]  /*1be0*/  @!P2 IMAD.IADD R2, R2, 0x1, -R0 ;  /* 0x000000010202a824 */ /* 0x000fe200078e0a00 */
[C---:B------:R-:W-:Y:S01]  /*1bf0*/  ISETP.GT.U32.AND P6, PT, R0.reuse, R8, PT ;  /* 0x000000080000720c */ /* 0x040fe20003fc4070 */
[C---:B------:R-:W-:Y:S01]  /*1c00*/  IMAD R6, R0.reuse, R7, R6 ;  /* 0x0000000700067224 */ /* 0x040fe200078e0206 */
[----:B------:R-:W-:Y:S01]  /*1c10*/  ISETP.GT.U32.AND P2, PT, R0, R4, PT ;  /* 0x000000040000720c */ /* 0x000fe20003f44070 */
[----:B------:R-:W-:-:S04]  /*1c20*/  IMAD.HI.U32 R7, R3, R15, RZ ;  /* 0x0000000f03077227 */ /* 0x000fc800078e00ff */
[----:B-1----:R-:W-:-:S04]  /*1c30*/  IMAD.HI.U32 R12, R3, R14, RZ ;  /* 0x0000000e030c7227 */ /* 0x002fc800078e00ff */
[----:B------:R-:W-:Y:S02]  /*1c40*/  IMAD.MOV R7, RZ, RZ, -R7 ;  /* 0x000000ffff077224 */ /* 0x000fe400078e0a07 */
[----:B------:R-:W-:Y:S01]  /*1c50*/  @!P6 IMAD.IADD R8, R8, 0x1, -R0 ;  /* 0x000000010808e824 */ /* 0x000fe200078e0a00 */
[C---:B------:R-:W-:Y:S01]  /*1c60*/  ISETP.GT.U32.AND P6, PT, R0.reuse, R6, PT ;  /* 0x000000060000720c */ /* 0x040fe20003fc4070 */
[----:B------:R-:W-:Y:S02]  /*1c70*/  IMAD.MOV R12, RZ, RZ, -R12 ;  /* 0x000000ffff0c7224 */ /* 0x000fe400078e0a0c */
[----:B------:R-:W-:Y:S02]  /*1c80*/  IMAD R15, R0, R7, R15 ;  /* 0x00000007000f7224 */ /* 0x000fe400078e020f */
[----:B------:R-:W-:-:S04]  /*1c90*/  IMAD.HI.U32 R7, R3, R13, RZ ;  /* 0x0000000d03077227 */ /* 0x000fc800078e00ff */
[----:B------:R-:W-:Y:S02]  /*1ca0*/  @!P2 IMAD.IADD R4, R4, 0x1, -R0 ;  /* 0x000000010404a824 */ /* 0x000fe400078e0a00 */
[C---:B------:R-:W-:Y:S02]  /*1cb0*/  IMAD R14, R0.reuse, R12, R14 ;  /* 0x0000000c000e7224 */ /* 0x040fe400078e020e */
[----:B------:R-:W-:Y:S01]  /*1cc0*/  IMAD.MOV R12, RZ, RZ, -R7 ;  /* 0x000000ffff0c7224 */ /* 0x000fe200078e0a07 */
[C---:B------:R-:W-:Y:S01]  /*1cd0*/  ISETP.GT.U32.AND P2, PT, R0.reuse, R4, PT ;  /* 0x000000040000720c */ /* 0x040fe20003f44070 */
[----:B------:R-:W-:Y:S02]  /*1ce0*/  IMAD.MOV.U32 R19, RZ, RZ, R2 ;  /* 0x000000ffff137224 */ /* 0x000fe400078e0002 */
[----:B------:R-:W-:Y:S01]  /*1cf0*/  IMAD R13, R0, R12, R13 ;  /* 0x0000000c000d7224 */ /* 0x000fe200078e020d */
[----:B------:R-:W-:Y:S01]  /*1d00*/  IADD3 R12, R28, 0x100, RZ ;  /* 0x000001001c0c7810 */ /* 0x000fe20007ffe0ff */
[----:B------:R-:W-:-:S02]  /*1d10*/  IMAD.MOV.U32 R18, RZ, RZ, R8 ;  /* 0x000000ffff127224 */ /* 0x000fc400078e0008 */
[----:B------:R-:W-:Y:S01]  /*1d20*/  @!P1 IMAD.MOV R19, RZ, RZ, -R19 ;  /* 0x000000ffff139224 */ /* 0x000fe200078e0a13 */
[----:B------:R-:W-:Y:S01]  /*1d30*/  ISETP.GT.U32.AND P1, PT, R0, R15, PT ;  /* 0x0000000f0000720c */ /* 0x000fe20003f24070 */
[----:B------:R-:W-:Y:S01]  /*1d40*/  @!P6 IMAD.IADD R6, R6, 0x1, -R0 ;  /* 0x000000010606e824 */ /* 0x000fe200078e0a00 */
[C---:B------:R-:W-:Y:S01]  /*1d50*/  ISETP.GT.U32.AND P6, PT, R0.reuse, R13, PT ;  /* 0x0000000d0000720c */ /* 0x040fe20003fc4070 */
[----:B------:R-:W-:Y:S01]  /*1d60*/  IMAD.HI.U32 R2, R3, R9, RZ ;  /* 0x0000000903027227 */ /* 0x000fe200078e00ff */
[----:B------:R-:W-:Y:S03]  /*1d70*/  STL [R1+0x64], R19 ;  /* 0x0000641301007387 */ /* 0x000fe60000100800 */
[----:B------:R-:W-:Y:S01]  /*1d80*/  @!P0 IMAD.MOV R18, RZ, RZ, -R18 ;  /* 0x000000ffff128224 */ /* 0x000fe200078e0a12 */
[----:B------:R-:W-:Y:S01]  /*1d90*/  ISETP.GT.U32.AND P0, PT, R0, R14, PT ;  /* 0x0000000e0000720c */ /* 0x000fe20003f04070 */
[----:B------:R-:W-:-:S02]  /*1da0*/  IMAD.MOV R2, RZ, RZ, -R2 ;  /* 0x000000ffff027224 */ /* 0x000fc400078e0a02 */
[--C-:B------:R-:W-:Y:S01]  /*1db0*/  @!P2 IMAD.IADD R4, R4, 0x1, -R0.reuse ;  /* 0x000000010404a824 */ /* 0x100fe200078e0a00 */
[----:B------:R0:W-:Y:S01]  /*1dc0*/  STL [R1+0x60], R18 ;  /* 0x0000601201007387 */ /* 0x0001e20000100800 */
[----:B------:R-:W-:Y:S01]  /*1dd0*/  IMAD R9, R0, R2, R9 ;  /* 0x0000000200097224 */ /* 0x000fe200078e0209 */
[----:B------:R-:W-:Y:S01]  /*1de0*/  IADD3 R2, R28, 0x110, RZ ;  /* 0x000001101c027810 */ /* 0x000fe20007ffe0ff */
[--C-:B------:R-:W-:Y:S01]  /*1df0*/  @!P1 IMAD.IADD R15, R15, 0x1, -R0.reuse ;  /* 0x000000010f0f9824 */ /* 0x100fe200078e0a00 */
[C---:B------:R-:W-:Y:S01]  /*1e00*/  ISETP.GT.U32.AND P1, PT, R0.reuse, R6, PT ;  /* 0x000000060000720c */ /* 0x040fe20003f24070 */
[----:B------:R-:W-:Y:S01]  /*1e10*/  @!P6 IMAD.IADD R13, R13, 0x1, -R0 ;  /* 0x000000010d0de824 */ /* 0x000fe200078e0a00 */
[----:B------:R-:W-:Y:S01]  /*1e20*/  IABS R8, R2 ;  /* 0x0000000200087213 */ /* 0x000fe20000000000 */
[----:B------:R-:W-:Y:S01]  /*1e30*/  IMAD.HI.U32 R7, R3, R11, RZ ;  /* 0x0000000b03077227 */ /* 0x000fe200078e00ff */
[----:B------:R-:W-:Y:S02]  /*1e40*/  ISETP.GE.AND P2, PT, R5, RZ, PT ;  /* 0x000000ff0500720c */ /* 0x000fe40003f46270 */
[----:B------:R-:W-:Y:S01]  /*1e50*/  ISETP.GT.U32.AND P6, PT, R0, R13, PT ;  /* 0x0000000d0000720c */ /* 0x000fe20003fc4070 */
[----:B0-----:R-:W-:Y:S01]  /*1e60*/  IMAD.MOV.U32 R18, RZ, RZ, R4 ;  /* 0x000000ffff127224 */ /* 0x001fe200078e0004 */
[----:B------:R-:W-:Y:S01]  /*1e70*/  IADD3 R5, R28, 0x108, RZ ;  /* 0x000001081c057810 */ /* 0x000fe20007ffe0ff */
[----:B------:R-:W-:-:S02]  /*1e80*/  IMAD.MOV R7, RZ, RZ, -R7 ;  /* 0x000000ffff077224 */ /* 0x000fc400078e0a07 */
[----:B------:R-:W-:Y:S01]  /*1e90*/  @!P3 IMAD.MOV R18, RZ, RZ, -R18 ;  /* 0x000000ffff12b224 */ /* 0x000fe200078e0a12 */
[----:B------:R-:W-:Y:S01]  /*1ea0*/  IABS R4, R5 ;  /* 0x0000000500047213 */ /* 0x000fe20000000000 */
[--C-:B------:R-:W-:Y:S01]  /*1eb0*/  @!P0 IMAD.IADD R14, R14, 0x1, -R0.reuse ;  /* 0x000000010e0e8824 */ /* 0x100fe200078e0a00 */
[C---:B------:R-:W-:Y:S01]  /*1ec0*/  ISETP.GT.U32.AND P0, PT, R0.reuse, R15, PT ;  /* 0x0000000f0000720c */ /* 0x040fe20003f04070 */
[----:B------:R-:W-:Y:S01]  /*1ed0*/  IMAD R11, R0, R7, R11 ;  /* 0x00000007000b7224 */ /* 0x000fe200078e020b */
[----:B------:R0:W-:Y:S01]  /*1ee0*/  STL [R1+0x5c], R18 ;  /* 0x00005c1201007387 */ /* 0x0001e20000100800 */
[--C-:B------:R-:W-:Y:S01]  /*1ef0*/  @!P1 IMAD.IADD R6, R6, 0x1, -R0.reuse ;  /* 0x0000000106069824 */ /* 0x100fe200078e0a00 */
[C---:B------:R-:W-:Y:S01]  /*1f00*/  ISETP.GT.U32.AND P3, PT, R0.reuse, R14, PT ;  /* 0x0000000e0000720c */ /* 0x040fe20003f64070 */
[----:B------:R-:W-:Y:S01]  /*1f10*/  @!P6 IMAD.IADD R13, R13, 0x1, -R0 ;  /* 0x000000010d0de824 */ /* 0x000fe200078e0a00 */
[----:B------:R-:W-:Y:S01]  /*1f20*/  ISETP.GT.U32.AND P1, PT, R0, R11, PT ;  /* 0x0000000b0000720c */ /* 0x000fe20003f24070 */
[----:B------:R-:W-:Y:S01]  /*1f30*/  IMAD.MOV.U32 R20, RZ, RZ, R6 ;  /* 0x000000ffff147224 */ /* 0x000fe200078e0006 */
[----:B------:R-:W-:-:S03]  /*1f40*/  IABS R7, R12 ;  /* 0x0000000c00077213 */ /* 0x000fc60000000000 */
[----:B------:R-:W-:Y:S02]  /*1f50*/  @!P5 IMAD.MOV R20, RZ, RZ, -R20 ;  /* 0x000000ffff14d224 */ /* 0x000fe400078e0a14 */
[----:B0-----:R-:W-:-:S03]  /*1f60*/  IMAD.HI.U32 R18, R3, R8, RZ ;  /* 0x0000000803127227 */ /* 0x001fc600078e00ff */
[----:B------:R-:W-:Y:S01]  /*1f70*/  STL [R1+0x58], R20 ;  /* 0x0000581401007387 */ /* 0x000fe20000100800 */
[----:B------:R-:W-:Y:S02]  /*1f80*/  IMAD.MOV R18, RZ, RZ, -R18 ;  /* 0x000000ffff127224 */ /* 0x000fe400078e0a12 */
[----:B------:R-:W-:Y:S01]  /*1f90*/  @!P0 IMAD.IADD R15, R15, 0x1, -R0 ;  /* 0x000000010f0f8824 */ /* 0x000fe200078e0a00 */
[C---:B------:R-:W-:Y:S01]  /*1fa0*/  ISETP.GT.U32.AND P0, PT, R0.reuse, R9, PT ;  /* 0x000000090000720c */ /* 0x040fe20003f04070 */
[C---:B------:R-:W-:Y:S02]  /*1fb0*/  IMAD R8, R0.reuse, R18, R8 ;  /* 0x0000001200087224 */ /* 0x040fe400078e0208 */
[----:B------:R-:W-:Y:S01]  /*1fc0*/  @!P1 IMAD.IADD R11, R11, 0x1, -R0 ;  /* 0x000000010b0b9824 */ /* 0x000fe200078e0a00 */
[----:B------:R-:W-:Y:S01]  /*1fd0*/  ISETP.GE.AND P1, PT, R17, RZ, PT ;  /* 0x000000ff1100720c */ /* 0x000fe20003f26270 */
[----:B------:R-:W-:Y:S01]  /*1fe0*/  IMAD.HI.U32 R18, R3, R4, RZ ;  /* 0x0000000403127227 */ /* 0x000fe200078e00ff */
[----:B------:R-:W-:-:S03]  /*1ff0*/  ISETP.GT.U32.AND P6, PT, R0, R8, PT ;  /* 0x000000080000720c */ /* 0x000fc60003fc4070 */
[----:B------:R-:W-:Y:S01]  /*2000*/  @!P3 IMAD.IADD R14, R14, 0x1, -R0 ;  /* 0x000000010e0eb824 */ /* 0x000fe200078e0a00 */
[----:B------:R-:W-:Y:S01]  /*2010*/  ISETP.GE.AND P3, PT, R10, RZ, PT ;  /* 0x000000ff0a00720c */ /* 0x000fe20003f66270 */
[----:B------:R-:W-:-:S04]  /*2020*/  IMAD.HI.U32 R10, R3, R7, RZ ;  /* 0x00000007030a7227 */ /* 0x000fc800078e00ff */
[----:B------:R-:W-:Y:S02]  /*2030*/  IMAD.MOV R18, RZ, RZ, -R18 ;  /* 0x000000ffff127224 */ /* 0x000fe400078e0a12 */
[--C-:B------:R-:W-:Y:S01]  /*2040*/  @!P0 IMAD.IADD R9, R9, 0x1, -R0.reuse ;  /* 0x0000000109098824 */ /* 0x100fe200078e0a00 */
[----:B------:R-:W-:Y:S01]  /*2050*/  ISETP.GE.AND P0, PT, R16, RZ, PT ;  /* 0x000000ff1000720c */ /* 0x000fe20003f06270 */
[----:B------:R-:W-:Y:S01]  /*2060*/  @!P6 IMAD.IADD R8, R8, 0x1, -R0 ;  /* 0x000000010808e824 */ /* 0x000fe200078e0a00 */
[C---:B------:R-:W-:Y:S01]  /*2070*/  ISETP.GT.U32.AND P6, PT, R0.reuse, R11, PT ;  /* 0x0000000b0000720c */ /* 0x040fe20003fc4070 */
[----:B------:R-:W-:Y:S01]  /*2080*/  IMAD.MOV R17, RZ, RZ, -R10 ;  /* 0x000000ffff117224 */ /* 0x000fe200078e0a0a */
[C---:B------:R-:W-:Y:S01]  /*2090*/  ISETP.GT.U32.AND P5, PT, R0.reuse, R9, PT ;  /* 0x000000090000720c */ /* 0x040fe20003fa4070 */
[----:B------:R-:W-:Y:S01]  /*20a0*/  IMAD R4, R0, R18, R4 ;  /* 0x0000001200047224 */ /* 0x000fe200078e0204 */
[----:B------:R-:W-:Y:S01]  /*20b0*/  IADD3 R10, R28, 0xf8, RZ ;  /* 0x000000f81c0a7810 */ /* 0x000fe20007ffe0ff */
[----:B------:R-:W-:Y:S01]  /*20c0*/  IMAD R7, R0, R17, R7 ;  /* 0x0000001100077224 */ /* 0x000fe200078e0207 */
[----:B------:R-:W-:Y:S01]  /*20d0*/  IADD3 R16, R28, 0xb8, RZ ;  /* 0x000000b81c107810 */ /* 0x000fe20007ffe0ff */
[----:B------:R-:W-:Y:S01]  /*20e0*/  @!P2 IMAD.MOV R14, RZ, RZ, -R14 ;  /* 0x000000ffff0ea224 */ /* 0x000fe200078e0a0e */
[----:B------:R-:W-:Y:S01]  /*20f0*/  ISETP.GT.U32.AND P2, PT, R0, R4, PT ;  /* 0x000000040000720c */ /* 0x000fe20003f44070 */
[----:B------:R-:W-:Y:S01]  /*2100*/  @!P3 IMAD.MOV R13, RZ, RZ, -R13 ;  /* 0x000000ffff0db224 */ /* 0x000fe200078e0a0d */
[----:B------:R-:W-:Y:S01]  /*2110*/  ISETP.GE.AND P3, PT, R2, RZ, PT ;  /* 0x000000ff0200720c */ /* 0x000fe20003f66270 */
[----:B------:R-:W-:Y:S01]  /*2120*/  IMAD.MOV.U32 R19, RZ, RZ, R15 ;  /* 0x000000ffff137224 */ /* 0x000fe200078e000f */
[----:B------:R-:W-:Y:S01]  /*2130*/  IADD3 R2, R28, 0xf0, RZ ;  /* 0x000000f01c027810 */ /* 0x000fe20007ffe0ff */
[--C-:B------:R-:W-:Y:S01]  /*2140*/  @!P6 IMAD.IADD R11, R11, 0x1, -R0.reuse ;  /* 0x000000010b0be824 */ /* 0x100fe200078e0a00 */
[----:B------:R-:W-:Y:S01]  /*2150*/  ISETP.GT.U32.AND P6, PT, R0, R7, PT ;  /* 0x000000070000720c */ /* 0x000fe20003fc4070 */
[--C-:B------:R-:W-:Y:S01]  /*2160*/  @!P5 IMAD.IADD R9, R9, 0x1, -R0.reuse ;  /* 0x000000010909d824 */ /* 0x100fe200078e0a00 */
[----:B------:R-:W-:Y:S01]  /*2170*/  ISETP.GE.AND P5, PT, R5, RZ, PT ;  /* 0x000000ff0500720c */ /* 0x000fe20003fa6270 */
[----:B------:R-:W-:Y:S01]  /*2180*/  @!P4 IMAD.MOV R19, RZ, RZ, -R19 ;  /* 0x000000ffff13c224 */ /* 0x000fe200078e0a13 */
[----:B------:R-:W-:Y:S01]  /*2190*/  IABS R5, R2 ;  /* 0x0000000200057213 */ /* 0x000fe20000000000 */
[----:B------:R-:W-:Y:S01]  /*21a0*/  @!P0 IMAD.MOV R9, RZ, RZ, -R9 ;  /* 0x000000ffff098224 */ /* 0x000fe200078e0a09 */
[----:B------:R-:W-:Y:S01]  /*21b0*/  IABS R6, R10 ;  /* 0x0000000a00067213 */ /* 0x000fe20000000000 */
[--C-:B------:R-:W-:Y:S01]  /*21c0*/  @!P2 IMAD.IADD R4, R4, 0x1, -R0.reuse ;  /* 0x000000010404a824 */ /* 0x100fe200078e0a00 */
[----:B------:R-:W-:Y:S01]  /*21d0*/  ISETP.GT.U32.AND P4, PT, R0, R8, PT ;  /* 0x000000080000720c */ /* 0x000fe20003f84070 */
[----:B------:R0:W-:Y:S01]  /*21e0*/  STL [R1+0x48], R19 ;  /* 0x0000481301007387 */ /* 0x0001e20000100800 */
[----:B------:R-:W-:Y:S01]  /*21f0*/  ISETP.GE.AND P2, PT, R10, RZ, PT ;  /* 0x000000ff0a00720c */ /* 0x000fe20003f46270 */
[----:B------:R-:W-:Y:S01]  /*2200*/  IMAD.HI.U32 R10, R3, R5, RZ ;  /* 0x00000005030a7227 */ /* 0x000fe200078e00ff */
[----:B------:R-:W-:Y:S01]  /*2210*/  ISETP.GE.AND P0, PT, R2, RZ, PT ;  /* 0x000000ff0200720c */ /* 0x000fe20003f06270 */
[----:B------:R1:W-:Y:S02]  /*2220*/  STL [R1+0x44], R14 ;  /* 0x0000440e01007387 */ /* 0x0003e40000100800 */
[----:B------:R-:W-:Y:S01]  /*2230*/  @!P6 IMAD.IADD R7, R7, 0x1, -R0 ;  /* 0x000000010707e824 */ /* 0x000fe200078e0a00 */
[----:B------:R-:W-:Y:S01]  /*2240*/  ISETP.GT.U32.AND P6, PT, R0, R4, PT ;  /* 0x000000040000720c */ /* 0x000fe20003fc4070 */
[----:B------:R2:W-:Y:S01]  /*2250*/  STL [R1+0x40], R13 ;  /* 0x0000400d01007387 */ /* 0x0005e20000100800 */
[----:B------:R-:W-:Y:S01]  /*2260*/  IMAD.MOV R10, RZ, RZ, -R10 ;  /* 0x000000ffff0a7224 */ /* 0x000fe200078e0a0a */
[----:B0-----:R-:W-:-:S02]  /*2270*/  IABS R19, c[0x0][0x178] ;  /* 0x00005e0000137a13 */ /* 0x001fc40000000000 */
[----:B------:R-:W-:Y:S01]  /*2280*/  @!P4 IMAD.IADD R8, R8, 0x1, -R0 ;  /* 0x000000010808c824 */ /* 0x000fe200078e0a00 */
[----:B------:R-:W-:Y:S01]  /*2290*/  ISETP.GE.AND P4, PT, R12, RZ, PT ;  /* 0x000000ff0c00720c */ /* 0x000fe20003f86270 */
[----:B------:R-:W-:Y:S01]  /*22a0*/  IMAD R2, R0, R10, R5 ;  /* 0x0000000a00027224 */ /* 0x000fe200078e0205 */
[C---:B------:R-:W-:Y:S01]  /*22b0*/  IADD3 R10, R28.reuse, 0xe0, RZ ;  /* 0x000000e01c0a7810 */ /* 0x040fe20007ffe0ff */
[----:B-1----:R-:W-:Y:S01]  /*22c0*/  IMAD.MOV.U32 R14, RZ, RZ, R11 ;  /* 0x000000ffff0e7224 */ /* 0x002fe200078e000b */
[C---:B------:R-:W-:Y:S01]  /*22d0*/  IADD3 R5, R28.reuse, 0xd8, RZ ;  /* 0x000000d81c057810 */ /* 0x040fe20007ffe0ff */
[----:B--2---:R-:W-:Y:S01]  /*22e0*/  IMAD.HI.U32 R13, R3, R6, RZ ;  /* 0x00000006030d7227 */ /* 0x004fe200078e00ff */
[----:B------:R-:W-:-:S03]  /*22f0*/  IADD3 R12, R28, 0xc0, RZ ;  /* 0x000000c01c0c7810 */ /* 0x000fc60007ffe0ff */
[----:B------:R-:W-:Y:S02]  /*2300*/  IMAD.MOV R13, RZ, RZ, -R13 ;  /* 0x000000ffff0d7224 */ /* 0x000fe400078e0a0d */
[----:B------:R-:W-:Y:S01]  /*2310*/  @!P6 IMAD.IADD R4, R4, 0x1, -R0 ;  /* 0x000000010404e824 */ /* 0x000fe200078e0a00 */
[C---:B------:R-:W-:Y:S01]  /*2320*/  ISETP.GT.U32.AND P6, PT, R0.reuse, R2, PT ;  /* 0x000000020000720c */ /* 0x040fe20003fc4070 */
[C---:B------:R-:W-:Y:S01]  /*2330*/  IMAD R6, R0.reuse, R13, R6 ;  /* 0x0000000d00067224 */ /* 0x040fe200078e0206 */
[----:B------:R-:W-:Y:S01]  /*2340*/  IABS R13, R10 ;  /* 0x0000000a000d7213 */ /* 0x000fe20000000000 */
[----:B------:R-:W-:Y:S01]  /*2350*/  @!P1 IMAD.MOV R14, RZ, RZ, -R14 ;  /* 0x000000ffff0e9224 */ /* 0x000fe200078e0a0e */
[C---:B------:R-:W-:Y:S01]  /*2360*/  ISETP.GT.U32.AND P1, PT, R0.reuse, R7, PT ;  /* 0x000000070000720c */ /* 0x040fe20003f24070 */
[----:B------:R-:W-:Y:S01]  /*2370*/  @!P3 IMAD.MOV R8, RZ, RZ, -R8 ;  /* 0x000000ffff08b224 */ /* 0x000fe200078e0a08 */
[----:B------:R-:W-:Y:S01]  /*2380*/  ISETP.GT.U32.AND P3, PT, R0, R6, PT ;  /* 0x000000060000720c */ /* 0x000fe20003f64070 */
[----:B------:R-:W-:Y:S01]  /*2390*/  IMAD.MOV.U32 R11, RZ, RZ, R4 ;  /* 0x000000ffff0b7224 */ /* 0x000fe200078e0004 */
[----:B------:R-:W-:Y:S01]  /*23a0*/  STL [R1+0x3c], R14 ;  /* 0x00003c0e01007387 */ /* 0x000fe20000100800 */
[----:B------:R-:W-:-:S02]  /*23b0*/  IMAD.MOV.U32 R22, RZ, RZ, R19 ;  /* 0x000000ffff167224 */ /* 0x000fc400078e0013 */
[----:B------:R-:W-:Y:S01]  /*23c0*/  @!P5 IMAD.MOV R11, RZ, RZ, -R11 ;  /* 0x000000ffff0bd224 */ /* 0x000fe200078e0a0b */
[----:B------:R-:W-:Y:S01]  /*23d0*/  STL [R1+0x34], R9 ;  /* 0x0000340901007387 */ /* 0x000fe20000100800 */
[----:B------:R-:W-:-:S03]  /*23e0*/  @!P6 IMAD.IADD R2, R2, 0x1, -R0 ;  /* 0x000000010202e824 */ /* 0x000fc600078e0a00 */
[----:B------:R0:W-:Y:S01]  /*23f0*/  STL [R1+0x30], R8 ;  /* 0x0000300801007387 */ /* 0x0001e20000100800 */
[--C-:B------:R-:W-:Y:S01]  /*2400*/  @!P1 IMAD.IADD R7, R7, 0x1, -R0.reuse ;  /* 0x0000000107079824 */ /* 0x100fe200078e0a00 */
[----:B------:R-:W-:Y:S01]  /*2410*/  ISETP.GT.U32.AND P5, PT, R0, R2, PT ;  /* 0x000000020000720c */ /* 0x000fe20003fa4070 */
[----:B------:R-:W-:Y:S01]  /*2420*/  @!P3 IMAD.IADD R6, R6, 0x1, -R0 ;  /* 0x000000010606b824 */ /* 0x000fe200078e0a00 */
[----:B------:R-:W-:Y:S01]  /*2430*/  ISETP.GE.AND P3, PT, R10, RZ, PT ;  /* 0x000000ff0a00720c */ /* 0x000fe20003f66270 */
[----:B------:R1:W-:Y:S03]  /*2440*/  STL [R1+0x2c], R11 ;  /* 0x00002c0b01007387 */ /* 0x0003e60000100800 */
[----:B------:R-:W-:Y:S02]  /*2450*/  ISETP.GT.U32.AND P6, PT, R0, R6, PT ;  /* 0x000000060000720c */ /* 0x000fe40003fc4070 */
[----:B0-----:R-:W-:-:S04]  /*2460*/  IADD3 R8, R28, 0xe8, RZ ;  /* 0x000000e81c087810 */ /* 0x001fc80007ffe0ff */
[----:B------:R-:W-:Y:S01]  /*2470*/  IABS R9, R8 ;  /* 0x0000000800097213 */ /* 0x000fe20000000000 */
[----:B-1----:R-:W-:Y:S01]  /*2480*/  IMAD.MOV.U32 R11, RZ, RZ, R7 ;  /* 0x000000ffff0b7224 */ /* 0x002fe200078e0007 */
[----:B------:R-:W-:Y:S01]  /*2490*/  ISETP.GE.AND P1, PT, R8, RZ, PT ;  /* 0x000000ff0800720c */ /* 0x000fe20003f26270 */
[----:B------:R-:W-:Y:S01]  /*24a0*/  @!P5 IMAD.IADD R2, R2, 0x1, -R0 ;  /* 0x000000010202d824 */ /* 0x000fe200078e0a00 */
[----:B------:R-:W-:Y:S01]  /*24b0*/  IABS R8, R5 ;  /* 0x0000000500087213 */ /* 0x000fe20000000000 */
[----:B------:R-:W-:-:S04]  /*24c0*/  IMAD.HI.U32 R10, R3, R9, RZ ;  /* 0x00000009030a7227 */ /* 0x000fc800078e00ff */
[----:B------:R-:W-:Y:S02]  /*24d0*/  IMAD.MOV R10, RZ, RZ, -R10 ;  /* 0x000000ffff0a7224 */ /* 0x000fe400078e0a0a */
[----:B------:R-:W-:Y:S01]  /*24e0*/  @!P4 IMAD.MOV R11, RZ, RZ, -R11 ;  /* 0x000000ffff0bc224 */ /* 0x000fe200078e0a0b */
[----:B------:R-:W-:Y:S01]  /*24f0*/  ISETP.GE.AND P4, PT, R5, RZ, PT ;  /* 0x000000ff0500720c */ /* 0x000fe20003f86270 */
[----:B------:R-:W-:Y:S01]  /*2500*/  IMAD R5, R0, R10, R9 ;  /* 0x0000000a00057224 */ /* 0x000fe200078e0209 */
[----:B------:R-:W-:Y:S01]  /*2510*/  IADD3 R9, R28, 0xd0, RZ ;  /* 0x000000d01c097810 */ /* 0x000fe20007ffe0ff */
[----:B------:R-:W-:Y:S01]  /*2520*/  IMAD.MOV.U32 R4, RZ, RZ, R8 ;  /* 0x000000ffff047224 */ /* 0x000fe200078e0008 */
[----:B------:R0:W-:Y:S01]  /*2530*/  STL [R1+0x28], R11 ;  /* 0x0000280b01007387 */ /* 0x0001e20000100800 */
[----:B------:R-:W-:Y:S01]  /*2540*/  IMAD.HI.U32 R8, R3, R13, RZ ;  /* 0x0000000d03087227 */ /* 0x000fe200078e00ff */
[----:B------:R-:W-:Y:S02]  /*2550*/  ISETP.GT.U32.AND P5, PT, R0, R5, PT ;  /* 0x000000050000720c */ /* 0x000fe40003fa4070 */
[----:B------:R-:W-:Y:S01]  /*2560*/  IABS R14, R9 ;  /* 0x00000009000e7213 */ /* 0x000fe20000000000 */
[----:B------:R-:W-:-:S02]  /*2570*/  IMAD.MOV R8, RZ, RZ, -R8 ;  /* 0x000000ffff087224 */ /* 0x000fc400078e0a08 */
[----:B------:R-:W-:-:S04]  /*2580*/  IMAD.HI.U32 R7, R3, R4, RZ ;  /* 0x0000000403077227 */ /* 0x000fc800078e00ff */
[C---:B------:R-:W-:Y:S01]  /*2590*/  IMAD R13, R0.reuse, R8, R13 ;  /* 0x00000008000d7224 */ /* 0x040fe200078e020d */
[----:B------:R-:W-:Y:S01]  /*25a0*/  IABS R8, R12 ;  /* 0x0000000c00087213 */ /* 0x000fe20000000000 */
[----:B0-----:R-:W-:Y:S02]  /*25b0*/  IMAD.MOV.U32 R11, RZ, RZ, R2 ;  /* 0x000000ffff0b7224 */ /* 0x001fe400078e0002 */
[----:B------:R-:W-:Y:S02]  /*25c0*/  @!P5 IMAD.IADD R5, R5, 0x1, -R0 ;  /* 0x000000010505d824 */ /* 0x000fe400078e0a00 */
[----:B------:R-:W-:Y:S02]  /*25d0*/  IMAD.MOV R7, RZ, RZ, -R7 ;  /* 0x000000ffff077224 */ /* 0x000fe400078e0a07 */
[----:B------:R-:W-:Y:S01]  /*25e0*/  @!P0 IMAD.MOV R11, RZ, RZ, -R11 ;  /* 0x000000ffff0b8224 */ /* 0x000fe200078e0a0b */
[C---:B------:R-:W-:Y:S01]  /*25f0*/  ISETP.GT.U32.AND P5, PT, R0.reuse, R5, PT ;  /* 0x000000050000720c */ /* 0x040fe20003fa4070 */
[----:B------:R-:W-:Y:S01]  /*2600*/  IMAD.HI.U32 R2, R3, R14, RZ ;  /* 0x0000000e03027227 */ /* 0x000fe200078e00ff */
[----:B------:R-:W-:-:S03]  /*2610*/  ISETP.GT.U32.AND P0, PT, R0, R13, PT ;  /* 0x0000000d0000720c */ /* 0x000fc60003f04070 */
[----:B------:R-:W-:Y:S01]  /*2620*/  @!P6 IMAD.IADD R6, R6, 0x1, -R0 ;  /* 0x000000010606e824 */ /* 0x000fe200078e0a00 */
[----:B------:R-:W-:Y:S01]  /*2630*/  ISETP.GE.AND P6, PT, R9, RZ, PT ;  /* 0x000000ff0900720c */ /* 0x000fe20003fc6270 */
[----:B------:R-:W-:Y:S01]  /*2640*/  IMAD R4, R0, R7, R4 ;  /* 0x0000000700047224 */ /* 0x000fe200078e0204 */
[----:B------:R-:W-:Y:S01]  /*2650*/  IADD3 R7, R28, 0xc8, RZ ;  /* 0x000000c81c077810 */ /* 0x000fe20007ffe0ff */
[----:B------:R-:W-:Y:S01]  /*2660*/  IMAD.MOV R2, RZ, RZ, -R2 ;  /* 0x000000ffff027224 */ /* 0x000fe200078e0a02 */
[----:B------:R-:W-:Y:S01]  /*2670*/  IABS R9, R16 ;  /* 0x0000001000097213 */ /* 0x000fe20000000000 */
[----:B------:R-:W-:Y:S02]  /*2680*/  IMAD.MOV.U32 R15, RZ, RZ, R6 ;  /* 0x000000ffff0f7224 */ /* 0x000fe400078e0006 */
[----:B------:R-:W-:Y:S01]  /*2690*/  @!P5 IMAD.IADD R5, R5, 0x1, -R0 ;  /* 0x000000010505d824 */ /* 0x000fe200078e0a00 */
[C---:B------:R-:W-:Y:S01]  /*26a0*/  ISETP.GT.U32.AND P5, PT, R0.reuse, R4, PT ;  /* 0x000000040000720c */ /* 0x040fe20003fa4070 */
[----:B------:R-:W-:-:S02]  /*26b0*/  IMAD R14, R0, R2, R14 ;  /* 0x00000002000e7224 */ /* 0x000fc400078e020e */
[----:B------:R-:W-:-:S04]  /*26c0*/  IMAD.HI.U32 R2, R3, R8, RZ ;  /* 0x0000000803027227 */ /* 0x000fc800078e00ff */
[----:B------:R-:W-:Y:S01]  /*26d0*/  @!P2 IMAD.MOV R15, RZ, RZ, -R15 ;  /* 0x000000ffff0fa224 */ /* 0x000fe200078e0a0f */
[----:B------:R-:W-:Y:S01]  /*26e0*/  ISETP.GE.AND P2, PT, R7, RZ, PT ;  /* 0x000000ff0700720c */ /* 0x000fe20003f46270 */
[----:B------:R-:W-:Y:S01]  /*26f0*/  @!P0 IMAD.IADD R13, R13, 0x1, -R0 ;  /* 0x000000010d0d8824 */ /* 0x000fe200078e0a00 */
[----:B------:R-:W-:Y:S01]  /*2700*/  IABS R7, R7 ;  /* 0x0000000700077213 */ /* 0x000fe20000000000 */
[----:B------:R-:W-:Y:S01]  /*2710*/  IMAD.MOV R2, RZ, RZ, -R2 ;  /* 0x000000ffff027224 */ /* 0x000fe200078e0a02 */
[----:B------:R0:W-:Y:S01]  /*2720*/  STL [R1+0x24], R15 ;  /* 0x0000240f01007387 */ /* 0x0001e20000100800 */
[----:B------:R-:W-:Y:S01]  /*2730*/  @!P5 IMAD.IADD R4, R4, 0x1, -R0 ;  /* 0x000000010404d824 */ /* 0x000fe200078e0a00 */
[C---:B------:R-:W-:Y:S01]  /*2740*/  ISETP.GT.U32.AND P0, PT, R0.reuse, R13, PT ;  /* 0x0000000d0000720c */ /* 0x040fe20003f04070 */
[----:B------:R-:W-:Y:S01]  /*2750*/  IMAD R8, R0, R2, R8 ;  /* 0x0000000200087224 */ /* 0x000fe200078e0208 */
[----:B------:R1:W-:Y:S01]  /*2760*/  STL [R1+0x20], R11 ;  /* 0x0000200b01007387 */ /* 0x0003e20000100800 */
[----:B------:R-:W-:Y:S01]  /*2770*/  IMAD.HI.U32 R6, R3, R7, RZ ;  /* 0x0000000703067227 */ /* 0x000fe200078e00ff */
[----:B------:R-:W-:-:S02]  /*2780*/  IADD3 R2, R28, 0xa8, RZ ;  /* 0x000000a81c027810 */ /* 0x000fc40007ffe0ff */
[----:B------:R-:W-:Y:S01]  /*2790*/  ISETP.GT.U32.AND P5, PT, R0, R8, PT ;  /* 0x000000080000720c */ /* 0x000fe20003fa4070 */
[----:B------:R-:W-:Y:S01]  /*27a0*/  IMAD.MOV R6, RZ, RZ, -R6 ;  /* 0x000000ffff067224 */ /* 0x000fe200078e0a06 */
[----:B0-----:R-:W-:-:S03]  /*27b0*/  IADD3 R15, R28, 0xb0, RZ ;  /* 0x000000b01c0f7810 */ /* 0x001fc60007ffe0ff */
[C---:B------:R-:W-:Y:S01]  /*27c0*/  IMAD R7, R0.reuse, R6, R7 ;  /* 0x0000000600077224 */ /* 0x040fe200078e0207 */
[----:B------:R-:W-:Y:S01]  /*27d0*/  IABS R10, R15 ;  /* 0x0000000f000a7213 */ /* 0x000fe20000000000 */
[----:B-1----:R-:W-:Y:S02]  /*27e0*/  IMAD.MOV.U32 R11, RZ, RZ, R5 ;  /* 0x000000ffff0b7224 */ /* 0x002fe400078e0005 */
[--C-:B------:R-:W-:Y:S01]  /*27f0*/  @!P0 IMAD.IADD R13, R13, 0x1, -R0.reuse ;  /* 0x000000010d0d8824 */ /* 0x100fe200078e0a00 */
[C---:B------:R-:W-:Y:S01]  /*2800*/  ISETP.GT.U32.AND P0, PT, R0.reuse, R7, PT ;  /* 0x000000070000720c */ /* 0x040fe20003f04070 */
[----:B------:R-:W-:Y:S01]  /*2810*/  @!P1 IMAD.MOV R11, RZ, RZ, -R11 ;  /* 0x000000ffff0b9224 */ /* 0x000fe200078e0a0b */
[----:B------:R-:W-:Y:S01]  /*2820*/  ISETP.GT.U32.AND P1, PT, R0, R14, PT ;  /* 0x0000000e0000720c */ /* 0x000fe20003f24070 */
[----:B------:R-:W-:Y:S02]  /*2830*/  IMAD.MOV.U32 R17, RZ, RZ, R13 ;  /* 0x000000ffff117224 */ /* 0x000fe400078e000d */
[----:B------:R-:W-:Y:S01]  /*2840*/  @!P5 IMAD.IADD R8, R8, 0x1, -R0 ;  /* 0x000000010808d824 */ /* 0x000fe200078e0a00 */
[----:B------:R0:W-:Y:S01]  /*2850*/  STL [R1+0x10], R11 ;  /* 0x0000100b01007387 */ /* 0x0001e20000100800 */
[----:B------:R-:W-:-:S04]  /*2860*/  IMAD.HI.U32 R6, R3, R9, RZ ;  /* 0x0000000903067227 */ /* 0x000fc800078e00ff */
[----:B------:R-:W-:Y:S01]  /*2870*/  @!P3 IMAD.MOV R17, RZ, RZ, -R17 ;  /* 0x000000ffff11b224 */ /* 0x000fe200078e0a11 */
[----:B------:R-:W-:Y:S01]  /*2880*/  ISETP.GT.U32.AND P3, PT, R0, R8, PT ;  /* 0x000000080000720c */ /* 0x000fe20003f64070 */
[----:B------:R-:W-:Y:S02]  /*2890*/  IMAD.MOV R6, RZ, RZ, -R6 ;  /* 0x000000ffff067224 */ /* 0x000fe400078e0a06 */
[--C-:B------:R-:W-:Y:S01]  /*28a0*/  @!P1 IMAD.IADD R14, R14, 0x1, -R0.reuse ;  /* 0x000000010e0e9824 */ /* 0x100fe200078e0a00 */
[----:B0-----:R-:W-:Y:S01]  /*28b0*/  IABS R11, R2 ;  /* 0x00000002000b7213 */ /* 0x001fe20000000000 */
[C---:B------:R-:W-:Y:S01]  /*28c0*/  IMAD R9, R0.reuse, R6, R9 ;  /* 0x0000000600097224 */ /* 0x040fe200078e0209 */
[C---:B------:R-:W-:Y:S01]  /*28d0*/  ISETP.GT.U32.AND P1, PT, R0.reuse, R4, PT ;  /* 0x000000040000720c */ /* 0x040fe20003f24070 */
[----:B------:R-:W-:Y:S01]  /*28e0*/  @!P0 IMAD.IADD R7, R7, 0x1, -R0 ;  /* 0x0000000107078824 */ /* 0x000fe200078e0a00 */
[----:B------:R-:W-:Y:S01]  /*28f0*/  ISETP.GT.U32.AND P0, PT, R0, R14, PT ;  /* 0x0000000e0000720c */ /* 0x000fe20003f04070 */
[----:B------:R-:W-:Y:S01]  /*2900*/  IMAD.HI.U32 R18, R3, R11, RZ ;  /* 0x0000000b03127227 */ /* 0x000fe200078e00ff */
[----:B------:R-:W-:Y:S01]  /*2910*/  IADD3 R6, R28, 0xa0, RZ ;  /* 0x000000a01c067810 */ /* 0x000fe20007ffe0ff */
[----:B------:R0:W-:Y:S01]  /*2920*/  STL [R1+0xc], R17 ;  /* 0x00000c1101007387 */ /* 0x0001e20000100800 */
[----:B------:R-:W-:Y:S01]  /*2930*/  ISETP.GT.U32.AND P5, PT, R0, R7, PT ;  /* 0x000000070000720c */ /* 0x000fe20003fa4070 */
[----:B------:R-:W-:-:S02]  /*2940*/  IMAD.MOV R18, RZ, RZ, -R18 ;  /* 0x000000ffff127224 */ /* 0x000fc400078e0a12 */
[----:B------:R-:W-:-:S04]  /*2950*/  IMAD.HI.U32 R5, R3, R10, RZ ;  /* 0x0000000a03057227 */ /* 0x000fc800078e00ff */
[--C-:B------:R-:W-:Y:S01]  /*2960*/  @!P1 IMAD.IADD R4, R4, 0x1, -R0.reuse ;  /* 0x0000000104049824 */ /* 0x100fe200078e0a00 */
[C---:B------:R-:W-:Y:S01]  /*2970*/  ISETP.GT.U32.AND P1, PT, R0.reuse, R9, PT ;  /* 0x000000090000720c */ /* 0x040fe20003f24070 */
[----:B------:R-:W-:Y:S01]  /*2980*/  IMAD R11, R0, R18, R11 ;  /* 0x00000012000b7224 */ /* 0x000fe200078e020b */
[----:B0-----:R-:W-:Y:S01]  /*2990*/  IABS R17, R6 ;  /* 0x0000000600117213 */ /* 0x001fe20000000000 */
[--C-:B------:R-:W-:Y:S02]  /*29a0*/  @!P3 IMAD.IADD R8, R8, 0x1, -R0.reuse ;  /* 0x000000010808b824 */ /* 0x100fe400078e0a00 */
[----:B------:R-:W-:Y:S01]  /*29b0*/  IMAD.MOV R5, RZ, RZ, -R5 ;  /* 0x000000ffff057224 */ /* 0x000fe200078e0a05 */
[----:B------:R-:W-:Y:S01]  /*29c0*/  ISETP.GT.U32.AND P3, PT, R0, R11, PT ;  /* 0x0000000b0000720c */ /* 0x000fe20003f64070 */
[----:B------:R-:W-:Y:S02]  /*29d0*/  @!P0 IMAD.IADD R14, R14, 0x1, -R0 ;  /* 0x000000010e0e8824 */ /* 0x000fe400078e0a00 */
[----:B------:R-:W-:Y:S01]  /*29e0*/  IMAD R10, R0, R5, R10 ;  /* 0x00000005000a7224 */ /* 0x000fe200078e020a */
[----:B------:R-:W-:Y:S01]  /*29f0*/  IADD3 R5, R28, 0x98, RZ ;  /* 0x000000981c057810 */ /* 0x000fe20007ffe0ff */
[--C-:B------:R-:W-:Y:S01]  /*2a00*/  @!P5 IMAD.IADD R7, R7, 0x1, -R0.reuse ;  /* 0x000000010707d824 */ /* 0x100fe200078e0a00 */
[----:B------:R-:W-:Y:S01]  /*2a10*/  ISETP.GE.AND P5, PT, R12, RZ, PT ;  /* 0x000000ff0c00720c */ /* 0x000fe20003fa6270 */
[----:B------:R-:W-:Y:S01]  /*2a20*/  @!P1 IMAD.IADD R9, R9, 0x1, -R0 ;  /* 0x0000000109099824 */ /* 0x000fe200078e0a00 */
[----:B------:R-:W-:Y:S01]  /*2a30*/  IABS R13, R5 ;  /* 0x00000005000d7213 */ /* 0x000fe20000000000 */
[----:B------:R-:W-:Y:S01]  /*2a40*/  IMAD.MOV.U32 R20, RZ, RZ, R14 ;  /* 0x000000ffff147224 */ /* 0x000fe200078e000e */
[----:B------:R-:W-:Y:S01]  /*2a50*/  ISETP.GT.U32.AND P0, PT, R0, R10, PT ;  /* 0x0000000a0000720c */ /* 0x000fe20003f04070 */
[----:B------:R-:W-:Y:S01]  /*2a60*/  IMAD.HI.U32 R18, R3, R17, RZ ;  /* 0x0000001103127227 */ /* 0x000fe200078e00ff */
[----:B------:R-:W-:-:S03]  /*2a70*/  ISETP.GE.AND P1, PT, R16, RZ, PT ;  /* 0x000000ff1000720c */ /* 0x000fc60003f26270 */
[----:B------:R-:W-:Y:S01]  /*2a80*/  @!P3 IMAD.IADD R11, R11, 0x1, -R0 ;  /* 0x000000010b0bb824 */ /* 0x000fe200078e0a00 */
[----:B------:R-:W-:Y:S01]  /*2a90*/  ISETP.GT.U32.AND P3, PT, R0, R9, PT ;  /* 0x000000090000720c */ /* 0x000fe20003f64070 */
[----:B------:R-:W-:-:S04]  /*2aa0*/  IMAD.HI.U32 R12, R3, R13, RZ ;  /* 0x0000000d030c7227 */ /* 0x000fc800078e00ff */
[----:B------:R-:W-:Y:S02]  /*2ab0*/  IMAD.MOV R16, RZ, RZ, -R12 ;  /* 0x000000ffff107224 */ /* 0x000fe400078e0a0c */
[----:B------:R-:W-:Y:S01]  /*2ac0*/  @!P0 IMAD.IADD R10, R10, 0x1, -R0 ;  /* 0x000000010a0a8824 */ /* 0x000fe200078e0a00 */
[----:B------:R-:W-:Y:S01]  /*2ad0*/  ISETP.GE.AND P0, PT, R15, RZ, PT ;  /* 0x000000ff0f00720c */ /* 0x000fe20003f06270 */
[----:B------:R-:W-:Y:S02]  /*2ae0*/  IMAD R13, R0, R16, R13 ;  /* 0x00000010000d7224 */ /* 0x000fe400078e020d */
[----:B------:R-:W-:Y:S01]  /*2af0*/  IMAD.MOV.U32 R21, RZ, RZ, R4 ;  /* 0x000000ffff157224 */ /* 0x000fe200078e0004 */
[----:B------:R-:W-:Y:S01]  /*2b00*/  IADD3 R4, R28, 0x90, RZ ;  /* 0x000000901c047810 */ /* 0x000fe20007ffe0ff */
[----:B------:R-:W-:Y:S01]  /*2b10*/  @!P6 IMAD.MOV R20, RZ, RZ, -R20 ;  /* 0x000000ffff14e224 */ /* 0x000fe200078e0a14 */
[C---:B------:R-:W-:Y:S01]  /*2b20*/  ISETP.GT.U32.AND P6, PT, R0.reuse, R10, PT ;  /* 0x0000000a0000720c */ /* 0x040fe20003fc4070 */
[----:B------:R-:W-:Y:S01]  /*2b30*/  @!P3 IMAD.IADD R9, R9, 0x1, -R0 ;  /* 0x000000010909b824 */ /* 0x000fe200078e0a00 */
[C---:B------:R-:W-:Y:S01]  /*2b40*/  ISETP.GT.U32.AND P3, PT, R0.reuse, R13, PT ;  /* 0x0000000d0000720c */ /* 0x040fe20003f64070 */
[----:B------:R-:W-:Y:S01]  /*2b50*/  IMAD.MOV R18, RZ, RZ, -R18 ;  /* 0x000000ffff127224 */ /* 0x000fe200078e0a12 */
[----:B------:R-:W0:Y:S01]  /*2b60*/  I2F.RP R16, R22 ;  /* 0x0000001600107306 */ /* 0x000e220000209400 */
[----:B------:R-:W-:Y:S01]  /*2b70*/  @!P4 IMAD.MOV R21, RZ, RZ, -R21 ;  /* 0x000000ffff15c224 */ /* 0x000fe200078e0a15 */
[C---:B------:R-:W-:Y:S01]  /*2b80*/  ISETP.GT.U32.AND P4, PT, R0.reuse, R11, PT ;  /* 0x0000000b0000720c */ /* 0x040fe20003f84070 */
[----:B------:R-:W-:Y:S01]  /*2b90*/  IMAD R12, R0, R18, R17 ;  /* 0x00000012000c7224 */ /* 0x000fe200078e0211 */
[----:B------:R-:W-:Y:S01]  /*2ba0*/  IABS R14, R4 ;  /* 0x00000004000e7213 */ /* 0x000fe20000000000 */
[----:B------:R-:W-:Y:S01]  /*2bb0*/  @!P2 IMAD.MOV R7, RZ, RZ, -R7 ;  /* 0x000000ffff07a224 */ /* 0x000fe200078e0a07 */
[----:B------:R-:W-:Y:S01]  /*2bc0*/  IADD3 R17, R28, 0x78, RZ ;  /* 0x000000781c117810 */ /* 0x000fe20007ffe0ff */
[----:B------:R-:W-:Y:S01]  /*2bd0*/  @!P5 IMAD.MOV R8, RZ, RZ, -R8 ;  /* 0x000000ffff08d224 */ /* 0x000fe200078e0a08 */
[----:B------:R-:W-:Y:S01]  /*2be0*/  ISETP.GT.U32.AND P2, PT, R0, R12, PT ;  /* 0x0000000c0000720c */ /* 0x000fe20003f44070 */
[--C-:B------:R-:W-:Y:S01]  /*2bf0*/  @!P6 IMAD.IADD R10, R10, 0x1, -R0.reuse ;  /* 0x000000010a0ae824 */ /* 0x100fe200078e0a00 */
[----:B------:R-:W-:Y:S01]  /*2c00*/  ISETP.GE.AND P5, PT, R2, RZ, PT ;  /* 0x000000ff0200720c */ /* 0x000fe20003fa6270 */
[--C-:B------:R-:W-:Y:S01]  /*2c10*/  @!P3 IMAD.IADD R13, R13, 0x1, -R0.reuse ;  /* 0x000000010d0db824 */ /* 0x100fe200078e0a00 */
[----:B------:R-:W-:Y:S01]  /*2c20*/  IADD3 R2, R28, 0x88, RZ ;  /* 0x000000881c027810 */ /* 0x000fe20007ffe0ff */
[----:B------:R-:W-:Y:S01]  /*2c30*/  @!P1 IMAD.MOV R9, RZ, RZ, -R9 ;  /* 0x000000ffff099224 */ /* 0x000fe200078e0a09 */
[----:B------:R-:W-:Y:S01]  /*2c40*/  ISETP.GE.AND P6, PT, R6, RZ, PT ;  /* 0x000000ff0600720c */ /* 0x000fe20003fc6270 */
[----:B------:R-:W-:Y:S01]  /*2c50*/  IMAD.HI.U32 R6, R3, R14, RZ ;  /* 0x0000000e03067227 */ /* 0x000fe200078e00ff */
[----:B------:R-:W-:Y:S01]  /*2c60*/  IABS R15, R2 ;  /* 0x00000002000f7213 */ /* 0x000fe20000000000 */
[----:B------:R-:W-:Y:S01]  /*2c70*/  STL [R1+0x8], R21 ;  /* 0x0000081501007387 */ /* 0x000fe20000100800 */
[----:B------:R-:W-:Y:S01]  /*2c80*/  ISETP.GT.U32.AND P3, PT, R0, R13, PT ;  /* 0x0000000d0000720c */ /* 0x000fe20003f64070 */
[----:B------:R-:W-:Y:S01]  /*2c90*/  @!P4 IMAD.IADD R11, R11, 0x1, -R0 ;  /* 0x000000010b0bc824 */ /* 0x000fe200078e0a00 */
[----:B------:R-:W-:Y:S01]  /*2ca0*/  ISETP.GE.AND P4, PT, R5, RZ, PT ;  /* 0x000000ff0500720c */ /* 0x000fe20003f86270 */
[----:B------:R-:W-:Y:S01]  /*2cb0*/  IMAD.HI.U32 R5, R3, R15, RZ ;  /* 0x0000000f03057227 */ /* 0x000fe200078e00ff */
[----:B------:R-:W-:Y:S01]  /*2cc0*/  STL [R1+0x4], R20 ;  /* 0x0000041401007387 */ /* 0x000fe20000100800 */
[----:B------:R-:W-:-:S02]  /*2cd0*/  IADD3 R18, R28, 0x70, RZ ;  /* 0x000000701c127810 */ /* 0x000fc40007ffe0ff */
[----:B------:R-:W-:Y:S01]  /*2ce0*/  IMAD.MOV R6, RZ, RZ, -R6 ;  /* 0x000000ffff067224 */ /* 0x000fe200078e0a06 */
[----:B------:R1:W-:Y:S01]  /*2cf0*/  STL [R1+0x644], R7 ;  /* 0x0006440701007387 */ /* 0x0003e20000100800 */
[----:B------:R-:W-:Y:S01]  /*2d00*/  @!P2 IMAD.IADD R12, R12, 0x1, -R0 ;  /* 0x000000010c0ca824 */ /* 0x000fe200078e0a00 */
[----:B------:R-:W-:Y:S01]  /*2d10*/  ISETP.GE.AND P2, PT, R4, RZ, PT ;  /* 0x000000ff0400720c */ /* 0x000fe20003f46270 */
[C---:B------:R-:W-:Y:S01]  /*2d20*/  IMAD R14, R0.reuse, R6, R14 ;  /* 0x00000006000e7224 */ /* 0x040fe200078e020e */
[----:B0-----:R0:W2:Y:S01]  /*2d30*/  MUFU.RCP R4, R16 ;  /* 0x0000001000047308 */ /* 0x0010a20000001000 */
[----:B------:R-:W-:Y:S01]  /*2d40*/  IMAD.MOV R5, RZ, RZ, -R5 ;  /* 0x000000ffff057224 */ /* 0x000fe200078e0a05 */
[C---:B------:R-:W-:Y:S01]  /*2d50*/  ISETP.GT.U32.AND P1, PT, R0.reuse, R12, PT ;  /* 0x0000000c0000720c */ /* 0x040fe20003f24070 */
[----:B------:R-:W-:Y:S01]  /*2d60*/  @!P5 IMAD.MOV R11, RZ, RZ, -R11 ;  /* 0x000000ffff0bd224 */ /* 0x000fe200078e0a0b */
[C---:B------:R-:W-:Y:S01]  /*2d70*/  ISETP.GT.U32.AND P5, PT, R0.reuse, R14, PT ;  /* 0x0000000e0000720c */ /* 0x040fe20003fa4070 */
[----:B------:R-:W-:Y:S01]  /*2d80*/  IMAD R15, R0, R5, R15 ;  /* 0x00000005000f7224 */ /* 0x000fe200078e020f */
[----:B------:R3:W-:Y:S01]  /*2d90*/  STL [R1+0x648], R8 ;  /* 0x0006480801007387 */ /* 0x0007e20000100800 */
[----:B------:R-:W-:Y:S01]  /*2da0*/  @!P3 IMAD.IADD R13, R13, 0x1, -R0 ;  /* 0x000000010d0db824 */ /* 0x000fe200078e0a00 */
[----:B-1----:R-:W-:Y:S01]  /*2db0*/  IADD3 R7, R28, 0x48, RZ ;  /* 0x000000481c077810 */ /* 0x002fe20007ffe0ff */
[----:B------:R-:W-:Y:S01]  /*2dc0*/  @!P0 IMAD.MOV R10, RZ, RZ, -R10 ;  /* 0x000000ffff0a8224 */ /* 0x000fe200078e0a0a */
[----:B------:R-:W-:Y:S01]  /*2dd0*/  ISETP.GT.U32.AND P3, PT, R0, R15, PT ;  /* 0x0000000f0000720c */ /* 0x000fe20003f64070 */
[----:B------:R-:W-:Y:S01]  /*2de0*/  @!P4 IMAD.MOV R13, RZ, RZ, -R13 ;  /* 0x000000ffff0dc224 */ /* 0x000fe200078e0a0d */
[----:B0-----:R-:W-:Y:S01]  /*2df0*/  IADD3 R16, R28, 0x80, RZ ;  /* 0x000000801c107810 */ /* 0x001fe20007ffe0ff */
[----:B------:R0:W-:Y:S01]  /*2e00*/  STL [R1+0x64c], R9 ;  /* 0x00064c0901007387 */ /* 0x0001e20000100800 */
[----:B------:R-:W-:Y:S01]  /*2e10*/  ISETP.GE.AND P0, PT, R2, RZ, PT ;  /* 0x000000ff0200720c */ /* 0x000fe20003f06270 */
[--C-:B------:R-:W-:Y:S01]  /*2e20*/  @!P1 IMAD.IADD R12, R12, 0x1, -R0.reuse ;  /* 0x000000010c0c9824 */ /* 0x100fe200078e0a00 */
[----:B------:R-:W-:Y:S01]  /*2e30*/  ISETP.GE.AND P1, PT, R16, RZ, PT ;  /* 0x000000ff1000720c */ /* 0x000fe20003f26270 */
[----:B------:R-:W-:Y:S01]  /*2e40*/  @!P5 IMAD.IADD R14, R14, 0x1, -R0 ;  /* 0x000000010e0ed824 */ /* 0x000fe200078e0a00 */
[----:B------:R-:W-:Y:S01]  /*2e50*/  IABS R16, R16 ;  /* 0x0000001000107213 */ /* 0x000fe20000000000 */
[----:B------:R-:W-:Y:S01]  /*2e60*/  @!P6 IMAD.MOV R12, RZ, RZ, -R12 ;  /* 0x000000ffff0ce224 */ /* 0x000fe200078e0a0c */
[----:B--2---:R-:W-:Y:S01]  /*2e70*/  IADD3 R4, R4, 0xffffffe, RZ ;  /* 0x0ffffffe04047810 */ /* 0x004fe20007ffe0ff */
[----:B------:R-:W-:Y:S01]  /*2e80*/  STL [R1+0x650], R10 ;  /* 0x0006500a01007387 */ /* 0x000fe20000100800 */
[----:B------:R-:W-:Y:S01]  /*2e90*/  ISETP.GE.AND P5, PT, R17, RZ, PT ;  /* 0x000000ff1100720c */ /* 0x000fe20003fa6270 */
[----:B------:R-:W-:Y:S01]  /*2ea0*/  @!P3 IMAD.IADD R15, R15, 0x1, -R0 ;  /* 0x000000010f0fb824 */ /* 0x000fe200078e0a00 */
[----:B------:R1:W2:Y:S01]  /*2eb0*/  F2I.FTZ.U32.TRUNC.NTZ R5, R4 ;  /* 0x0000000400057305 */ /* 0x0002a2000021f000 */
[----:B------:R-:W-:Y:S01]  /*2ec0*/  ISETP.GT.U32.AND P3, PT, R0, R14, PT ;  /* 0x0000000e0000720c */ /* 0x000fe20003f64070 */
[----:B------:R-:W-:Y:S01]  /*2ed0*/  STL [R1+0x654], R11 ;  /* 0x0006540b01007387 */ /* 0x000fe20000100800 */
[----:B------:R-:W-:-:S02]  /*2ee0*/  IABS R17, R17 ;  /* 0x0000001100117213 */ /* 0x000fc40000000000 */
[----:B------:R-:W-:Y:S01]  /*2ef0*/  ISETP.GT.U32.AND P6, PT, R0, R15, PT ;  /* 0x0000000f0000720c */ /* 0x000fe20003fc4070 */
[----:B------:R-:W-:Y:S01]  /*2f00*/  STL [R1+0x658], R12 ;  /* 0x0006580c01007387 */ /* 0x000fe20000100800 */
[----:B------:R-:W-:Y:S01]  /*2f10*/  IADD3 R2, R28, 0x68, RZ ;  /* 0x000000681c027810 */ /* 0x000fe20007ffe0ff */
[C---:B------:R-:W-:Y:S01]  /*2f20*/  IMAD.HI.U32 R21, R3.reuse, R17, RZ ;  /* 0x0000001103157227 */ /* 0x040fe200078e00ff */
[----:B------:R-:W-:Y:S01]  /*2f30*/  ISETP.GE.AND P4, PT, R18, RZ, PT ;  /* 0x000000ff1200720c */ /* 0x000fe20003f86270 */
[----:B------:R4:W-:Y:S01]  /*2f40*/  STL [R1+0x65c], R13 ;  /* 0x00065c0d01007387 */ /* 0x0009e20000100800 */
[----:B------:R-:W-:Y:S01]  /*2f50*/  IABS R18, R18 ;  /* 0x0000001200127213 */ /* 0x000fe20000000000 */
[----:B-1----:R-:W-:Y:S01]  /*2f60*/  IMAD.HI.U32 R4, R3, R16, RZ ;  /* 0x0000001003047227 */ /* 0x002fe200078e00ff */
[----:B------:R-:W-:Y:S02]  /*2f70*/  IABS R19, R2 ;  /* 0x0000000200137213 */ /* 0x000fe40000000000 */
[C---:B---3--:R-:W-:Y:S01]  /*2f80*/  IADD3 R8, R28.reuse, 0x50, RZ ;  /* 0x000000501c087810 */ /* 0x048fe20007ffe0ff */
[----:B------:R-:W-:Y:S01]  /*2f90*/  IMAD.MOV R4, RZ, RZ, -R4 ;  /* 0x000000ffff047224 */ /* 0x000fe200078e0a04 */
[----:B0-----:R-:W-:Y:S01]  /*2fa0*/  IADD3 R9, R28, 0x58, RZ ;  /* 0x000000581c097810 */ /* 0x001fe20007ffe0ff */
[----:B------:R-:W-:Y:S01]  /*2fb0*/  @!P3 IMAD.IADD R14, R14, 0x1, -R0 ;  /* 0x000000010e0eb824 */ /* 0x000fe200078e0a00 */
[----:B------:R-:W-:Y:S01]  /*2fc0*/  IABS R23, R7 ;  /* 0x0000000700177213 */ /* 0x000fe20000000000 */
[----:B------:R-:W-:Y:S01]  /*2fd0*/  IMAD R16, R0, R4, R16 ;  /* 0x0000000400107224 */ /* 0x000fe200078e0210 */
[C---:B----4-:R-:W-:Y:S01]  /*2fe0*/  IADD3 R13, R28.reuse, 0x30, RZ ;  /* 0x000000301c0d7810 */ /* 0x050fe20007ffe0ff */
[----:B------:R-:W-:Y:S01]  /*2ff0*/  IMAD.MOV R21, RZ, RZ, -R21 ;  /* 0x000000ffff157224 */ /* 0x000fe200078e0a15 */
[----:B------:R-:W-:Y:S01]  /*3000*/  IADD3 R11, R28, 0x28, RZ ;  /* 0x000000281c0b7810 */ /* 0x000fe20007ffe0ff */
[----:B--2---:R-:W-:Y:S01]  /*3010*/  IMAD.MOV R20, RZ, RZ, -R5 ;  /* 0x000000ffff147224 */ /* 0x004fe200078e0a05 */
[C---:B------:R-:W-:Y:S01]  /*3020*/  ISETP.GT.U32.AND P3, PT, R0.reuse, R16, PT ;  /* 0x000000100000720c */ /* 0x040fe20003f64070 */
[----:B------:R-:W-:Y:S01]  /*3030*/  IMAD R17, R0, R21, R17 ;  /* 0x0000001500117224 */ /* 0x000fe200078e0211 */
[----:B------:R-:W-:Y:S01]  /*3040*/  IABS R21, R9 ;  /* 0x0000000900157213 */ /* 0x000fe20000000000 */
[----:B------:R-:W-:Y:S01]  /*3050*/  IMAD R20, R20, R22, RZ ;  /* 0x0000001614147224 */ /* 0x000fe200078e02ff */
[----:B------:R-:W-:Y:S01]  /*3060*/  IABS R22, R8 ;  /* 0x0000000800167213 */ /* 0x000fe20000000000 */
[----:B------:R-:W-:Y:S01]  /*3070*/  IMAD.MOV.U32 R4, RZ, RZ, RZ ;  /* 0x000000ffff047224 */ /* 0x000fe200078e00ff */
[----:B------:R-:W-:Y:S01]  /*3080*/  IABS R26, R13 ;  /* 0x0000000d001a7213 */ /* 0x000fe20000000000 */
[----:B------:R-:W-:Y:S01]  /*3090*/  @!P2 IMAD.MOV R14, RZ, RZ, -R14 ;  /* 0x000000ffff0ea224 */ /* 0x000fe200078e0a0e */
[----:B------:R-:W-:Y:S01]  /*30a0*/  ISETP.GT.U32.AND P2, PT, R0, R17, PT ;  /* 0x000000110000720c */ /* 0x000fe20003f44070 */
[----:B------:R-:W-:Y:S01]  /*30b0*/  @!P6 IMAD.IADD R15, R15, 0x1, -R0 ;  /* 0x000000010f0fe824 */ /* 0x000fe200078e0a00 */
[----:B------:R-:W-:Y:S01]  /*30c0*/  ISETP.GE.AND P6, PT, R2, RZ, PT ;  /* 0x000000ff0200720c */ /* 0x000fe20003fc6270 */
[----:B------:R-:W-:Y:S01]  /*30d0*/  IMAD.HI.U32 R12, R5, R20, R4 ;  /* 0x00000014050c7227 */ /* 0x000fe200078e0004 */
[----:B------:R-:W-:-:S02]  /*30e0*/  IADD3 R20, R28, 0x60, RZ ;  /* 0x000000601c147810 */ /* 0x000fc40007ffe0ff */
[----:B------:R-:W-:Y:S01]  /*30f0*/  IABS R27, R11 ;  /* 0x0000000b001b7213 */ /* 0x000fe20000000000 */
[----:B------:R-:W-:Y:S01]  /*3100*/  @!P3 IMAD.IADD R16, R16, 0x1, -R0 ;  /* 0x000000011010b824 */ /* 0x000fe200078e0a00 */
[----:B------:R-:W-:Y:S01]  /*3110*/  STL [R1+0x6b8], R12 ;  /* 0x0006b80c01007387 */ /* 0x000fe20000100800 */
[C---:B------:R-:W-:Y:S01]  /*3120*/  IMAD.HI.U32 R6, R3.reuse, R18, RZ ;  /* 0x0000001203067227 */ /* 0x040fe200078e00ff */
[----:B------:R-:W-:Y:S02]  /*3130*/  IADD3 R9, R28, 0x18, RZ ;  /* 0x000000181c097810 */ /* 0x000fe40007ffe0ff */
[----:B------:R-:W-:Y:S01]  /*3140*/  ISETP.GT.U32.AND P3, PT, R0, R16, PT ;  /* 0x000000100000720c */ /* 0x000fe20003f64070 */
[C---:B------:R-:W-:Y:S01]  /*3150*/  IMAD.HI.U32 R2, R3.reuse, R19, RZ ;  /* 0x0000001303027227 */ /* 0x040fe200078e00ff */
[----:B------:R0:W-:Y:S01]  /*3160*/  STL [R1+0x660], R14 ;  /* 0x0006600e01007387 */ /* 0x0001e20000100800 */
[----:B------:R-:W-:Y:S02]  /*3170*/  IADD3 R8, R28, 0x8, RZ ;  /* 0x000000081c087810 */ /* 0x000fe40007ffe0ff */
[----:B------:R-:W-:Y:S01]  /*3180*/  @!P0 IMAD.MOV R15, RZ, RZ, -R15 ;  /* 0x000000ffff0f8224 */ /* 0x000fe200078e0a0f */
[----:B------:R-:W-:Y:S01]  /*3190*/  ISETP.GE.AND P0, PT, R20, RZ, PT ;  /* 0x000000ff1400720c */ /* 0x000fe20003f06270 */
[----:B------:R-:W-:Y:S01]  /*31a0*/  IMAD.MOV R6, RZ, RZ, -R6 ;  /* 0x000000ffff067224 */ /* 0x000fe200078e0a06 */
[----:B------:R-:W-:Y:S01]  /*31b0*/  IABS R20, R20 ;  /* 0x0000001400147213 */ /* 0x000fe20000000000 */
[----:B------:R-:W-:Y:S01]  /*31c0*/  IMAD.MOV R2, RZ, RZ, -R2 ;  /* 0x000000ffff027224 */ /* 0x000fe200078e0a02 */
[----:B------:R1:W-:Y:S01]  /*31d0*/  STL [R1+0x664], R15 ;  /* 0x0006640f01007387 */ /* 0x0003e20000100800 */
[----:B------:R-:W-:Y:S01]  /*31e0*/  IMAD R18, R0, R6, R18 ;  /* 0x0000000600127224 */ /* 0x000fe200078e0212 */
[C---:B0-----:R-:W-:Y:S01]  /*31f0*/  IADD3 R14, R28.reuse, 0x38, RZ ;  /* 0x000000381c0e7810 */ /* 0x041fe20007ffe0ff */
[----:B------:R-:W-:Y:S01]  /*3200*/  IMAD.HI.U32 R6, R3, R20, RZ ;  /* 0x0000001403067227 */ /* 0x000fe200078e00ff */
[----:B------:R-:W-:-:S02]  /*3210*/  IADD3 R10, R28, 0x20, RZ ;  /* 0x000000201c0a7810 */ /* 0x000fc40007ffe0ff */
[----:B------:R-:W-:Y:S01]  /*3220*/  IABS R25, R14 ;  /* 0x0000000e00197213 */ /* 0x000fe20000000000 */
[C---:B------:R-:W-:Y:S01]  /*3230*/  IMAD.HI.U32 R4, R3.reuse, R22, RZ ;  /* 0x0000001603047227 */ /* 0x040fe200078e00ff */
[C---:B------:R-:W-:Y:S02]  /*3240*/  IADD3 R7, R28.reuse, 0x10, RZ ;  /* 0x000000101c077810 */ /* 0x040fe40007ffe0ff */
[----:B-1----:R-:W-:Y:S01]  /*3250*/  IADD3 R15, R28, 0x40, RZ ;  /* 0x000000401c0f7810 */ /* 0x002fe20007ffe0ff */
[----:B------:R-:W-:Y:S02]  /*3260*/  IMAD R19, R0, R2, R19 ;  /* 0x0000000200137224 */ /* 0x000fe400078e0213 */
[----:B------:R-:W-:Y:S01]  /*3270*/  IMAD.HI.U32 R5, R3, R21, RZ ;  /* 0x0000001503057227 */ /* 0x000fe200078e00ff */
[----:B------:R-:W-:-:S03]  /*3280*/  IABS R24, R15 ;  /* 0x0000000f00187213 */ /* 0x000fc60000000000 */
[--C-:B------:R-:W-:Y:S01]  /*3290*/  @!P3 IMAD.IADD R16, R16, 0x1, -R0.reuse ;  /* 0x000000011010b824 */ /* 0x100fe200078e0a00 */
[C---:B------:R-:W-:Y:S01]  /*32a0*/  ISETP.GT.U32.AND P3, PT, R0.reuse, R18, PT ;  /* 0x000000120000720c */ /* 0x040fe20003f64070 */
[----:B------:R-:W-:Y:S02]  /*32b0*/  @!P2 IMAD.IADD R17, R17, 0x1, -R0 ;  /* 0x000000011111a824 */ /* 0x000fe400078e0a00 */
[----:B------:R-:W-:Y:S01]  /*32c0*/  IMAD.HI.U32 R2, R3, R23, RZ ;  /* 0x0000001703027227 */ /* 0x000fe200078e00ff */
[----:B------:R0:W-:Y:S02]  /*32d0*/  STL [R1+0x6bc], R16 ;  /* 0x0006bc1001007387 */ /* 0x0001e40000100800 */
[----:B------:R-:W-:Y:S01]  /*32e0*/  ISETP.GT.U32.AND P2, PT, R0, R17, PT ;  /* 0x000000110000720c */ /* 0x000fe20003f44070 */
[----:B------:R-:W-:Y:S02]  /*32f0*/  IMAD.MOV R6, RZ, RZ, -R6 ;  /* 0x000000ffff067224 */ /* 0x000fe400078e0a06 */
[----:B------:R-:W-:-:S02]  /*3300*/  IMAD.MOV R4, RZ, RZ, -R4 ;  /* 0x000000ffff047224 */ /* 0x000fc400078e0a04 */
[----:B------:R-:W-:Y:S02]  /*3310*/  IMAD.MOV R5, RZ, RZ, -R5 ;  /* 0x000000ffff057224 */ /* 0x000fe400078e0a05 */
[----:B------:R-:W-:Y:S02]  /*3320*/  IMAD.MOV R2, RZ, RZ, -R2 ;  /* 0x000000ffff027224 */ /* 0x000fe400078e0a02 */
[C---:B------:R-:W-:Y:S02]  /*3330*/  IMAD R20, R0.reuse, R6, R20 ;  /* 0x0000000600147224 */ /* 0x040fe400078e0214 */
[C---:B------:R-:W-:Y:S02]  /*3340*/  IMAD R22, R0.reuse, R4, R22 ;  /* 0x0000000400167224 */ /* 0x040fe400078e0216 */
[----:B------:R-:W-:Y:S02]  /*3350*/  IMAD R21, R0, R5, R21 ;  /* 0x0000000500157224 */ /* 0x000fe400078e0215 */
[----:B------:R-:W-:-:S04]  /*3360*/  IMAD.HI.U32 R6, R3, R24, RZ ;  /* 0x0000001803067227 */ /* 0x000fc800078e00ff */
[----:B------:R-:W-:-:S04]  /*3370*/  IMAD.HI.U32 R4, R3, R26, RZ ;  /* 0x0000001a03047227 */ /* 0x000fc800078e00ff */
[----:B------:R-:W-:Y:S02]  /*3380*/  IMAD R23, R0, R2, R23 ;  /* 0x0000000200177224 */ /* 0x000fe400078e0217 */
[----:B------:R-:W-:-:S04]  /*3390*/  IMAD.HI.U32 R5, R3, R25, RZ ;  /* 0x0000001903057227 */ /* 0x000fc800078e00ff */
[----:B------:R-:W-:-:S04]  /*33a0*/  IMAD.HI.U32 R2, R3, R27, RZ ;  /* 0x0000001b03027227 */ /* 0x000fc800078e00ff */
[----:B------:R-:W-:Y:S02]  /*33b0*/  IMAD.MOV R6, RZ, RZ, -R6 ;  /* 0x000000ffff067224 */ /* 0x000fe400078e0a06 */
[----:B------:R-:W-:Y:S02]  /*33c0*/  IMAD.MOV R4, RZ, RZ, -R4 ;  /* 0x000000ffff047224 */ /* 0x000fe400078e0a04 */
[----:B------:R-:W-:Y:S02]  /*33d0*/  IMAD.MOV R5, RZ, RZ, -R5 ;  /* 0x000000ffff057224 */ /* 0x000fe400078e0a05 */
[----:B------:R-:W-:Y:S02]  /*33e0*/  IMAD.MOV R2, RZ, RZ, -R2 ;  /* 0x000000ffff027224 */ /* 0x000fe400078e0a02 */
[----:B------:R-:W-:Y:S02]  /*33f0*/  @!P3 IMAD.IADD R18, R18, 0x1, -R0 ;  /* 0x000000011212b824 */ /* 0x000fe400078e0a00 */
[C---:B------:R-:W-:Y:S01]  /*3400*/  IMAD R24, R0.reuse, R6, R24 ;  /* 0x0000000600187224 */ /* 0x040fe200078e0218 */
[----:B------:R-:W-:Y:S01]  /*3410*/  IABS R6, R8 ;  /* 0x0000000800067213 */ /* 0x000fe20000000000 */
[C---:B------:R-:W-:Y:S01]  /*3420*/  IMAD R26, R0.reuse, R4, R26 ;  /* 0x00000004001a7224 */ /* 0x040fe200078e021a */
[----:B------:R-:W-:Y:S01]  /*3430*/  IABS R4, R9 ;  /* 0x0000000900047213 */ /* 0x000fe20000000000 */
[C---:B------:R-:W-:Y:S01]  /*3440*/  IMAD R25, R0.reuse, R5, R25 ;  /* 0x0000000500197224 */ /* 0x040fe200078e0219 */
[----:B------:R-:W-:Y:S01]  /*3450*/  IABS R5, R10 ;  /* 0x0000000a00057213 */ /* 0x000fe20000000000 */
[C---:B------:R-:W-:Y:S01]  /*3460*/  IMAD R27, R0.reuse, R2, R27 ;  /* 0x00000002001b7224 */ /* 0x040fe200078e021b */
[----:B------:R-:W-:Y:S01]  /*3470*/  IABS R2, R7 ;  /* 0x0000000700027213 */ /* 0x000fe20000000000 */
[----:B------:R-:W-:Y:S01]  /*3480*/  @!P2 IMAD.IADD R17, R17, 0x1, -R0 ;  /* 0x000000011111a824 */ /* 0x000fe200078e0a00 */
[C---:B------:R-:W-:Y:S01]  /*3490*/  ISETP.GT.U32.AND P3, PT, R0.reuse, R18, PT ;  /* 0x000000120000720c */ /* 0x040fe20003f64070 */
[----:B------:R-:W-:Y:S01]  /*34a0*/  IMAD.MOV.U32 R12, RZ, RZ, R6 ;  /* 0x000000ffff0c7224 */ /* 0x000fe200078e0006 */
[----:B------:R-:W-:Y:S01]  /*34b0*/  ISETP.GT.U32.AND P2, PT, R0, R19, PT ;  /* 0x000000130000720c */ /* 0x000fe20003f44070 */
[C---:B------:R-:W-:Y:S01]  /*34c0*/  IMAD.HI.U32 R29, R3.reuse, R4, RZ ;  /* 0x00000004031d7227 */ /* 0x040fe200078e00ff */
[----:B------:R1:W-:Y:S03]  /*34d0*/  STL [R1+0x6c0], R17 ;  /* 0x0006c01101007387 */ /* 0x0003e60000100800 */
[----:B------:R-:W-:-:S04]  /*34e0*/  IMAD.HI.U32 R6, R3, R5, RZ ;  /* 0x0000000503067227 */ /* 0x000fc800078e00ff */
[----:B0-----:R-:W-:-:S04]  /*34f0*/  IMAD.HI.U32 R16, R3, R2, RZ ;  /* 0x0000000203107227 */ /* 0x001fc800078e00ff */
[----:B------:R-:W-:Y:S02]  /*3500*/  IMAD.MOV R29, RZ, RZ, -R29 ;  /* 0x000000ffff1d7224 */ /* 0x000fe400078e0a1d */
[----:B-1----:R-:W-:-:S04]  /*3510*/  IMAD.HI.U32 R17, R3, R12, RZ ;  /* 0x0000000c03117227 */ /* 0x002fc800078e00ff */
[----:B------:R-:W-:Y:S02]  /*3520*/  IMAD.MOV R6, RZ, RZ, -R6 ;  /* 0x000000ffff067224 */ /* 0x000fe400078e0a06 */
[----:B------:R-:W-:Y:S02]  /*3530*/  IMAD.MOV R16, RZ, RZ, -R16 ;  /* 0x000000ffff107224 */ /* 0x000fe400078e0a10 */
[C---:B------:R-:W-:Y:S02]  /*3540*/  IMAD R5, R0.reuse, R6, R5 ;  /* 0x0000000600057224 */ /* 0x040fe400078e0205 */
[----:B------:R-:W-:Y:S02]  /*3550*/  IMAD R4, R0, R29, R4 ;  /* 0x0000001d00047224 */ /* 0x000fe400078e0204 */
[----:B------:R-:W2:Y:S01]  /*3560*/  LDL R29, [R1+0x534] ;  /* 0x00053400011d7983 */ /* 0x000ea20000100800 */
[----:B------:R-:W-:Y:S02]  /*3570*/  IMAD.MOV R6, RZ, RZ, -R17 ;  /* 0x000000ffff067224 */ /* 0x000fe400078e0a11 */
[--C-:B------:R-:W-:Y:S01]  /*3580*/  @!P3 IMAD.IADD R18, R18, 0x1, -R0.reuse ;  /* 0x000000011212b824 */ /* 0x100fe200078e0a00 */
[----:B------:R-:W3:Y:S01]  /*3590*/  LDL.LU R17, [R1+0x6c0] ;  /* 0x0006c00001117983 */ /* 0x000ee20000300800 */
[----:B------:R-:W-:Y:S01]  /*35a0*/  @!P2 IMAD.IADD R19, R19, 0x1, -R0 ;  /* 0x000000011313a824 */ /* 0x000fe200078e0a00 */
[C---:B------:R-:W-:Y:S01]  /*35b0*/  ISETP.GT.U32.AND P3, PT, R0.reuse, R20, PT ;  /* 0x000000140000720c */ /* 0x040fe20003f64070 */
[----:B------:R-:W-:-:S02]  /*35c0*/  IMAD R2, R0, R16, R2 ;  /* 0x0000001000027224 */ /* 0x000fc400078e0202 */
[----:B------:R-:W4:Y:S01]  /*35d0*/  LDL.LU R16, [R1+0x6bc] ;  /* 0x0006bc0001107983 */ /* 0x000f220000300800 */
[----:B------:R-:W-:-:S09]  /*35e0*/  ISETP.GT.U32.AND P2, PT, R0, R19, PT ;  /* 0x000000130000720c */ /* 0x000fd20003f44070 */
[----:B------:R-:W-:-:S04]  /*35f0*/  @!P3 IMAD.IADD R20, R20, 0x1, -R0 ;  /* 0x000000011414b824 */ /* 0x000fc800078e0a00 */
[----:B------:R-:W-:Y:S01]  /*3600*/  @!P2 IMAD.IADD R19, R19, 0x1, -R0 ;  /* 0x000000011313a824 */ /* 0x000fe200078e0a00 */
[C---:B------:R-:W-:Y:S02]  /*3610*/  ISETP.GT.U32.AND P3, PT, R0.reuse, R20, PT ;  /* 0x000000140000720c */ /* 0x040fe40003f64070 */
[----:B------:R-:W-:-:S11]  /*3620*/  ISETP.GT.U32.AND P2, PT, R0, R21, PT ;  /* 0x000000150000720c */ /* 0x000fd60003f44070 */
[--C-:B------:R-:W-:Y:S01]  /*3630*/  @!P3 IMAD.IADD R20, R20, 0x1, -R0.reuse ;  /* 0x000000011414b824 */ /* 0x100fe200078e0a00 */
[C---:B------:R-:W-:Y:S01]  /*3640*/  ISETP.GT.U32.AND P3, PT, R0.reuse, R22, PT ;  /* 0x000000160000720c */ /* 0x040fe20003f64070 */
[----:B------:R-:W-:Y:S01]  /*3650*/  @!P2 IMAD.IADD R21, R21, 0x1, -R0 ;  /* 0x000000011515a824 */ /* 0x000fe200078e0a00 */
[----:B------:R-:W-:-:S11]  /*3660*/  ISETP.GT.U32.AND P2, PT, R0, R23, PT ;  /* 0x000000170000720c */ /* 0x000fd60003f44070 */
[--C-:B------:R-:W-:Y:S01]  /*3670*/  @!P3 IMAD.IADD R22, R22, 0x1, -R0.reuse ;  /* 0x000000011616b824 */ /* 0x100fe200078e0a00 */
[C---:B------:R-:W-:Y:S01]  /*3680*/  ISETP.GT.U32.AND P3, PT, R0.reuse, R24, PT ;  /* 0x000000180000720c */ /* 0x040fe20003f64070 */
[----:B------:R-:W-:Y:S01]  /*3690*/  @!P2 IMAD.IADD R23, R23, 0x1, -R0 ;  /* 0x000000011717a824 */ /* 0x000fe200078e0a00 */
[----:B------:R-:W-:Y:S02]  /*36a0*/  ISETP.GT.U32.AND P2, PT, R0, R25, PT ;  /* 0x000000190000720c */ /* 0x000fe40003f44070 */
[----:B------:R-:W-:-:S05]  /*36b0*/  IABS R0, R28 ;  /* 0x0000001c00007213 */ /* 0x000fca0000000000 */
[----:B------:R-:W-:Y:S01]  /*36c0*/  IMAD.HI.U32 R3, R3, R0, RZ ;  /* 0x0000000003037227 */ /* 0x000fe200078e00ff */
[----:B------:R-:W-:-:S05]  /*36d0*/  IABS R0, c[0x0][0x17c] ;  /* 0x00005f0000007a13 */ /* 0x000fca0000000000 */
[----:B------:R-:W-:Y:S02]  /*36e0*/  IMAD R6, R0, R6, R12 ;  /* 0x0000000600067224 */ /* 0x000fe400078e020c */
[----:B------:R-:W2:Y:S01]  /*36f0*/  LDL.LU R12, [R1+0x6b8] ;  /* 0x0006b800010c7983 */ /* 0x000ea20000300800 */
[--C-:B------:R-:W-:Y:S01]  /*3700*/  @!P3 IMAD.IADD R24, R24, 0x1, -R0.reuse ;  /* 0x000000011818b824 */ /* 0x100fe200078e0a00 */
[----:B------:R-:W-:Y:S01]  /*3710*/  ISETP.GT.U32.AND P3, PT, R0, R26, PT ;  /* 0x0000001a0000720c */ /* 0x000fe20003f64070 */
[----:B------:R-:W-:Y:S02]  /*3720*/  @!P2 IMAD.IADD R25, R25, 0x1, -R0 ;  /* 0x000000011919a824 */ /* 0x000fe400078e0a00 */
[----:B------:R-:W-:-:S03]  /*3730*/  @!P6 IMAD.MOV R19, RZ, RZ, -R19 ;  /* 0x000000ffff13e224 */ /* 0x000fc600078e0a13 */
[C---:B------:R-:W-:Y:S02]  /*3740*/  ISETP.GT.U32.AND P6, PT, R0.reuse, R25, PT ;  /* 0x000000190000720c */ /* 0x040fe40003fc4070 */
[----:B------:R-:W-:-:S05]  /*3750*/  ISETP.GT.U32.AND P2, PT, R0, R23, PT ;  /* 0x000000170000720c */ /* 0x000fca0003f44070 */
[----:B------:R-:W-:Y:S01]  /*3760*/  @!P3 IMAD.IADD R26, R26, 0x1, -R0 ;  /* 0x000000011a1ab824 */ /* 0x000fe200078e0a00 */
[C---:B------:R-:W-:Y:S01]  /*3770*/  ISETP.GT.U32.AND P3, PT, R0.reuse, R24, PT ;  /* 0x000000180000720c */ /* 0x040fe20003f64070 */
[----:B------:R-:W-:Y:S02]  /*3780*/  IMAD.MOV R3, RZ, RZ, -R3 ;  /* 0x000000ffff037224 */ /* 0x000fe400078e0a03 */
[----:B------:R-:W-:Y:S01]  /*3790*/  @!P4 IMAD.MOV R18, RZ, RZ, -R18 ;  /* 0x000000ffff12c224 */ /* 0x000fe200078e0a12 */
[C---:B------:R-:W-:Y:S01]  /*37a0*/  ISETP.GT.U32.AND P4, PT, R0.reuse, R26, PT ;  /* 0x0000001a0000720c */ /* 0x040fe20003f84070 */
[--C-:B------:R-:W-:Y:S01]  /*37b0*/  @!P6 IMAD.IADD R25, R25, 0x1, -R0.reuse ;  /* 0x000000011919e824 */ /* 0x100fe200078e0a00 */
[C---:B------:R-:W-:Y:S01]  /*37c0*/  ISETP.GT.U32.AND P6, PT, R0.reuse, R2, PT ;  /* 0x000000020000720c */ /* 0x040fe20003fc4070 */
[----:B------:R-:W-:Y:S01]  /*37d0*/  @!P2 IMAD.IADD R23, R23, 0x1, -R0 ;  /* 0x000000011717a824 */ /* 0x000fe200078e0a00 */
[----:B------:R-:W-:-:S05]  /*37e0*/  ISETP.GT.U32.AND P2, PT, R0, R4, PT ;  /* 0x000000040000720c */ /* 0x000fca0003f44070 */
[----:B------:R-:W-:-:S04]  /*37f0*/  @!P3 IMAD.IADD R24, R24, 0x1, -R0 ;  /* 0x000000011818b824 */ /* 0x000fc800078e0a00 */
[--C-:B------:R-:W-:Y:S02]  /*3800*/  @!P4 IMAD.IADD R26, R26, 0x1, -R0.reuse ;  /* 0x000000011a1ac824 */ /* 0x100fe400078e0a00 */
[--C-:B------:R-:W-:Y:S01]  /*3810*/  @!P6 IMAD.IADD R2, R2, 0x1, -R0.reuse ;  /* 0x000000010202e824 */ /* 0x100fe200078e0a00 */
[----:B------:R-:W-:Y:S01]  /*3820*/  ISETP.GE.AND P6, PT, R14, RZ, PT ;  /* 0x000000ff0e00720c */ /* 0x000fe20003fc6270 */
[----:B------:R-:W-:Y:S02]  /*3830*/  @!P2 IMAD.IADD R4, R4, 0x1, -R0 ;  /* 0x000000010404a824 */ /* 0x000fe400078e0a00 */
[----:B------:R-:W-:-:S10]  /*3840*/  @!P0 IMAD.MOV R20, RZ, RZ, -R20 ;  /* 0x000000ffff148224 */ /* 0x000fd400078e0a14 */
[----:B------:R-:W-:Y:S01]  /*3850*/  @!P6 IMAD.MOV R25, RZ, RZ, -R25 ;  /* 0x000000ffff19e224 */ /* 0x000fe200078e0a19 */
[----:B------:R-:W-:-:S13]  /*3860*/  ISETP.GE.AND P6, PT, R13, RZ, PT ;  /* 0x000000ff0d00720c */ /* 0x000fda0003fc6270 */
[----:B------:R-:W-:Y:S02]  /*3870*/  @!P6 IMAD.MOV R26, RZ, RZ, -R26 ;  /* 0x000000ffff1ae224 */ /* 0x000fe400078e0a1a */
[----:B---3--:R-:W-:Y:S02]  /*3880*/  @!P5 IMAD.MOV R17, RZ, RZ, -R17 ;  /* 0x000000ffff11d224 */ /* 0x008fe400078e0a11 */
[----:B----4-:R-:W-:Y:S01]  /*3890*/  @!P1 IMAD.MOV R16, RZ, RZ, -R16 ;  /* 0x000000ffff109224 */ /* 0x010fe200078e0a10 */
[C---:B------:R-:W-:Y:S02]  /*38a0*/  ISETP.GT.U32.AND P1, PT, R0.reuse, R21, PT ;  /* 0x000000150000720c */ /* 0x040fe40003f24070 */
[----:B------:R-:W-:-:S11]  /*38b0*/  ISETP.GT.U32.AND P5, PT, R0, R22, PT ;  /* 0x000000160000720c */ /* 0x000fd60003fa4070 */
[--C-:B------:R-:W-:Y:S01]  /*38c0*/  @!P1 IMAD.IADD R21, R21, 0x1, -R0.reuse ;  /* 0x0000000115159824 */ /* 0x100fe200078e0a00 */
[----:B------:R-:W-:Y:S01]  /*38d0*/  ISETP.GT.U32.AND P1, PT, R0, R27, PT ;  /* 0x0000001b0000720c */ /* 0x000fe20003f24070 */
[--C-:B------:R-:W-:Y:S01]  /*38e0*/  @!P5 IMAD.IADD R22, R22, 0x1, -R0.reuse ;  /* 0x000000011616d824 */ /* 0x100fe200078e0a00 */
[C---:B------:R-:W-:Y:S01]  /*38f0*/  ISETP.GT.U32.AND P5, PT, R0.reuse, R5, PT ;  /* 0x000000050000720c */ /* 0x040fe20003fa4070 */
[----:B------:R-:W-:Y:S04]  /*3900*/  STL [R1+0x668], R16 ;  /* 0x0006681001007387 */ /* 0x000fe80000100800 */
[----:B------:R0:W-:Y:S06]  /*3910*/  STL [R1+0x66c], R17 ;  /* 0x00066c1101007387 */ /* 0x0001ec0000100800 */
[----:B------:R-:W-:Y:S01]  /*3920*/  @!P1 IMAD.IADD R27, R27, 0x1, -R0 ;  /* 0x000000011b1b9824 */ /* 0x000fe200078e0a00 */
[----:B------:R-:W-:-:S02]  /*3930*/  ISETP.GT.U32.AND P1, PT, R0, R6, PT ;  /* 0x000000060000720c */ /* 0x000fc40003f24070 */
[----:B0-----:R-:W-:Y:S01]  /*3940*/  IADD3 R17, R28, 0x50, RZ ;  /* 0x000000501c117810 */ /* 0x001fe20007ffe0ff */
[----:B------:R-:W-:Y:S01]  /*3950*/  @!P5 IMAD.IADD R5, R5, 0x1, -R0 ;  /* 0x000000010505d824 */ /* 0x000fe200078e0a00 */
[----:B------:R-:W-:Y:S02]  /*3960*/  IABS R16, R28 ;  /* 0x0000001c00107213 */ /* 0x000fe40000000000 */
[----:B------:R-:W-:-:S03]  /*3970*/  ISETP.GE.AND P5, PT, R17, RZ, PT ;  /* 0x000000ff1100720c */ /* 0x000fc60003fa6270 */
[----:B------:R-:W-:-:S04]  /*3980*/  IMAD R3, R0, R3, R16 ;  /* 0x0000000300037224 */ /* 0x000fc800078e0210 */
[----:B------:R-:W-:Y:S01]  /*3990*/  @!P1 IMAD.IADD R6, R6, 0x1, -R0 ;  /* 0x0000000106069824 */ /* 0x000fe200078e0a00 */
[----:B------:R-:W-:Y:S02]  /*39a0*/  ISETP.GT.U32.AND P3, PT, R0, R3, PT ;  /* 0x000000030000720c */ /* 0x000fe40003f64070 */
[----:B------:R-:W-:-:S03]  /*39b0*/  IADD3 R16, R28, 0x58, RZ ;  /* 0x000000581c107810 */ /* 0x000fc60007ffe0ff */
[----:B------:R-:W-:Y:S01]  /*39c0*/  @!P5 IMAD.MOV R22, RZ, RZ, -R22 ;  /* 0x000000ffff16d224 */ /* 0x000fe200078e0a16 */
[----:B------:R-:W-:Y:S02]  /*39d0*/  ISETP.GT.U32.AND P5, PT, R0, R6, PT ;  /* 0x000000060000720c */ /* 0x000fe40003fa4070 */
[----:B------:R-:W-:Y:S02]  /*39e0*/  ISETP.GE.AND P4, PT, R16, RZ, PT ;  /* 0x000000ff1000720c */ /* 0x000fe40003f86270 */
[----:B------:R-:W-:Y:S02]  /*39f0*/  IADD3 R16, R28, 0x48, RZ ;  /* 0x000000481c107810 */ /* 0x000fe40007ffe0ff */
[----:B--2---:R-:W-:Y:S01]  /*3a00*/  IABS R29, R29 ;  /* 0x0000001d001d7213 */ /* 0x004fe20000000000 */
[----:B------:R-:W-:Y:S01]  /*3a10*/  @!P3 IMAD.IADD R3, R3, 0x1, -R0 ;  /* 0x000000010303b824 */ /* 0x000fe200078e0a00 */
[----:B------:R-:W-:Y:S02]  /*3a20*/  ISETP.GE.AND P2, PT, R16, RZ, PT ;  /* 0x000000ff1000720c */ /* 0x000fe40003f46270 */
[----:B------:R-:W-:Y:S01]  /*3a30*/  ISETP.GE.AND P3, PT, R15, RZ, PT ;  /* 0x000000ff0f00720c */ /* 0x000fe20003f66270 */
[----:B------:R-:W-:Y:S01]  /*3a40*/  IMAD.HI.U32 R12, R12, R29, RZ ;  /* 0x0000001d0c0c7227 */ /* 0x000fe200078e00ff */
[----:B------:R-:W-:-:S03]  /*3a50*/  IABS R15, c[0x0][0x178] ;  /* 0x00005e00000f7a13 */ /* 0x000fc60000000000 */
[----:B------:R-:W-:Y:S01]  /*3a60*/  @!P5 IMAD.IADD R6, R6, 0x1, -R0 ;  /* 0x000000010606d824 */ /* 0x000fe200078e0a00 */
[----:B------:R-:W-:Y:S01]  /*3a70*/  ISETP.GE.AND P5, PT, R7, RZ, PT ;  /* 0x000000ff0700720c */ /* 0x000fe20003fa6270 */
[----:B------:R-:W-:Y:S01]  /*3a80*/  IMAD.MOV R12, RZ, RZ, -R12 ;  /* 0x000000ffff0c7224 */ /* 0x000fe200078e0a0c */
[----:B------:R-:W0:Y:S03]  /*3a90*/  S2R R7, SR_TID.X ;  /* 0x0000000000077919 */ /* 0x000e260000002100 */
[----:B------:R-:W-:Y:S02]  /*3aa0*/  IMAD R14, R15, R12, R29 ;  /* 0x0000000c0f0e7224 */ /* 0x000fe400078e021d */
[----:B------:R-:W-:Y:S01]  /*3ab0*/  IMAD.MOV.U32 R12, RZ, RZ, c[0x0][0x180] ;  /* 0x00006000ff0c7624 */ /* 0x000fe200078e00ff */
[C---:B------:R-:W-:Y:S01]  /*3ac0*/  ISETP.GT.U32.AND P1, PT, R0.reuse, R5, PT ;  /* 0x000000050000720c */ /* 0x040fe20003f24070 */
[----:B------:R-:W-:Y:S01]  /*3ad0*/  @!P2 IMAD.MOV R23, RZ, RZ, -R23 ;  /* 0x000000ffff17a224 */ /* 0x000fe200078e0a17 */
[C---:B------:R-:W-:Y:S01]  /*3ae0*/  ISETP.GT.U32.AND P2, PT, R0.reuse, R3, PT ;  /* 0x000000030000720c */ /* 0x040fe20003f44070 */
[----:B------:R-:W-:Y:S01]  /*3af0*/  @!P4 IMAD.MOV R21, RZ, RZ, -R21 ;  /* 0x000000ffff15c224 */ /* 0x000fe200078e0a15 */
[C---:B------:R-:W-:Y:S01]  /*3b00*/  ISETP.GT.U32.AND P0, PT, R0.reuse, R27, PT ;  /* 0x0000001b0000720c */ /* 0x040fe20003f04070 */
[----:B------:R-:W-:Y:S01]  /*3b10*/  @!P3 IMAD.MOV R24, RZ, RZ, -R24 ;  /* 0x000000ffff18b224 */ /* 0x000fe200078e0a18 */
[----:B------:R-:W-:-:S02]  /*3b20*/  ISETP.GT.U32.AND P4, PT, R0, R4, PT ;  /* 0x000000040000720c */ /* 0x000fc40003f84070 */
[----:B------:R-:W-:Y:S02]  /*3b30*/  ISETP.GT.U32.AND P3, PT, R0, R2, PT ;  /* 0x000000020000720c */ /* 0x000fe40003f64070 */
[----:B------:R-:W-:Y:S01]  /*3b40*/  IADD3 R12, R12, 0x1f, RZ ;  /* 0x0000001f0c0c7810 */ /* 0x000fe20007ffe0ff */
[----:B------:R-:W-:Y:S03]  /*3b50*/  STL [R1+0x670], R18 ;  /* 0x0006701201007387 */ /* 0x000fe60000100800 */
[----:B------:R-:W-:Y:S01]  /*3b60*/  SHF.R.S32.HI R29, RZ, 0x1f, R12 ;  /* 0x0000001fff1d7819 */ /* 0x000fe2000001140c */
[----:B------:R-:W-:Y:S04]  /*3b70*/  STL [R1+0x674], R19 ;  /* 0x0006741301007387 */ /* 0x000fe80000100800 */
[----:B------:R-:W-:Y:S01]  /*3b80*/  STL [R1+0x678], R20 ;  /* 0x0006781401007387 */ /* 0x000fe20000100800 */
[----:B------:R-:W-:-:S03]  /*3b90*/  LEA.HI R12, R29, R12, RZ, 0x5 ;  /* 0x0000000c1d0c7211 */ /* 0x000fc600078f28ff */
[----:B------:R-:W-:Y:S01]  /*3ba0*/  STL [R1+0x67c], R21 ;  /* 0x00067c1501007387 */ /* 0x000fe20000100800 */
[----:B------:R-:W-:-:S03]  /*3bb0*/  @!P1 IMAD.IADD R5, R5, 0x1, -R0 ;  /* 0x0000000105059824 */ /* 0x000fc600078e0a00 */
[----:B------:R-:W-:Y:S01]  /*3bc0*/  STL [R1+0x680], R22 ;  /* 0x0006801601007387 */ /* 0x000fe20000100800 */
[----:B------:R-:W-:-:S03]  /*3bd0*/  @!P2 IMAD.IADD R3, R3, 0x1, -R0 ;  /* 0x000000010303a824 */ /* 0x000fc600078e0a00 */
[----:B------:R-:W-:Y:S01]  /*3be0*/  STL [R1+0x684], R23 ;  /* 0x0006841701007387 */ /* 0x000fe20000100800 */
[--C-:B------:R-:W-:Y:S01]  /*3bf0*/  @!P0 IMAD.IADD R27, R27, 0x1, -R0.reuse ;  /* 0x000000011b1b8824 */ /* 0x100fe200078e0a00 */
[----:B------:R-:W-:Y:S02]  /*3c00*/  ISETP.GE.AND P1, PT, R28, RZ, PT ;  /* 0x000000ff1c00720c */ /* 0x000fe40003f26270 */
[----:B------:R-:W-:Y:S01]  /*3c10*/  STL [R1+0x688], R24 ;  /* 0x0006881801007387 */ /* 0x000fe20000100800 */
[--C-:B------:R-:W-:Y:S01]  /*3c20*/  @!P4 IMAD.IADD R4, R4, 0x1, -R0.reuse ;  /* 0x000000010404c824 */ /* 0x100fe200078e0a00 */
[----:B------:R-:W-:Y:S01]  /*3c30*/  ISETP.GE.AND P2, PT, R10, RZ, PT ;  /* 0x000000ff0a00720c */ /* 0x000fe20003f46270 */
[----:B------:R-:W-:Y:S01]  /*3c40*/  @!P3 IMAD.IADD R2, R2, 0x1, -R0 ;  /* 0x000000010202b824 */ /* 0x000fe200078e0a00 */
[----:B------:R-:W-:Y:S01]  /*3c50*/  STL [R1+0x68c], R25 ;  /* 0x00068c1901007387 */ /* 0x000fe20000100800 */
[----:B------:R-:W-:Y:S01]  /*3c60*/  ISETP.GE.AND P3, PT, R9, RZ, PT ;  /* 0x000000ff0900720c */ /* 0x000fe20003f66270 */
[C---:B0-----:R-:W-:Y:S01]  /*3c70*/  IMAD.SHL.U32 R0, R7.reuse, 0x2, RZ ;  /* 0x0000000207007824 */ /* 0x041fe200078e00ff */
[C---:B------:R-:W-:Y:S01]  /*3c80*/  LOP3.LUT R28, R7.reuse, 0xc0, RZ, 0xc0, !PT ;  /* 0x000000c0071c7812 */ /* 0x040fe200078ec0ff */
[----:B------:R-:W-:Y:S01]  /*3c90*/  STL [R1+0x690], R26 ;  /* 0x0006901a01007387 */ /* 0x000fe20000100800 */
[C---:B------:R-:W-:Y:S01]  /*3ca0*/  IMAD.SHL.U32 R10, R7.reuse, 0x8, RZ ;  /* 0x00000008070a7824 */ /* 0x040fe200078e00ff */
[----:B------:R-:W-:-:S02]  /*3cb0*/  LOP3.LUT R29, R7, 0x7, RZ, 0xc0, !PT ;  /* 0x00000007071d7812 */ /* 0x000fc400078ec0ff */
[----:B------:R-:W2:Y:S01]  /*3cc0*/  LDL.LU R13, [R1+0xd4] ;  /* 0x0000d400010d7983 */ /* 0x000ea20000300800 */
[C---:B------:R-:W-:Y:S01]  /*3cd0*/  LOP3.LUT R9, R7.reuse, 0xe0, RZ, 0xc0, !PT ;  /* 0x000000e007097812 */ /* 0x040fe200078ec0ff */
[----:B------:R-:W-:Y:S02]  /*3ce0*/  IMAD.SHL.U32 R16, R7, 0x40, RZ ;  /* 0x0000004007107824 */ /* 0x000fe400078e00ff */
[----:B------:R-:W3:Y:S01]  /*3cf0*/  LDL.LU R12, [R1+0xd0] ;  /* 0x0000d000010c7983 */ /* 0x000ee20000300800 */
[----:B------:R-:W-:Y:S02]  /*3d00*/  ISETP.GE.AND P4, PT, R11, RZ, PT ;  /* 0x000000ff0b00720c */ /* 0x000fe40003f86270 */
[----:B------:R-:W-:Y:S01]  /*3d10*/  SHF.R.U32.HI R7, RZ, 0x2, R28 ;  /* 0x00000002ff077819 */ /* 0x000fe2000001161c */
[----:B------:R-:W4:Y:S01]  /*3d20*/  LDL.LU R11, [R1+0xcc] ;  /* 0x0000cc00010b7983 */ /* 0x000f220000300800 */
[----:B------:R-:W-:Y:S01]  /*3d30*/  LOP3.LUT R28, R10, 0x30, R0, 0x48, !PT ;  /* 0x000000300a1c7812 */ /* 0x000fe200078e4800 */
[----:B------:R-:W-:-:S02]  /*3d40*/  IMAD R17, R29, 0x4, R9 ;  /* 0x000000041d117824 */ /* 0x000fc400078e0209 */
[----:B------:R-:W4:Y:S04]  /*3d50*/  LDL.LU R10, [R1+0xbc] ;  /* 0x0000bc00010a7983 */ /* 0x000f280000300800 */
[----:B------:R-:W4:Y:S01]  /*3d60*/  LDL.LU R9, [R1+0xb8] ;  /* 0x0000b80001097983 */ /* 0x000f220000300800 */
[----:B------:R-:W-:-:S13]  /*3d70*/  ISETP.GT.U32.AND P0, PT, R15, R14, PT ;  /* 0x0000000e0f00720c */ /* 0x000fda0003f04070 */
[----:B------:R-:W-:Y:S01]  /*3d80*/  @!P0 IMAD.IADD R14, R14, 0x1, -R15 ;  /* 0x000000010e0e8824 */ /* 0x000fe200078e0a0f */
[----:B------:R-:W-:-:S04]  /*3d90*/  ISETP.GE.AND P0, PT, R8, RZ, PT ;  /* 0x000000ff0800720c */ /* 0x000fc80003f06270 */
[----:B------:R-:W-:Y:S01]  /*3da0*/  ISETP.GT.U32.AND P6, PT, R15, R14, PT ;  /* 0x0000000e0f00720c */ /* 0x000fe20003fc4070 */
[----:B------:R-:W-:Y:S02]  /*3db0*/  IMAD R8, R29, 0x90, RZ ;  /* 0x000000901d087824 */ /* 0x000fe400078e02ff */
[----:B------:R-:W-:-:S03]  /*3dc0*/  IMAD.U32 R17, R17, 0x10, R28 ;  /* 0x0000001011117824 */ /* 0x000fc600078e001c */
[--C-:B------:R-:W-:Y:S02]  /*3dd0*/  LOP3.LUT R29, R8, 0x10, R0.reuse, 0x78, !PT ;  /* 0x00000010081d7812 */ /* 0x100fe400078e7800 */
[----:B------:R-:W-:Y:S01]  /*3de0*/  LOP3.LUT R0, R7, 0x1fe, R0, 0x78, !PT ;  /* 0x000001fe07007812 */ /* 0x000fe200078e7800 */
[----:B------:R-:W-:Y:S01]  /*3df0*/  @!P4 IMAD.MOV R27, RZ, RZ, -R27 ;  /* 0x000000ffff1bc224 */ /* 0x000fe200078e0a1b */
[----:B------:R-:W4:Y:S01]  /*3e00*/  LDL.LU R8, [R1+0xb4] ;  /* 0x0000b40001087983 */ /* 0x000f220000300800 */
[----:B------:R-:W-:Y:S02]  /*3e10*/  @!P2 IMAD.MOV R5, RZ, RZ, -R5 ;  /* 0x000000ffff05a224 */ /* 0x000fe400078e0a05 */
[----:B------:R-:W-:Y:S01]  /*3e20*/  @!P6 IMAD.IADD R14, R14, 0x1, -R15 ;  /* 0x000000010e0ee824 */ /* 0x000fe200078e0a0f */
[----:B------:R-:W4:Y:S01]  /*3e30*/  LDL.LU R7, [R1+0xb0] ;  /* 0x0000b00001077983 */ /* 0x000f220000300800 */
[----:B------:R-:W-:Y:S01]  /*3e40*/  @!P3 IMAD.MOV R4, RZ, RZ, -R4 ;  /* 0x000000ffff04b224 */ /* 0x000fe200078e0a04 */
[----:B------:R-:W-:Y:S01]  /*3e50*/  ISETP.NE.AND P4, PT, RZ, c[0x0][0x17c], PT ;  /* 0x00005f00ff007a0c */ /* 0x000fe20003f85270 */
[----:B------:R-:W-:Y:S01]  /*3e60*/  @!P1 IMAD.MOV R3, RZ, RZ, -R3 ;  /* 0x000000ffff039224 */ /* 0x000fe200078e0a03 */
[----:B------:R0:W-:Y:S01]  /*3e70*/  STL [R1+0x568], R0 ;  /* 0x0005680001007387 */ /* 0x0001e20000100800 */
[----:B------:R-:W-:-:S03]  /*3e80*/  LOP3.LUT R28, RZ, c[0x0][0x17c], RZ, 0x33, !PT ;  /* 0x00005f00ff1c7a12 */ /* 0x000fc600078e33ff */
[----:B------:R-:W-:Y:S01]  /*3e90*/  STL [R1+0x300], R17 ;  /* 0x0003001101007387 */ /* 0x000fe20000100800 */
[----:B------:R-:W-:-:S03]  /*3ea0*/  @!P5 IMAD.MOV R2, RZ, RZ, -R2 ;  /* 0x000000ffff02d224 */ /* 0x000fc600078e0a02 */
[----:B------:R-:W-:Y:S01]  /*3eb0*/  STL [R1+0x694], R27 ;  /* 0x0006941b01007387 */ /* 0x000fe20000100800 */
[----:B------:R-:W-:Y:S01]  /*3ec0*/  @!P0 IMAD.MOV R6, RZ, RZ, -R6 ;  /* 0x000000ffff068224 */ /* 0x000fe200078e0a06 */
[----:B0-----:R-:W-:Y:S02]  /*3ed0*/  LOP3.LUT R0, R29, 0x400, R16, 0xf8, !PT ;  /* 0x000004001d007812 */ /* 0x001fe400078ef810 */
[----:B------:R-:W-:Y:S04]  /*3ee0*/  STL [R1], R14 ;  /* 0x0000000e01007387 */ /* 0x000fe80000100800 */
[----:B------:R-:W-:Y:S04]  /*3ef0*/  STL [R1+0x698], R5 ;  /* 0x0006980501007387 */ /* 0x000fe80000100800 */
[----:B------:R-:W-:Y:S04]  /*3f00*/  STL [R1+0x69c], R4 ;  /* 0x00069c0401007387 */ /* 0x000fe80000100800 */
[----:B------:R3:W-:Y:S04]  /*3f10*/  STL [R1+0x6a0], R3 ;  /* 0x0006a00301007387 */ /* 0x0007e80000100800 */
[----:B------:R4:W-:Y:S04]  /*3f20*/  STL [R1+0x6a4], R2 ;  /* 0x0006a40201007387 */ /* 0x0009e80000100800 */
[----:B------:R-:W-:Y:S01]  /*3f30*/  STL [R1+0x6a8], R6 ;  /* 0x0006a80601007387 */ /* 0x000fe20000100800 */
[----:B--2---:R-:W-:-:S02]  /*3f40*/  SEL R0, R28, R13, !P4 ;  /* 0x0000000d1c007207 */ /* 0x004fc40006000000 */
[----:B---3--:R-:W-:-:S03]  /*3f50*/  SEL R3, R28, R12, !P4 ;  /* 0x0000000c1c037207 */ /* 0x008fc60006000000 */
[----:B------:R0:W-:Y:S01]  /*3f60*/  STL [R1+0x138], R0 ;  /* 0x0001380001007387 */ /* 0x0001e20000100800 */
[----:B----4-:R-:W-:-:S03]  /*3f70*/  SEL R2, R28, R11, !P4 ;  /* 0x0000000b1c027207 */ /* 0x010fc60006000000 */
[----:B------:R1:W-:Y:S01]  /*3f80*/  STL [R1+0x134], R3 ;  /* 0x0001340301007387 */ /* 0x0003e20000100800 */
[----:B0-----:R-:W-:-:S03]  /*3f90*/  SEL R0, R28, R10, !P4 ;  /* 0x0000000a1c007207 */ /* 0x001fc60006000000 */
[----:B------:R0:W-:Y:S01]  /*3fa0*/  STL [R1+0x130], R2 ;  /* 0x0001300201007387 */ /* 0x0001e20000100800 */
[----:B-1----:R-:W-:-:S03]  /*3fb0*/  SEL R3, R28, R9, !P4 ;  /* 0x000000091c037207 */ /* 0x002fc60006000000 */
[----:B------:R1:W-:Y:S04]  /*3fc0*/  STL [R1+0x12c], R0 ;  /* 0x00012c0001007387 */ /* 0x0003e80000100800 */
[----:B------:R-:W-:Y:S04]  /*3fd0*/  STL [R1+0x128], R3 ;  /* 0x0001280301007387 */ /* 0x000fe80000100800 */
[----:B------:R-:W2:Y:S01]  /*3fe0*/  LDL.LU R6, [R1+0xa0] ;  /* 0x0000a00001067983 */ /* 0x000ea20000300800 */
[C---:B0-----:R-:W-:Y:S02]  /*3ff0*/  SEL R2, R28.reuse, R8, !P4 ;  /* 0x000000081c027207 */ /* 0x041fe40006000000 */
[----:B-1----:R-:W-:-:S03]  /*4000*/  SEL R0, R28, R7, !P4 ;  /* 0x000000071c007207 */ /* 0x002fc60006000000 */
[----:B------:R-:W-:Y:S04]  /*4010*/  STL [R1+0x124], R2 ;  /* 0x0001240201007387 */ /* 0x000fe80000100800 */
[----:B--2---:R0:W-:Y:S04]  /*4020*/  STL [R1+0x6ac], R6 ;  /* 0x0006ac0601007387 */ /* 0x0041e80000100800 */
[----:B------:R-:W-:Y:S04]  /*4030*/  STL [R1+0x120], R0 ;  /* 0x0001200001007387 */ /* 0x000fe80000100800 */
[----:B0-----:R-:W2:Y:S04]  /*4040*/  LDL.LU R6, [R1+0xa4] ;  /* 0x0000a40001067983 */ /* 0x001ea80000300800 */
[----:B--2---:R0:W-:Y:S04]  /*4050*/  STL [R1+0x6b0], R6 ;  /* 0x0006b00601007387 */ /* 0x0041e80000100800 */
[----:B0-----:R-:W2:Y:S04]  /*4060*/  LDL.LU R6, [R1+0xa8] ;  /* 0x0000a80001067983 */ /* 0x001ea80000300800 */
[----:B--2---:R0:W-:Y:S04]  /*4070*/  STL [R1+0x6b4], R6 ;  /* 0x0006b40601007387 */ /* 0x0041e80000100800 */
[----:B0-----:R-:W2:Y:S04]  /*4080*/  LDL.LU R6, [R1+0xac] ;  /* 0x0000ac0001067983 */ /* 0x001ea80000300800 */
[----:B------:R-:W3:Y:S04]  /*4090*/  LDL.LU R2, [R1+0x9c] ;  /* 0x00009c0001027983 */ /* 0x000ee80000300800 */
[----:B------:R-:W4:Y:S04]  /*40a0*/  LDL.LU R3, [R1+0x98] ;  /* 0x0000980001037983 */ /* 0x000f280000300800 */
[----:B------:R-:W3:Y:S04]  /*40b0*/  LDL.LU R4, [R1+0x94] ;  /* 0x0000940001047983 */ /* 0x000ee80000300800 */
        /* <DEDUP_REMOVED lines=23> */
[----:B------:R-:W3:Y:S01]  /*4230*/  LDL.LU R0, [R1+0x4] ;  /* 0x0000040001007983 */ /* 0x000ee20000300800 */
[----:B--2---:R-:W-:-:S05]  /*4240*/  SEL R6, R28, R6, !P4 ;  /* 0x000000061c067207 */ /* 0x004fca0006000000 */
[----:B------:R0:W-:Y:S04]  /*4250*/  STL [R1+0x11c], R6 ;  /* 0x00011c0601007387 */ /* 0x0001e80000100800 */
[----:B0-----:R-:W2:Y:S02]  /*4260*/  LDL.LU R6, [R1+0x6b4] ;  /* 0x0006b40001067983 */ /* 0x001ea40000300800 */
[----:B--2---:R-:W-:-:S05]  /*4270*/  SEL R6, R28, R6, !P4 ;  /* 0x000000061c067207 */ /* 0x004fca0006000000 */
[----:B------:R0:W-:Y:S04]  /*4280*/  STL [R1+0x118], R6 ;  /* 0x0001180601007387 */ /* 0x0001e80000100800 */
[----:B0-----:R-:W2:Y:S02]  /*4290*/  LDL.LU R6, [R1+0x6b0] ;  /* 0x0006b00001067983 */ /* 0x001ea40000300800 */
[----:B--2---:R-:W-:-:S05]  /*42a0*/  SEL R6, R28, R6, !P4 ;  /* 0x000000061c067207 */ /* 0x004fca0006000000 */
[----:B------:R0:W-:Y:S04]  /*42b0*/  STL [R1+0x114], R6 ;  /* 0x0001140601007387 */ /* 0x0001e80000100800 */
[----:B0-----:R-:W2:Y:S01]  /*42c0*/  LDL.LU R6, [R1+0x6ac] ;  /* 0x0006ac0001067983 */ /* 0x001ea20000300800 */
[C---:B---3--:R-:W-:Y:S02]  /*42d0*/  SEL R2, R28.reuse, R2, !P4 ;  /* 0x000000021c027207 */ /* 0x048fe40006000000 */
[C---:B----4-:R-:W-:Y:S02]  /*42e0*/  SEL R3, R28.reuse, R3, !P4 ;  /* 0x000000031c037207 */ /* 0x050fe40006000000 */
[C---:B------:R-:W-:Y:S02]  /*42f0*/  SEL R4, R28.reuse, R4, !P4 ;  /* 0x000000041c047207 */ /* 0x040fe40006000000 */
[----:B------:R-:W-:-:S02]  /*4300*/  SEL R5, R28, R5, !P4 ;  /* 0x000000051c057207 */ /* 0x000fc40006000000 */
[C---:B------:R-:W-:Y:S02]  /*4310*/  SEL R27, R28.reuse, R27, !P4 ;  /* 0x0000001b1c1b7207 */ /* 0x040fe40006000000 */
[C---:B------:R-:W-:Y:S02]  /*4320*/  SEL R26, R28.reuse, R26, !P4 ;  /* 0x0000001a1c1a7207 */ /* 0x040fe40006000000 */
[C---:B------:R-:W-:Y:S02]  /*4330*/  SEL R25, R28.reuse, R25, !P4 ;  /* 0x000000191c197207 */ /* 0x040fe40006000000 */
[C---:B------:R-:W-:Y:S02]  /*4340*/  SEL R24, R28.reuse, R24, !P4 ;  /* 0x000000181c187207 */ /* 0x040fe40006000000 */
        /* <DEDUP_REMOVED lines=17> */
[----:B--2---:R-:W-:-:S05]  /*4460*/  SEL R6, R28, R6, !P4 ;  /* 0x000000061c067207 */ /* 0x004fca0006000000 */
[----:B------:R0:W-:Y:S04]  /*4470*/  STL [R1+0x110], R6 ;  /* 0x0001100601007387 */ /* 0x0001e80000100800 */
[----:B0-----:R-:W2:Y:S04]  /*4480*/  LDL.LU R6, [R1+0x6a8] ;  /* 0x0006a80001067983 */ /* 0x001ea80000300800 */
[----:B------:R0:W-:Y:S04]  /*4490*/  STL [R1+0x10c], R2 ;  /* 0x00010c0201007387 */ /* 0x0001e80000100800 */
[----:B0-----:R-:W3:Y:S04]  /*44a0*/  LDL.LU R2, [R1+0x6a4] ;  /* 0x0006a40001027983 */ /* 0x001ee80000300800 */
[----:B------:R0:W-:Y:S04]  /*44b0*/  STL [R1+0x108], R3 ;  /* 0x0001080301007387 */ /* 0x0001e80000100800 */
[----:B0-----:R-:W4:Y:S04]  /*44c0*/  LDL.LU R3, [R1+0x6a0] ;  /* 0x0006a00001037983 */ /* 0x001f280000300800 */
[----:B------:R0:W-:Y:S04]  /*44d0*/  STL [R1+0x104], R4 ;  /* 0x0001040401007387 */ /* 0x0001e80000100800 */
[----:B0-----:R-:W2:Y:S04]  /*44e0*/  LDL.LU R4, [R1+0x69c] ;  /* 0x00069c0001047983 */ /* 0x001ea80000300800 */
[----:B------:R0:W-:Y:S04]  /*44f0*/  STL [R1+0x100], R5 ;  /* 0x0001000501007387 */ /* 0x0001e80000100800 */
[----:B0-----:R-:W2:Y:S04]  /*4500*/  LDL.LU R5, [R1+0x698] ;  /* 0x0006980001057983 */ /* 0x001ea80000300800 */
[----:B------:R0:W-:Y:S04]  /*4510*/  STL [R1+0x7c], R27 ;  /* 0x00007c1b01007387 */ /* 0x0001e80000100800 */
[----:B0-----:R-:W3:Y:S04]  /*4520*/  LDL.LU R27, [R1+0x694] ;  /* 0x00069400011b7983 */ /* 0x001ee80000300800 */
[----:B------:R0:W-:Y:S04]  /*4530*/  STL [R1+0x78], R26 ;  /* 0x0000781a01007387 */ /* 0x0001e80000100800 */
[----:B0-----:R-:W4:Y:S04]  /*4540*/  LDL.LU R26, [R1+0x690] ;  /* 0x00069000011a7983 */ /* 0x001f280000300800 */
        /* <DEDUP_REMOVED lines=37> */
[----:B0-----:R-:W4:Y:S01]  /*47a0*/  LDL.LU R7, [R1+0x644] ;  /* 0x0006440001077983 */ /* 0x001f220000300800 */
[----:B------:R-:W-:-:S05]  /*47b0*/  SEL R29, R28, R29, !P4 ;  /* 0x0000001d1c1d7207 */ /* 0x000fca0006000000 */
[----:B------:R0:W-:Y:S02]  /*47c0*/  STL [R1+0xc], R29 ;  /* 0x00000c1d01007387 */ /* 0x0001e40000100800 */
[C---:B0-----:R-:W-:Y:S02]  /*47d0*/  SEL R29, R28.reuse, R0, !P4 ;  /* 0x000000001c1d7207 */ /* 0x041fe40006000000 */
[C---:B--2---:R-:W-:Y:S02]  /*47e0*/  SEL R5, R28.reuse, R5, !P4 ;  /* 0x000000051c057207 */ /* 0x044fe40006000000 */
[C---:B---3--:R-:W-:Y:S02]  /*47f0*/  SEL R27, R28.reuse, R27, !P4 ;  /* 0x0000001b1c1b7207 */ /* 0x048fe40006000000 */
[C---:B------:R-:W-:Y:S02]  /*4800*/  SEL R6, R28.reuse, R6, !P4 ;  /* 0x000000061c067207 */ /* 0x040fe40006000000 */
[----:B----4-:R-:W-:-:S02]  /*4810*/  SEL R26, R28, R26, !P4 ;  /* 0x0000001a1c1a7207 */ /* 0x010fc40006000000 */
[C---:B------:R-:W-:Y:S02]  /*4820*/  SEL R25, R28.reuse, R25, !P4 ;  /* 0x000000191c197207 */ /* 0x040fe40006000000 */
[C---:B------:R-:W-:Y:S02]  /*4830*/  SEL R24, R28.reuse, R24, !P4 ;  /* 0x000000181c187207 */ /* 0x040fe40006000000 */
[C---:B------:R-:W-:Y:S02]  /*4840*/  SEL R23, R28.reuse, R23, !P4 ;  /* 0x000000171c177207 */ /* 0x040fe40006000000 */
[C---:B------:R-:W-:Y:S02]  /*4850*/  SEL R22, R28.reuse, R22, !P4 ;  /* 0x000000161c167207 */ /* 0x040fe40006000000 */
[----:B------:R-:W-:-:S05]  /*4860*/  SEL R0, R28, R7, !P4 ;  /* 0x000000071c007207 */ /* 0x000fca0006000000 */
[----:B------:R0:W-:Y:S04]  /*4870*/  STL [R1+0x5d0], R0 ;  /* 0x0005d00001007387 */ /* 0x0001e80000100800 */
[----:B------:R1:W-:Y:S04]  /*4880*/  STL [R1+0x8], R29 ;  /* 0x0000081d01007387 */ /* 0x0003e80000100800 */
[----:B0-----:R-:W2:Y:S01]  /*4890*/  LDL R0, [R1+0x534] ;  /* 0x0005340001007983 */ /* 0x001ea20000100800 */
[C---:B------:R-:W-:Y:S02]  /*48a0*/  SEL R9, R28.reuse, R9, !P4 ;  /* 0x000000091c097207 */ /* 0x040fe40006000000 */
[----:B-1----:R-:W-:-:S02]  /*48b0*/  SEL R29, R28, R8, !P4 ;  /* 0x000000081c1d7207 */ /* 0x002fc40006000000 */
[C---:B------:R-:W-:Y:S02]  /*48c0*/  SEL R10, R28.reuse, R10, !P4 ;  /* 0x0000000a1c0a7207 */ /* 0x040fe40006000000 */
[C---:B------:R-:W-:Y:S01]  /*48d0*/  SEL R11, R28.reuse, R11, !P4 ;  /* 0x0000000b1c0b7207 */ /* 0x040fe20006000000 */
[----:B------:R0:W-:Y:S01]  /*48e0*/  STL [R1+0x5d4], R29 ;  /* 0x0005d41d01007387 */ /* 0x0001e20000100800 */
[C---:B------:R-:W-:Y:S02]  /*48f0*/  SEL R12, R28.reuse, R12, !P4 ;  /* 0x0000000c1c0c7207 */ /* 0x040fe40006000000 */
[C---:B------:R-:W-:Y:S01]  /*4900*/  SEL R13, R28.reuse, R13, !P4 ;  /* 0x0000000d1c0d7207 */ /* 0x040fe20006000000 */
[----:B------:R-:W-:Y:S01]  /*4910*/  STL [R1+0x5d8], R9 ;  /* 0x0005d80901007387 */ /* 0x000fe20000100800 */
[C---:B------:R-:W-:Y:S02]  /*4920*/  SEL R14, R28.reuse, R14, !P4 ;  /* 0x0000000e1c0e7207 */ /* 0x040fe40006000000 */
[C---:B------:R-:W-:Y:S01]  /*4930*/  SEL R15, R28.reuse, R15, !P4 ;  /* 0x0000000f1c0f7207 */ /* 0x040fe20006000000 */
[----:B------:R-:W-:Y:S01]  /*4940*/  STL [R1+0x5dc], R10 ;  /* 0x0005dc0a01007387 */ /* 0x000fe20000100800 */
[----:B------:R-:W-:-:S02]  /*4950*/  SEL R16, R28, R16, !P4 ;  /* 0x000000101c107207 */ /* 0x000fc40006000000 */
[C---:B------:R-:W-:Y:S01]  /*4960*/  SEL R17, R28.reuse, R17, !P4 ;  /* 0x000000111c117207 */ /* 0x040fe20006000000 */
[----:B------:R-:W-:Y:S01]  /*4970*/  STL [R1+0x5e0], R11 ;  /* 0x0005e00b01007387 */ /* 0x000fe20000100800 */
[----:B------:R-:W-:-:S03]  /*4980*/  SEL R18, R28, R18, !P4 ;  /* 0x000000121c127207 */ /* 0x000fc60006000000 */
[----:B------:R-:W-:Y:S01]  /*4990*/  STL [R1+0x5e4], R12 ;  /* 0x0005e40c01007387 */ /* 0x000fe20000100800 */
[----:B------:R-:W-:-:S03]  /*49a0*/  SEL R19, R28, R19, !P4 ;  /* 0x000000131c137207 */ /* 0x000fc60006000000 */
[----:B------:R-:W-:Y:S01]  /*49b0*/  STL [R1+0x5e8], R13 ;  /* 0x0005e80d01007387 */ /* 0x000fe20000100800 */
[----:B------:R-:W-:-:S03]  /*49c0*/  SEL R20, R28, R20, !P4 ;  /* 0x000000141c147207 */ /* 0x000fc60006000000 */
[----:B------:R-:W-:Y:S01]  /*49d0*/  STL [R1+0x5ec], R14 ;  /* 0x0005ec0e01007387 */ /* 0x000fe20000100800 */
[----:B------:R-:W-:-:S03]  /*49e0*/  SEL R21, R28, R21, !P4 ;  /* 0x000000151c157207 */ /* 0x000fc60006000000 */
[----:B------:R-:W-:Y:S04]  /*49f0*/  STL [R1+0x5f0], R15 ;  /* 0x0005f00f01007387 */ /* 0x000fe80000100800 */
[----:B------:R-:W-:Y:S04]  /*4a00*/  STL [R1+0x5f4], R16 ;  /* 0x0005f41001007387 */ /* 0x000fe80000100800 */
[----:B------:R-:W-:Y:S04]  /*4a10*/  STL [R1+0x5f8], R17 ;  /* 0x0005f81101007387 */ /* 0x000fe80000100800 */
[----:B------:R-:W-:Y:S04]  /*4a20*/  STL [R1+0x5fc], R18 ;  /* 0x0005fc1201007387 */ /* 0x000fe80000100800 */
[----:B------:R-:W-:Y:S04]  /*4a30*/  STL [R1+0x600], R19 ;  /* 0x0006001301007387 */ /* 0x000fe80000100800 */
[----:B------:R-:W-:Y:S01]  /*4a40*/  STL [R1+0x604], R20 ;  /* 0x0006041401007387 */ /* 0x000fe20000100800 */
[----:B------:R-:W-:-:S03]  /*4a50*/  SEL R8, R28, R4, !P4 ;  /* 0x000000041c087207 */ /* 0x000fc60006000000 */
[----:B------:R-:W-:Y:S01]  /*4a60*/  STL [R1+0x608], R21 ;  /* 0x0006081501007387 */ /* 0x000fe20000100800 */
[----:B------:R-:W-:-:S03]  /*4a70*/  SEL R7, R28, R2, !P4 ;  /* 0x000000021c077207 */ /* 0x000fc60006000000 */
[----:B------:R-:W-:Y:S04]  /*4a80*/  STL [R1+0x60c], R22 ;  /* 0x00060c1601007387 */ /* 0x000fe80000100800 */
[----:B------:R-:W-:Y:S01]  /*4a90*/  STL [R1+0x610], R23 ;  /* 0x0006101701007387 */ /* 0x000fe20000100800 */
[----:B------:R-:W-:-:S03]  /*4aa0*/  SEL R28, R28, R3, !P4 ;  /* 0x000000031c1c7207 */ /* 0x000fc60006000000 */
[----:B------:R-:W-:Y:S04]  /*4ab0*/  STL [R1+0x614], R24 ;  /* 0x0006141801007387 */ /* 0x000fe80000100800 */
[----:B------:R-:W-:Y:S04]  /*4ac0*/  STL [R1+0x618], R25 ;  /* 0x0006181901007387 */ /* 0x000fe80000100800 */
[----:B------:R-:W-:Y:S04]  /*4ad0*/  STL [R1+0x61c], R26 ;  /* 0x00061c1a01007387 */ /* 0x000fe80000100800 */
[----:B------:R-:W-:Y:S04]  /*4ae0*/  STL [R1+0x620], R27 ;  /* 0x0006201b01007387 */ /* 0x000fe80000100800 */
[----:B------:R1:W-:Y:S04]  /*4af0*/  STL [R1+0x624], R5 ;  /* 0x0006240501007387 */ /* 0x0003e80000100800 */
[----:B------:R-:W-:Y:S04]  /*4b00*/  STL [R1+0x628], R8 ;  /* 0x0006280801007387 */ /* 0x000fe80000100800 */
[----:B------:R-:W-:Y:S04]  /*4b10*/  STL [R1+0x62c], R7 ;  /* 0x00062c0701007387 */ /* 0x000fe80000100800 */
[----:B------:R-:W-:Y:S04]  /*4b20*/  STL [R1+0x630], R6 ;  /* 0x0006300601007387 */ /* 0x000fe80000100800 */
[----:B------:R-:W-:Y:S04]  /*4b30*/  STL [R1+0x634], R28 ;  /* 0x0006341c01007387 */ /* 0x000fe80000100800 */
[----:B------:R-:W-:Y:S04]  /*4b40*/  STL [R1+0xe0], RZ ;  /* 0x0000e0ff01007387 */ /* 0x000fe80000100800 */
        /* <DEDUP_REMOVED lines=68> */
[----:B0-----:R-:W0:Y:S04]  /*4f90*/  S2R R29, SR_TID.X ;  /* 0x00000000001d7919 */ /* 0x001e280000002100 */
        /* <DEDUP_REMOVED lines=19> */
[----:B------:R-:W-:Y:S01]  /*50d0*/  STL [R1+0x260], RZ ;  /* 0x000260ff01007387 */ /* 0x000fe20000100800 */
[----:B--2---:R-:W-:-:S03]  /*50e0*/  ISETP.GE.AND P1, PT, R0, RZ, PT ;  /* 0x000000ff0000720c */ /* 0x004fc60003f26270 */
[----:B------:R-:W-:Y:S01]  /*50f0*/  STL [R1+0x264], RZ ;  /* 0x000264ff01007387 */ /* 0x000fe20000100800 */
[----:B0-----:R-:W-:-:S03]  /*5100*/  SHF.R.U32.HI R0, RZ, 0x6, R29 ;  /* 0x00000006ff007819 */ /* 0x001fc6000001161d */
[----:B------:R-:W-:Y:S04]  /*5110*/  STL [R1+0x268], RZ ;  /* 0x000268ff01007387 */ /* 0x000fe80000100800 */
[----:B------:R-:W-:Y:S04]  /*5120*/  STL [R1+0x26c], RZ ;  /* 0x00026cff01007387 */ /* 0x000fe80000100800 */
[----:B------:R-:W-:Y:S04]  /*5130*/  STL [R1+0x270], RZ ;  /* 0x000270ff01007387 */ /* 0x000fe80000100800 */
[----:B------:R-:W-:Y:S01]  /*5140*/  STL [R1+0x274], RZ ;  /* 0x000274ff01007387 */ /* 0x000fe20000100800 */
[----:B------:R-:W-:-:S03]  /*5150*/  SGXT.U32 R0, R0, 0x2 ;  /* 0x000000020000781a */ /* 0x000fc60000000000 */
[----:B------:R-:W-:Y:S04]  /*5160*/  STL [R1+0x278], RZ ;  /* 0x000278ff01007387 */ /* 0x000fe80000100800 */
[----:B------:R-:W-:Y:S04]  /*5170*/  STL [R1+0x27c], RZ ;  /* 0x00027cff01007387 */ /* 0x000fe80000100800 */
[----:B------:R-:W-:Y:S04]  /*5180*/  STL [R1+0x80], RZ ;  /* 0x000080ff01007387 */ /* 0x000fe80000100800 */
[----:B------:R-:W-:Y:S01]  /*5190*/  STL [R1+0x84], RZ ;  /* 0x000084ff01007387 */ /* 0x000fe20000100800 */
[----:B------:R-:W-:-:S03]  /*51a0*/  LOP3.LUT R2, R0, 0x4, RZ, 0xfc, !PT ;  /* 0x0000000400027812 */ /* 0x000fc600078efcff */
[----:B------:R-:W-:Y:S01]  /*51b0*/  STL [R1+0x88], RZ ;  /* 0x000088ff01007387 */ /* 0x000fe20000100800 */
[----:B-1----:R-:W-:-:S03]  /*51c0*/  LOP3.LUT R5, R0, 0x8, RZ, 0xfc, !PT ;  /* 0x0000000800057812 */ /* 0x002fc600078efcff */
[----:B------:R-:W-:Y:S01]  /*51d0*/  STL [R1+0x8c], RZ ;  /* 0x00008cff01007387 */ /* 0x000fe20000100800 */
[----:B------:R-:W-:-:S03]  /*51e0*/  LOP3.LUT R4, R0, 0xc, RZ, 0xfc, !PT ;  /* 0x0000000c00047812 */ /* 0x000fc600078efcff */
[----:B------:R-:W-:Y:S01]  /*51f0*/  STL [R1+0x90], RZ ;  /* 0x000090ff01007387 */ /* 0x000fe20000100800 */
[----:B------:R-:W-:-:S03]  /*5200*/  LOP3.LUT R2, R0, 0x10, RZ, 0xfc, !PT ;  /* 0x0000001000027812 */ /* 0x000fc600078efcff */
[----:B------:R-:W-:Y:S01]  /*5210*/  STL [R1+0x94], RZ ;  /* 0x000094ff01007387 */ /* 0x000fe20000100800 */
[C---:B------:R-:W-:Y:S02]  /*5220*/  LOP3.LUT R5, R0.reuse, 0x14, RZ, 0xfc, !PT ;  /* 0x0000001400057812 */ /* 0x040fe400078efcff */
[C---:B------:R-:W-:Y:S01]  /*5230*/  LOP3.LUT R4, R0.reuse, 0x18, RZ, 0xfc, !PT ;  /* 0x0000001800047812 */ /* 0x040fe200078efcff */
[----:B------:R-:W-:Y:S01]  /*5240*/  STL [R1+0x98], RZ ;  /* 0x000098ff01007387 */ /* 0x000fe20000100800 */
[C---:B------:R-:W-:Y:S01]  /*5250*/  LOP3.LUT R2, R0.reuse, 0x1c, RZ, 0xfc, !PT ;  /* 0x0000001c00027812 */ /* 0x040fe200078efcff */
[----:B------:R-:W-:Y:S02]  /*5260*/  IMAD R0, R0, c[0x0][0x188], RZ ;  /* 0x0000620000007a24 */ /* 0x000fe400078e02ff */
[----:B------:R-:W-:Y:S04]  /*5270*/  STL [R1+0x9c], RZ ;  /* 0x00009cff01007387 */ /* 0x000fe80000100800 */
[----:B------:R-:W2:Y:S01]  /*5280*/  LDL.LU R13, [R1+0x138] ;  /* 0x00013800010d7983 */ /* 0x000ea20000300800 */
[----:B------:R-:W-:-:S03]  /*5290*/  LOP3.LUT R3, R29, 0x1f, RZ, 0xc0, !PT ;  /* 0x0000001f1d037812 */ /* 0x000fc600078ec0ff */
[----:B------:R-:W3:Y:S04]  /*52a0*/  LDL.LU R12, [R1+0x134] ;  /* 0x00013400010c7983 */ /* 0x000ee80000300800 */
[----:B------:R-:W4:Y:S04]  /*52b0*/  LDL.LU R11, [R1+0x130] ;  /* 0x00013000010b7983 */ /* 0x000f280000300800 */
[----:B------:R-:W2:Y:S04]  /*52c0*/  LDL.LU R10, [R1+0x12c] ;  /* 0x00012c00010a7983 */ /* 0x000ea80000300800 */
[----:B------:R-:W2:Y:S04]  /*52d0*/  LDL.LU R9, [R1+0x128] ;  /* 0x0001280001097983 */ /* 0x000ea80000300800 */
[----:B------:R-:W2:Y:S04]  /*52e0*/  LDL.LU R29, [R1+0x124] ;  /* 0x00012400011d7983 */ /* 0x000ea80000300800 */
[----:B------:R-:W2:Y:S04]  /*52f0*/  LDL.LU R0, [R1+0x120] ;  /* 0x0001200001007983 */ /* 0x000ea80000300800 */
        /* <DEDUP_REMOVED lines=13> */
[----:B------:R-:W2:Y:S01]  /*53d0*/  LDL.LU R4, [R1] ;  /* 0x0000000001047983 */ /* 0x000ea20000300800 */
[----:B------:R-:W-:Y:S01]  /*53e0*/  IMAD.MOV.U32 R15, RZ, RZ, c[0x0][0x180] ;  /* 0x00006000ff0f7624 */ /* 0x000fe200078e00ff */
[----:B------:R-:W-:Y:S01]  /*53f0*/  ISETP.NE.AND P0, PT, RZ, c[0x0][0x178], PT ;  /* 0x00005e00ff007a0c */ /* 0x000fe20003f05270 */
[----:B------:R-:W-:-:S03]  /*5400*/  IMAD R3, R3, c[0x0][0x18c], RZ ;  /* 0x0000630003037a24 */ /* 0x000fc600078e02ff */
[----:B------:R-:W-:-:S04]  /*5410*/  IADD3 R15, R15, 0x1f, RZ ;  /* 0x0000001f0f0f7810 */ /* 0x000fc80007ffe0ff */
[----:B------:R-:W-:Y:S02]  /*5420*/  SHF.R.S32.HI R14, RZ, 0x1f, R15 ;  /* 0x0000001fff0e7819 */ /* 0x000fe4000001140f */
[----:B------:R-:W-:Y:S02]  /*5430*/  SHF.R.S32.HI R2, RZ, 0x1f, R3 ;  /* 0x0000001fff027819 */ /* 0x000fe40000011403 */
[----:B------:R-:W-:Y:S02]  /*5440*/  LEA.HI R14, R14, R15, RZ, 0x5 ;  /* 0x0000000f0e0e7211 */ /* 0x000fe400078f28ff */
[C---:B------:R-:W-:Y:S01]  /*5450*/  SHF.L.U64.HI R2, R3.reuse, 0x1, R2 ;  /* 0x0000000103027819 */ /* 0x040fe20000010202 */
[----:B------:R-:W-:Y:S01]  /*5460*/  IMAD.SHL.U32 R3, R3, 0x2, RZ ;  /* 0x0000000203037824 */ /* 0x000fe200078e00ff */
[----:B------:R-:W-:-:S03]  /*5470*/  SHF.R.S32.HI R5, RZ, 0x5, R14 ;  /* 0x00000005ff057819 */ /* 0x000fc6000001140e */
[----:B------:R-:W-:Y:S04]  /*5480*/  STL [R1+0x56c], R2 ;  /* 0x00056c0201007387 */ /* 0x000fe80000100800 */
[----:B------:R-:W-:Y:S04]  /*5490*/  STL [R1+0x310], R5 ;  /* 0x0003100501007387 */ /* 0x000fe80000100800 */
[----:B------:R3:W-:Y:S02]  /*54a0*/  STL [R1+0x570], R3 ;  /* 0x0005700301007387 */ /* 0x0007e40000100800 */
[----:B---3--:R-:W-:-:S02]  /*54b0*/  IMAD R3, R12, c[0x0][0x190], RZ ;  /* 0x000064000c037a24 */ /* 0x008fc400078e02ff */
[----:B----4-:R-:W-:Y:S02]  /*54c0*/  IMAD R2, R11, c[0x0][0x190], RZ ;  /* 0x000064000b027a24 */ /* 0x010fe400078e02ff */
[----:B--2---:R-:W-:Y:S01]  /*54d0*/  @!P1 IMAD.MOV R4, RZ, RZ, -R4 ;  /* 0x000000ffff049224 */ /* 0x004fe200078e0a04 */
[----:B------:R-:W-:-:S05]  /*54e0*/  @!P0 LOP3.LUT R4, RZ, c[0x0][0x178], RZ, 0x33, !PT ;  /* 0x00005e00ff048a12 */ /* 0x000fca00078e33ff */
[----:B------:R0:W-:Y:S02]  /*54f0*/  STL [R1+0x638], R4 ;  /* 0x0006380401007387 */ /* 0x0001e40000100800 */
[----:B0-----:R-:W-:-:S05]  /*5500*/  IMAD R4, R13, c[0x0][0x190], RZ ;  /* 0x000064000d047a24 */ /* 0x001fca00078e02ff */
[----:B------:R0:W-:Y:S04]  /*5510*/  STL [R1], R4 ;  /* 0x0000000401007387 */ /* 0x0001e80000100800 */
[----:B------:R1:W-:Y:S01]  /*5520*/  STL [R1+0x20], R3 ;  /* 0x0000200301007387 */ /* 0x0003e20000100800 */
[----:B0-----:R-:W-:-:S03]  /*5530*/  IMAD R4, R10, c[0x0][0x190], RZ ;  /* 0x000064000a047a24 */ /* 0x001fc600078e02ff */
[----:B------:R-:W-:Y:S01]  /*5540*/  STL [R1+0x24], R2 ;  /* 0x0000240201007387 */ /* 0x000fe20000100800 */
[----:B-1----:R-:W-:-:S03]  /*5550*/  IMAD R3, R9, c[0x0][0x190], RZ ;  /* 0x0000640009037a24 */ /* 0x002fc600078e02ff */
[----:B------:R0:W-:Y:S04]  /*5560*/  STL [R1+0x3c], R4 ;  /* 0x00003c0401007387 */ /* 0x0001e80000100800 */
[----:B------:R-:W-:Y:S04]  /*5570*/  STL [R1+0x58], R3 ;  /* 0x0000580301007387 */ /* 0x000fe80000100800 */
[----:B0-----:R-:W2:Y:S01]  /*5580*/  LDL.LU R4, [R1+0x114] ;  /* 0x0001140001047983 */ /* 0x001ea20000300800 */
[----:B------:R-:W-:Y:S02]  /*5590*/  IMAD R2, R29, c[0x0][0x190], RZ ;  /* 0x000064001d027a24 */ /* 0x000fe400078e02ff */
[----:B------:R-:W-:-:S03]  /*55a0*/  IMAD R0, R0, c[0x0][0x190], RZ ;  /* 0x0000640000007a24 */ /* 0x000fc600078e02ff */
[----:B------:R-:W-:Y:S04]  /*55b0*/  STL [R1+0x5c], R2 ;  /* 0x00005c0201007387 */ /* 0x000fe80000100800 */
[----:B--2---:R0:W-:Y:S04]  /*55c0*/  STL [R1+0x63c], R4 ;  /* 0x00063c0401007387 */ /* 0x0041e80000100800 */
[----:B------:R-:W-:Y:S04]  /*55d0*/  STL [R1+0x60], R0 ;  /* 0x0000600001007387 */ /* 0x000fe80000100800 */
        /* <DEDUP_REMOVED lines=31> */
[----:B--2---:R-:W-:-:S05]  /*57d0*/  IMAD R4, R4, c[0x0][0x190], RZ ;  /* 0x0000640004047a24 */ /* 0x004fca00078e02ff */
[----:B------:R0:W-:Y:S04]  /*57e0*/  STL [R1+0x11c], R4 ;  /* 0x00011c0401007387 */ /* 0x0001e80000100800 */
[----:B0-----:R-:W2:Y:S02]  /*57f0*/  LDL.LU R4, [R1+0x640] ;  /* 0x0006400001047983 */ /* 0x001ea40000300800 */
[----:B--2---:R-:W-:-:S05]  /*5800*/  IMAD R4, R4, c[0x0][0x190], RZ ;  /* 0x0000640004047a24 */ /* 0x004fca00078e02ff */
[----:B------:R0:W-:Y:S04]  /*5810*/  STL [R1+0x118], R4 ;  /* 0x0001180401007387 */ /* 0x0001e80000100800 */
[----:B0-----:R-:W2:Y:S01]  /*5820*/  LDL.LU R4, [R1+0x63c] ;  /* 0x00063c0001047983 */ /* 0x001ea20000300800 */
[----:B---3--:R-:W-:Y:S02]  /*5830*/  IMAD R28, R28, c[0x0][0x190], RZ ;  /* 0x000064001c1c7a24 */ /* 0x008fe400078e02ff */
[----:B----4-:R-:W-:Y:S02]  /*5840*/  IMAD R6, R6, c[0x0][0x190], RZ ;  /* 0x0000640006067a24 */ /* 0x010fe400078e02ff */
[----:B------:R-:W-:Y:S02]  /*5850*/  IMAD R7, R7, c[0x0][0x190], RZ ;  /* 0x0000640007077a24 */ /* 0x000fe400078e02ff */
[----:B------:R-:W-:-:S02]  /*5860*/  IMAD R8, R8, c[0x0][0x190], RZ ;  /* 0x0000640008087a24 */ /* 0x000fc400078e02ff */
[----:B------:R-:W-:Y:S02]  /*5870*/  IMAD R5, R5, c[0x0][0x190], RZ ;  /* 0x0000640005057a24 */ /* 0x000fe400078e02ff */
[----:B------:R-:W-:Y:S02]  /*5880*/  IMAD R27, R27, c[0x0][0x190], RZ ;  /* 0x000064001b1b7a24 */ /* 0x000fe400078e02ff */
[----:B------:R-:W-:Y:S02]  /*5890*/  IMAD R26, R26, c[0x0][0x190], RZ ;  /* 0x000064001a1a7a24 */ /* 0x000fe400078e02ff */
[----:B------:R-:W-:Y:S02]  /*58a0*/  IMAD R25, R25, c[0x0][0x190], RZ ;  /* 0x0000640019197a24 */ /* 0x000fe400078e02ff */
        /* <DEDUP_REMOVED lines=18> */
[----:B--2---:R-:W-:-:S05]  /*59d0*/  IMAD R4, R4, c[0x0][0x190], RZ ;  /* 0x0000640004047a24 */ /* 0x004fca00078e02ff */
        /* <DEDUP_REMOVED lines=54> */
[----:B------:R-:W-:-:S05]  /*5d40*/  IMAD R3, R3, c[0x0][0x190], RZ ;  /* 0x0000640003037a24 */ /* 0x000fca00078e02ff */
[----:B------:R0:W-:Y:S02]  /*5d50*/  STL [R1+0xc], R3 ;  /* 0x00000c0301007387 */ /* 0x0001e40000100800 */
[----:B0-----:R-:W-:-:S05]  /*5d60*/  IMAD R3, R2, c[0x0][0x190], RZ ;  /* 0x0000640002037a24 */ /* 0x001fca00078e02ff */
[----:B------:R0:W-:Y:S04]  /*5d70*/  STL [R1+0x590], R3 ;  /* 0x0005900301007387 */ /* 0x0001e80000100800 */
[----:B0-----:R-:W4:Y:S01]  /*5d80*/  LDL.LU R3, [R1+0x110] ;  /* 0x0001100001037983 */ /* 0x001f220000300800 */
[----:B--2---:R-:W-:Y:S02]  /*5d90*/  IMAD R20, R20, c[0x0][0x190], RZ ;  /* 0x0000640014147a24 */ /* 0x004fe400078e02ff */
[----:B---3--:R-:W-:Y:S02]  /*5da0*/  IMAD R19, R19, c[0x0][0x190], RZ ;  /* 0x0000640013137a24 */ /* 0x008fe400078e02ff */
[----:B----4-:R-:W-:Y:S02]  /*5db0*/  IMAD R18, R18, c[0x0][0x190], RZ ;  /* 0x0000640012127a24 */ /* 0x010fe400078e02ff */
        /* <DEDUP_REMOVED lines=10> */
[----:B------:R-:W-:-:S05]  /*5e60*/  IMAD R2, R0, c[0x0][0x190], RZ ;  /* 0x0000640000027a24 */ /* 0x000fca00078e02ff */
        /* <DEDUP_REMOVED lines=12> */
[----:B------:R-:W-:Y:S04]  /*5f30*/  STL [R1+0x574], R13 ;  /* 0x0005740d01007387 */ /* 0x000fe80000100800 */
        /* <DEDUP_REMOVED lines=13> */
[----:B0-----:R-:W3:Y:S01]  /*6010*/  LDL.LU R20, [R1] ;  /* 0x0000000001147983 */ /* 0x001ee20000300800 */
[----:B------:R-:W-:-:S02]  /*6020*/  IMAD R21, R21, c[0x0][0x190], RZ ;  /* 0x0000640015157a24 */ /* 0x000fc400078e02ff */
[----:B------:R-:W-:Y:S02]  /*6030*/  IMAD R22, R22, c[0x0][0x190], RZ ;  /* 0x0000640016167a24 */ /* 0x000fe400078e02ff */
[----:B------:R-:W-:Y:S02]  /*6040*/  IMAD R23, R23, c[0x0][0x190], RZ ;  /* 0x0000640017177a24 */ /* 0x000fe400078e02ff */
[----:B------:R-:W-:Y:S01]  /*6050*/  IMAD R24, R24, c[0x0][0x190], RZ ;  /* 0x0000640018187a24 */ /* 0x000fe200078e02ff */
[----:B------:R-:W-:Y:S01]  /*6060*/  STL [R1+0x5b0], R21 ;  /* 0x0005b01501007387 */ /* 0x000fe20000100800 */
[----:B------:R-:W-:Y:S02]  /*6070*/  IMAD R25, R25, c[0x0][0x190], RZ ;  /* 0x0000640019197a24 */ /* 0x000fe400078e02ff */
[----:B------:R-:W-:Y:S01]  /*6080*/  IMAD R0, R26, c[0x0][0x190], RZ ;  /* 0x000064001a007a24 */ /* 0x000fe200078e02ff */
[----:B------:R2:W-:Y:S01]  /*6090*/  STL [R1+0x5b4], R22 ;  /* 0x0005b41601007387 */ /* 0x0005e20000100800 */
[----:B------:R-:W-:-:S02]  /*60a0*/  IMAD R27, R27, c[0x0][0x190], RZ ;  /* 0x000064001b1b7a24 */ /* 0x000fc400078e02ff */
[----:B------:R-:W-:Y:S01]  /*60b0*/  IMAD R26, R5, c[0x0][0x190], RZ ;  /* 0x00006400051a7a24 */ /* 0x000fe200078e02ff */
[----:B------:R-:W-:Y:S04]  /*60c0*/  STL [R1+0x5b8], R23 ;  /* 0x0005b81701007387 */ /* 0x000fe80000100800 */
[----:B------:R-:W-:Y:S04]  /*60d0*/  STL [R1+0x5bc], R24 ;  /* 0x0005bc1801007387 */ /* 0x000fe80000100800 */
[----:B------:R-:W-:Y:S04]  /*60e0*/  STL [R1+0x5c0], R25 ;  /* 0x0005c01901007387 */ /* 0x000fe80000100800 */
[----:B------:R3:W-:Y:S04]  /*60f0*/  STL [R1+0x5c4], R0 ;  /* 0x0005c40001007387 */ /* 0x0007e80000100800 */
[----:B------:R0:W-:Y:S04]  /*6100*/  STL [R1+0x5c8], R27 ;  /* 0x0005c81b01007387 */ /* 0x0001e80000100800 */
[----:B------:R-:W-:Y:S04]  /*6110*/  STL [R1+0x5cc], R26 ;  /* 0x0005cc1a01007387 */ /* 0x000fe80000100800 */
[----:B------:R-:W4:Y:S01]  /*6120*/  LDL.LU R13, [R1+0x100] ;  /* 0x00010000010d7983 */ /* 0x000f220000300800 */
[----:B------:R-:W-:-:S05]  /*6130*/  IMAD R5, R4, c[0x0][0x184], RZ ;  /* 0x0000610004057a24 */ /* 0x000fca00078e02ff */
[----:B------:R-:W-:-:S04]  /*6140*/  LEA R4, P6, R5, c[0x0][0x160], 0x1 ;  /* 0x0000580005047a11 */ /* 0x000fc800078c08ff */
[----:B------:R-:W-:Y:S02]  /*6150*/  LEA.HI.X.SX32 R5, R5, c[0x0][0x164], 0x1, P6 ;  /* 0x0000590005057a11 */ /* 0x000fe400030f0eff */
[----:B--2---:R-:W-:Y:S02]  /*6160*/  LEA R22, P1, R19, c[0x0][0x168], 0x1 ;  /* 0x00005a0013167a11 */ /* 0x004fe400078208ff */
[----:B---3--:R-:W-:-:S05]  /*6170*/  LEA R0, P0, R20, c[0x0][0x168], 0x1 ;  /* 0x00005a0014007a11 */ /* 0x008fca00078008ff */
[----:B------:R1:W-:Y:S04]  /*6180*/  STL [R1+0x414], R0 ;  /* 0x0004140001007387 */ /* 0x0003e80000100800 */
[----:B------:R2:W-:Y:S04]  /*6190*/  STL [R1+0x4c4], R22 ;  /* 0x0004c41601007387 */ /* 0x0005e80000100800 */
[----:B0-----:R-:W3:Y:S01]  /*61a0*/  LDL.LU R27, [R1+0x7c] ;  /* 0x00007c00011b7983 */ /* 0x001ee20000300800 */
[----:B------:R-:W-:Y:S02]  /*61b0*/  LEA R21, P2, R18, c[0x0][0x168], 0x1 ;  /* 0x00005a0012157a11 */ /* 0x000fe400078408ff */
[----:B-1----:R-:W-:-:S03]  /*61c0*/  LEA R0, P3, R17, c[0x0][0x168], 0x1 ;  /* 0x00005a0011007a11 */ /* 0x002fc600078608ff */
[----:B------:R-:W-:Y:S04]  /*61d0*/  STL [R1+0x368], R21 ;  /* 0x0003681501007387 */ /* 0x000fe80000100800 */
[----:B------:R0:W-:Y:S01]  /*61e0*/  STL [R1+0x41c], R0 ;  /* 0x00041c0001007387 */ /* 0x0001e20000100800 */
[----:B--2---:R-:W-:-:S03]  /*61f0*/  LEA R22, P4, R16, c[0x0][0x168], 0x1 ;  /* 0x00005a0010167a11 */ /* 0x004fc600078808ff */
[----:B0-----:R-:W2:Y:S01]  /*6200*/  LDL.LU R0, [R1+0x78] ;  /* 0x0000780001007983 */ /* 0x001ea20000300800 */
[----:B------:R-:W-:-:S03]  /*6210*/  LEA R21, P5, R15, c[0x0][0x168], 0x1 ;  /* 0x00005a000f157a11 */ /* 0x000fc600078a08ff */
[----:B------:R0:W-:Y:S04]  /*6220*/  STL [R1+0x4c8], R22 ;  /* 0x0004c81601007387 */ /* 0x0001e80000100800 */
[----:B------:R1:W-:Y:S01]  /*6230*/  STL [R1+0x370], R21 ;  /* 0x0003701501007387 */ /* 0x0003e20000100800 */
[----:B0-----:R-:W-:-:S05]  /*6240*/  LEA R22, P6, R14, c[0x0][0x168], 0x1 ;  /* 0x00005a000e167a11 */ /* 0x001fca00078c08ff */
[----:B------:R-:W-:Y:S04]  /*6250*/  STL [R1+0x424], R22 ;  /* 0x0004241601007387 */ /* 0x000fe80000100800 */
[----:B------:R-:W2:Y:S01]  /*6260*/  LDL.LU R25, [R1+0x74] ;  /* 0x0000740001197983 */ /* 0x000ea20000300800 */
[----:B------:R-:W-:Y:S02]  /*6270*/  LEA.HI.X.SX32 R20, R20, c[0x0][0x16c], 0x1, P0 ;  /* 0x00005b0014147a11 */ /* 0x000fe400000f0eff */
[----:B-1----:R-:W-:-:S03]  /*6280*/  LEA R21, P0, R12, c[0x0][0x168], 0x1 ;  /* 0x00005a000c157a11 */ /* 0x002fc600078008ff */
[----:B------:R0:W-:Y:S04]  /*6290*/  STL [R1+0x364], R20 ;  /* 0x0003641401007387 */ /* 0x0001e80000100800 */
[----:B------:R-:W-:Y:S01]  /*62a0*/  STL [R1+0x4cc], R21 ;  /* 0x0004cc1501007387 */ /* 0x000fe20000100800 */
[----:B0-----:R-:W-:-:S05]  /*62b0*/  LEA.HI.X.SX32 R20, R19, c[0x0][0x16c], 0x1, P1 ;  /* 0x00005b0013147a11 */ /* 0x001fca00008f0eff */
[----:B------:R-:W-:Y:S04]  /*62c0*/  STL [R1+0x418], R20 ;  /* 0x0004181401007387 */ /* 0x000fe80000100800 */
[----:B------:R-:W2:Y:S01]  /*62d0*/  LDL.LU R24, [R1+0x6c] ;  /* 0x00006c0001187983 */ /* 0x000ea20000300800 */
[----:B------:R-:W-:Y:S02]  /*62e0*/  LEA R19, P1, R10, c[0x0][0x168], 0x1 ;  /* 0x00005a000a137a11 */ /* 0x000fe400078208ff */
[----:B------:R-:W-:-:S03]  /*62f0*/  LEA.HI.X.SX32 R18, R18, c[0x0][0x16c], 0x1, P2 ;  /* 0x00005b0012127a11 */ /* 0x000fc600010f0eff */
[----:B------:R0:W-:Y:S04]  /*6300*/  STL [R1+0x378], R19 ;  /* 0x0003781301007387 */ /* 0x0001e80000100800 */
[----:B------:R1:W-:Y:S01]  /*6310*/  STL [R1+0x314], R18 ;  /* 0x0003141201007387 */ /* 0x0003e20000100800 */
[----:B0-----:R-:W-:-:S05]  /*6320*/  LEA R19, P2, R29, c[0x0][0x168], 0x1 ;  /* 0x00005a001d137a11 */ /* 0x001fca00078408ff */
[----:B------:R-:W-:Y:S01]  /*6330*/  STL [R1+0x42c], R19 ;  /* 0x00042c1301007387 */ /* 0x000fe20000100800 */
[----:B------:R-:W-:-:S03]  /*6340*/  LEA.HI.X.SX32 R17, R17, c[0x0][0x16c], 0x1, P3 ;  /* 0x00005b0011117a11 */ /* 0x000fc600018f0eff */
[----:B------:R-:W2:Y:S01]  /*6350*/  LDL.LU R23, [R1+0x68] ;  /* 0x0000680001177983 */ /* 0x000ea20000300800 */
        /* <DEDUP_REMOVED lines=10> */
[----:B----4-:R-:W-:-:S05]  /*6400*/  LEA R16, P5, R9, c[0x0][0x168], 0x1 ;  /* 0x00005a0009107a11 */ /* 0x010fca00078a08ff */
[----:B------:R-:W-:Y:S01]  /*6410*/  STL [R1+0x434], R16 ;  /* 0x0004341001007387 */ /* 0x000fe20000100800 */
[----:B0-----:R-:W-:-:S03]  /*6420*/  LEA.HI.X.SX32 R15, R14, c[0x0][0x16c], 0x1, P6 ;  /* 0x00005b000e0f7a11 */ /* 0x001fc600030f0eff */
[----:B------:R-:W4:Y:S01]  /*6430*/  LDL.LU R21, [R1+0x54] ;  /* 0x0000540001157983 */ /* 0x000f220000300800 */
[----:B------:R-:W-:-:S03]  /*6440*/  LEA R14, P6, R11, c[0x0][0x168], 0x1 ;  /* 0x00005a000b0e7a11 */ /* 0x000fc600078c08ff */
[----:B------:R-:W-:Y:S01]  /*6450*/  STL [R1+0x374], R15 ;  /* 0x0003740f01007387 */ /* 0x000fe20000100800 */
[----:B------:R-:W-:-:S03]  /*6460*/  LEA.HI.X.SX32 R12, R12, c[0x0][0x16c], 0x1, P0 ;  /* 0x00005b000c0c7a11 */ /* 0x000fc600000f0eff */
[----:B------:R0:W-:Y:S04]  /*6470*/  STL [R1+0x4d4], R14 ;  /* 0x0004d40e01007387 */ /* 0x0001e80000100800 */
[----:B------:R-:W4:Y:S04]  /*6480*/  LDL.LU R20, [R1+0x50] ;  /* 0x0000500001147983 */ /* 0x000f280000300800 */
[----:B------:R1:W-:Y:S01]  /*6490*/  STL [R1+0x428], R12 ;  /* 0x0004280c01007387 */ /* 0x0003e20000100800 */
[----:B0-----:R-:W-:-:S03]  /*64a0*/  LEA R14, P0, R13, c[0x0][0x168], 0x1 ;  /* 0x00005a000d0e7a11 */ /* 0x001fc600078008ff */
[----:B------:R-:W4:Y:S04]  /*64b0*/  LDL.LU R19, [R1+0x4c] ;  /* 0x00004c0001137983 */ /* 0x000f280000300800 */
[----:B------:R-:W-:Y:S01]  /*64c0*/  STL [R1+0x388], R14 ;  /* 0x0003880e01007387 */ /* 0x000fe20000100800 */
[----:B-1----:R-:W-:-:S03]  /*64d0*/  LEA.HI.X.SX32 R12, R10, c[0x0][0x16c], 0x1, P1 ;  /* 0x00005b000a0c7a11 */ /* 0x002fc600008f0eff */
[----:B------:R-:W4:Y:S04]  /*64e0*/  LDL.LU R18, [R1+0x48] ;  /* 0x0000480001127983 */ /* 0x000f280000300800 */
[----:B------:R0:W-:Y:S04]  /*64f0*/  STL [R1+0x31c], R12 ;  /* 0x00031c0c01007387 */ /* 0x0001e80000100800 */
[----:B------:R-:W4:Y:S01]  /*6500*/  LDL.LU R17, [R1+0x44] ;  /* 0x0000440001117983 */ /* 0x000f220000300800 */
[----:B0-----:R-:W-:Y:S02]  /*6510*/  LEA.HI.X.SX32 R12, R29, c[0x0][0x16c], 0x1, P2 ;  /* 0x00005b001d0c7a11 */ /* 0x001fe400010f0eff */
[----:B------:R-:W-:-:S02]  /*6520*/  LEA.HI.X.SX32 R3, R3, c[0x0][0x16c], 0x1, P3 ;  /* 0x00005b0003037a11 */ /* 0x000fc400018f0eff */
[----:B---3--:R-:W-:-:S05]  /*6530*/  LEA R10, P1, R27, c[0x0][0x168], 0x1 ;  /* 0x00005a001b0a7a11 */ /* 0x008fca00078208ff */
[----:B------:R2:W-:Y:S04]  /*6540*/  STL [R1+0x43c], R10 ;  /* 0x00043c0a01007387 */ /* 0x0005e80000100800 */
[----:B------:R-:W3:Y:S04]  /*6550*/  LDL.LU R16, [R1+0x40] ;  /* 0x0000400001107983 */ /* 0x000ee80000300800 */
[----:B------:R-:W-:Y:S04]  /*6560*/  STL [R1+0x37c], R12 ;  /* 0x00037c0c01007387 */ /* 0x000fe80000100800 */
[----:B------:R-:W3:Y:S01]  /*6570*/  LDL.LU R15, [R1+0x38] ;  /* 0x00003800010f7983 */ /* 0x000ee20000300800 */
[----:B--2---:R-:W-:-:S05]  /*6580*/  LEA R10, P2, R0, c[0x0][0x168], 0x1 ;  /* 0x00005a00000a7a11 */ /* 0x004fca00078408ff */
[----:B------:R0:W-:Y:S04]  /*6590*/  STL [R1+0x4d8], R10 ;  /* 0x0004d80a01007387 */ /* 0x0001e80000100800 */
[----:B------:R-:W2:Y:S04]  /*65a0*/  LDL.LU R14, [R1+0x34] ;  /* 0x00003400010e7983 */ /* 0x000ea80000300800 */
[----:B------:R1:W-:Y:S01]  /*65b0*/  STL [R1+0x430], R3 ;  /* 0x0004300301007387 */ /* 0x0003e20000100800 */
[----:B0-----:R-:W-:-:S03]  /*65c0*/  LEA.HI.X.SX32 R10, R2, c[0x0][0x16c], 0x1, P4 ;  /* 0x00005b00020a7a11 */ /* 0x001fc600020f0eff */
[----:B-1----:R-:W2:Y:S01]  /*65d0*/  LDL.LU R3, [R1+0x30] ;  /* 0x0000300001037983 */ /* 0x002ea20000300800 */
[----:B------:R-:W-:-:S05]  /*65e0*/  LEA R12, P3, R25, c[0x0][0x168], 0x1 ;  /* 0x00005a00190c7a11 */ /* 0x000fca00078608ff */
[----:B------:R0:W-:Y:S04]  /*65f0*/  STL [R1+0x390], R12 ;  /* 0x0003900c01007387 */ /* 0x0001e80000100800 */
[----:B------:R-:W2:Y:S04]  /*6600*/  LDL.LU R2, [R1+0x2c] ;  /* 0x00002c0001027983 */ /* 0x000ea80000300800 */
[----:B------:R1:W-:Y:S04]  /*6610*/  STL [R1+0x320], R10 ;  /* 0x0003200a01007387 */ /* 0x0003e80000100800 */
[----:B------:R-:W2:Y:S01]  /*6620*/  LDL.LU R29, [R1+0x28] ;  /* 0x00002800011d7983 */ /* 0x000ea20000300800 */
[----:B0-----:R-:W-:-:S02]  /*6630*/  LEA R12, P4, R24, c[0x0][0x168], 0x1 ;  /* 0x00005a00180c7a11 */ /* 0x001fc400078808ff */
[----:B-1----:R-:W-:-:S03]  /*6640*/  LEA.HI.X.SX32 R10, R9, c[0x0][0x16c], 0x1, P5 ;  /* 0x00005b00090a7a11 */ /* 0x002fc600028f0eff */
[----:B------:R0:W-:Y:S04]  /*6650*/  STL [R1+0x444], R12 ;  /* 0x0004440c01007387 */ /* 0x0001e80000100800 */
[----:B------:R-:W2:Y:S04]  /*6660*/  LDL.LU R9, [R1+0x1c] ;  /* 0x00001c0001097983 */ /* 0x000ea80000300800 */
[----:B------:R1:W-:Y:S01]  /*6670*/  STL [R1+0x384], R10 ;  /* 0x0003840a01007387 */ /* 0x0003e20000100800 */
[----:B0-----:R-:W-:-:S03]  /*6680*/  LEA.HI.X.SX32 R12, R11, c[0x0][0x16c], 0x1, P6 ;  /* 0x00005b000b0c7a11 */ /* 0x001fc600030f0eff */
[----:B-1----:R-:W2:Y:S01]  /*6690*/  LDL.LU R10, [R1+0x18] ;  /* 0x00001800010a7983 */ /* 0x002ea20000300800 */
[----:B------:R-:W-:-:S05]  /*66a0*/  LEA R26, P5, R23, c[0x0][0x168], 0x1 ;  /* 0x00005a00171a7a11 */ /* 0x000fca00078a08ff */
[----:B------:R-:W-:Y:S04]  /*66b0*/  STL [R1+0x4dc], R26 ;  /* 0x0004dc1a01007387 */ /* 0x000fe80000100800 */
[----:B------:R-:W2:Y:S04]  /*66c0*/  LDL.LU R11, [R1+0x14] ;  /* 0x00001400010b7983 */ /* 0x000ea80000300800 */
[----:B------:R0:W-:Y:S04]  /*66d0*/  STL [R1+0x438], R12 ;  /* 0x0004380c01007387 */ /* 0x0001e80000100800 */
[----:B0-----:R-:W2:Y:S01]  /*66e0*/  LDL.LU R12, [R1+0x10] ;  /* 0x00001000010c7983 */ /* 0x001ea20000300800 */
[----:B------:R-:W-:-:S05]  /*66f0*/  LEA R26, P6, R22, c[0x0][0x168], 0x1 ;  /* 0x00005a00161a7a11 */ /* 0x000fca00078c08ff */
[----:B------:R0:W-:Y:S02]  /*6700*/  STL [R1+0x398], R26 ;  /* 0x0003981a01007387 */ /* 0x0001e40000100800 */
[----:B0-----:R-:W-:Y:S02]  /*6710*/  LEA.HI.X.SX32 R26, R13, c[0x0][0x16c], 0x1, P0 ;  /* 0x00005b000d1a7a11 */ /* 0x001fe400000f0eff */
[----:B------:R-:W2:Y:S01]  /*6720*/  LDL.LU R13, [R1+0xc] ;  /* 0x00000c00010d7983 */ /* 0x000ea20000300800 */
[----:B------:R-:W-:-:S03]  /*6730*/  LEA.HI.X.SX32 R27, R27, c[0x0][0x16c], 0x1, P1 ;  /* 0x00005b001b1b7a11 */ /* 0x000fc600008f0eff */
[----:B------:R4:W-:Y:S02]  /*6740*/  STL [R1+0x324], R26 ;  /* 0x0003241a01007387 */ /* 0x0009e40000100800 */
[----:B----4-:R-:W-:-:S05]  /*6750*/  LEA R26, P0, R21, c[0x0][0x168], 0x1 ;  /* 0x00005a00151a7a11 */ /* 0x010fca00078008ff */
[----:B------:R0:W-:Y:S01]  /*6760*/  STL [R1+0x44c], R26 ;  /* 0x00044c1a01007387 */ /* 0x0001e20000100800 */
[----:B------:R-:W-:-:S03]  /*6770*/  LEA.HI.X.SX32 R0, R0, c[0x0][0x16c], 0x1, P2 ;  /* 0x00005b0000007a11 */ /* 0x000fc600010f0eff */
[----:B0-----:R-:W4:Y:S04]  /*6780*/  LDL.LU R26, [R1+0x5cc] ;  /* 0x0005cc00011a7983 */ /* 0x001f280000300800 */
[----:B------:R0:W-:Y:S02]  /*6790*/  STL [R1+0x38c], R27 ;  /* 0x00038c1b01007387 */ /* 0x0001e40000100800 */
[----:B0-----:R-:W-:-:S05]  /*67a0*/  LEA R27, P1, R20, c[0x0][0x168], 0x1 ;  /* 0x00005a00141b7a11 */ /* 0x001fca00078208ff */
        /* <DEDUP_REMOVED lines=18> */
[----:B------:R3:W-:Y:S01]  /*68d0*/  STL [R1+0x448], R23 ;  /* 0x0004481701007387 */ /* 0x0007e20000100800 */
[----:B------:R-:W-:Y:S02]  /*68e0*/  LEA.HI.X.SX32 R21, R21, c[0x0][0x16c], 0x1, P0 ;  /* 0x00005b0015157a11 */ /* 0x000fe400000f0eff */
[----:B------:R-:W-:Y:S02]  /*68f0*/  LEA.HI.X.SX32 R20, R20, c[0x0][0x16c], 0x1, P1 ;  /* 0x00005b0014147a11 */ /* 0x000fe400008f0eff */
[----:B---3--:R-:W-:-:S05]  /*6900*/  LEA R23, P5, R16, c[0x0][0x168], 0x1 ;  /* 0x00005a0010177a11 */ /* 0x008fca00078a08ff */
[----:B------:R0:W-:Y:S04]  /*6910*/  STL [R1+0x3a8], R23 ;  /* 0x0003a81701007387 */ /* 0x0001e80000100800 */
[----:B0-----:R-:W3:Y:S04]  /*6920*/  LDL.LU R23, [R1+0x5b8] ;  /* 0x0005b80001177983 */ /* 0x001ee80000300800 */
[----:B------:R0:W-:Y:S02]  /*6930*/  STL [R1+0x32c], R22 ;  /* 0x00032c1601007387 */ /* 0x0001e40000100800 */
[----:B0-----:R-:W-:-:S05]  /*6940*/  LEA R22, P6, R15, c[0x0][0x168], 0x1 ;  /* 0x00005a000f167a11 */ /* 0x001fca00078c08ff */
[----:B------:R0:W-:Y:S04]  /*6950*/  STL [R1+0x45c], R22 ;  /* 0x00045c1601007387 */ /* 0x0001e80000100800 */
[----:B0-----:R-:W3:Y:S04]  /*6960*/  LDL.LU R22, [R1+0x5b4] ;  /* 0x0005b40001167983 */ /* 0x001ee80000300800 */
[----:B------:R2:W-:Y:S02]  /*6970*/  STL [R1+0x39c], R21 ;  /* 0x00039c1501007387 */ /* 0x0005e40000100800 */
[----:B--2---:R-:W-:-:S05]  /*6980*/  LEA R21, P0, R14, c[0x0][0x168], 0x1 ;  /* 0x00005a000e157a11 */ /* 0x004fca00078008ff */
[----:B------:R0:W-:Y:S01]  /*6990*/  STL [R1+0x4e8], R21 ;  /* 0x0004e81501007387 */ /* 0x0001e20000100800 */
[----:B------:R-:W-:-:S03]  /*69a0*/  LEA.HI.X.SX32 R19, R19, c[0x0][0x16c], 0x1, P2 ;  /* 0x00005b0013137a11 */ /* 0x000fc600010f0eff */
[----:B0-----:R-:W2:Y:S04]  /*69b0*/  LDL.LU R21, [R1+0x5b0] ;  /* 0x0005b00001157983 */ /* 0x001ea80000300800 */
[----:B------:R0:W-:Y:S02]  /*69c0*/  STL [R1+0x450], R20 ;  /* 0x0004501401007387 */ /* 0x0001e40000100800 */
[----:B0-----:R-:W-:-:S05]  /*69d0*/  LEA R20, P1, R3, c[0x0][0x168], 0x1 ;  /* 0x00005a0003147a11 */ /* 0x001fca00078208ff */
        /* <DEDUP_REMOVED lines=30> */
[----:B------:R0:W-:Y:S04]  /*6bc0*/  STL [R1+0x3c0], R14 ;  /* 0x0003c00e01007387 */ /* 0x0001e80000100800 */
[----:B0-----:R-:W2:Y:S04]  /*6bd0*/  LDL.LU R14, [R1+0x594] ;  /* 0x00059400010e7983 */ /* 0x001ea80000300800 */
[----:B------:R0:W-:Y:S02]  /*6be0*/  STL [R1+0x338], R3 ;  /* 0x0003380301007387 */ /* 0x0001e40000100800 */
[----:B0-----:R-:W-:-:S05]  /*6bf0*/  LEA R3, P1, R13, c[0x0][0x168], 0x1 ;  /* 0x00005a000d037a11 */ /* 0x001fca00078208ff */
[----:B------:R0:W-:Y:S04]  /*6c00*/  STL [R1+0x474], R3 ;  /* 0x0004740301007387 */ /* 0x0001e80000100800 */
[----:B0-----:R-:W2:Y:S01]  /*6c10*/  LDL.LU R3, [R1+0x590] ;  /* 0x0005900001037983 */ /* 0x001ea20000300800 */
[----:B------:R-:W-:-:S05]  /*6c20*/  LEA.HI.X.SX32 R2, R2, c[0x0][0x16c], 0x1, P2 ;  /* 0x00005b0002027a11 */ /* 0x000fca00010f0eff */
[----:B------:R2:W-:Y:S02]  /*6c30*/  STL [R1+0x3b4], R2 ;  /* 0x0003b40201007387 */ /* 0x0005e40000100800 */
[----:B--2---:R-:W-:-:S05]  /*6c40*/  LEA R2, P2, R3, c[0x0][0x168], 0x1 ;  /* 0x00005a0003027a11 */ /* 0x004fca00078408ff */
        /* <DEDUP_REMOVED lines=32> */
[----:B------:R-:W-:Y:S02]  /*6e50*/  LEA.HI.X.SX32 R3, R3, c[0x0][0x16c], 0x1, P2 ;  /* 0x00005b0003037a11 */ /* 0x000fe400010f0eff */
[----:B------:R-:W-:-:S03]  /*6e60*/  LEA.HI.X.SX32 R2, R2, c[0x0][0x16c], 0x1, P3 ;  /* 0x00005b0002027a11 */ /* 0x000fc600018f0eff */
[----:B------:R2:W-:Y:S01]  /*6e70*/  STL [R1+0x478], R3 ;  /* 0x0004780301007387 */ /* 0x0005e20000100800 */
[----:B------:R-:W-:Y:S01]  /*6e80*/  LEA.HI.X.SX32 R29, R29, c[0x0][0x16c], 0x1, P4 ;  /* 0x00005b001d1d7a11 */ /* 0x000fe200020f0eff */
[----:B------:R-:W-:Y:S02]  /*6e90*/  IMAD R8, R8, c[0x0][0x190], RZ ;  /* 0x0000640008087a24 */ /* 0x000fe400078e02ff */
[----:B------:R-:W-:Y:S02]  /*6ea0*/  IMAD R7, R7, c[0x0][0x190], RZ ;  /* 0x0000640007077a24 */ /* 0x000fe400078e02ff */
[----:B------:R-:W-:Y:S01]  /*6eb0*/  IMAD R6, R6, c[0x0][0x190], RZ ;  /* 0x0000640006067a24 */ /* 0x000fe200078e02ff */
[----:B--2---:R-:W-:-:S05]  /*6ec0*/  LEA R3, P2, R13, c[0x0][0x168], 0x1 ;  /* 0x00005a000d037a11 */ /* 0x004fca00078408ff */
[----:B------:R0:W-:Y:S04]  /*6ed0*/  STL [R1+0x3d8], R3 ;  /* 0x0003d80301007387 */ /* 0x0001e80000100800 */
[----:B0-----:R0:W5:Y:S04]  /*6ee0*/  LDL.LU R3, [R1+0x570] ;  /* 0x0005700001037983 */ /* 0x0011680000300800 */
[----:B------:R1:W-:Y:S02]  /*6ef0*/  STL [R1+0x344], R2 ;  /* 0x0003440201007387 */ /* 0x0003e40000100800 */
[----:B-1----:R-:W-:-:S05]  /*6f00*/  LEA R2, P3, R14, c[0x0][0x168], 0x1 ;  /* 0x00005a000e027a11 */ /* 0x002fca00078608ff */
[----:B------:R1:W-:Y:S04]  /*6f10*/  STL [R1+0x48c], R2 ;  /* 0x00048c0201007387 */ /* 0x0003e80000100800 */
[----:B-1----:R0:W5:Y:S04]  /*6f20*/  LDL.LU R2, [R1+0x56c] ;  /* 0x00056c0001027983 */ /* 0x0021680000300800 */
[----:B------:R1:W-:Y:S02]  /*6f30*/  STL [R1+0x3cc], R29 ;  /* 0x0003cc1d01007387 */ /* 0x0003e40000100800 */
[----:B-1----:R-:W-:-:S05]  /*6f40*/  LEA R29, P4, R15, c[0x0][0x168], 0x1 ;  /* 0x00005a000f1d7a11 */ /* 0x002fca00078808ff */
[----:B------:R1:W-:Y:S02]  /*6f50*/  STL [R1+0x500], R29 ;  /* 0x0005001d01007387 */ /* 0x0003e40000100800 */
[----:B-1----:R-:W-:Y:S02]  /*6f60*/  LEA.HI.X.SX32 R29, R9, c[0x0][0x16c], 0x1, P5 ;  /* 0x00005b00091d7a11 */ /* 0x002fe400028f0eff */
[----:B------:R-:W-:-:S03]  /*6f70*/  LEA R9, P5, R16, c[0x0][0x168], 0x1 ;  /* 0x00005a0010097a11 */ /* 0x000fc600078a08ff */
[----:B------:R1:W-:Y:S04]  /*6f80*/  STL [R1+0x480], R29 ;  /* 0x0004801d01007387 */ /* 0x0003e80000100800 */
[----:B------:R2:W-:Y:S01]  /*6f90*/  STL [R1+0x3e0], R9 ;  /* 0x0003e00901007387 */ /* 0x0005e20000100800 */
[----:B-1----:R-:W-:Y:S02]  /*6fa0*/  LEA.HI.X.SX32 R29, R10, c[0x0][0x16c], 0x1, P6 ;  /* 0x00005b000a1d7a11 */ /* 0x002fe400030f0eff */
[----:B------:R-:W-:Y:S02]  /*6fb0*/  LEA R10, P6, R17, c[0x0][0x168], 0x1 ;  /* 0x00005a00110a7a11 */ /* 0x000fe400078c08ff */
[----:B--2---:R-:W-:Y:S02]  /*6fc0*/  LEA.HI.X.SX32 R9, R11, c[0x0][0x16c], 0x1, P0 ;  /* 0x00005b000b097a11 */ /* 0x004fe400000f0eff */
[----:B------:R-:W-:Y:S01]  /*6fd0*/  LEA R11, P0, R18, c[0x0][0x168], 0x1 ;  /* 0x00005a00120b7a11 */ /* 0x000fe200078008ff */
[----:B------:R-:W-:Y:S04]  /*6fe0*/  STL [R1+0x348], R29 ;  /* 0x0003481d01007387 */ /* 0x000fe80000100800 */
[----:B------:R1:W-:Y:S04]  /*6ff0*/  STL [R1+0x494], R10 ;  /* 0x0004940a01007387 */ /* 0x0003e80000100800 */
[----:B------:R2:W-:Y:S04]  /*7000*/  STL [R1+0x3d4], R9 ;  /* 0x0003d40901007387 */ /* 0x0005e80000100800 */
[----:B------:R0:W-:Y:S01]  /*7010*/  STL [R1+0x504], R11 ;  /* 0x0005040b01007387 */ /* 0x0001e20000100800 */
[----:B-1----:R-:W-:-:S02]  /*7020*/  LEA.HI.X.SX32 R10, R12, c[0x0][0x16c], 0x1, P1 ;  /* 0x00005b000c0a7a11 */ /* 0x002fc400008f0eff */
[----:B--2---:R-:W-:-:S03]  /*7030*/  LEA R9, P1, R19, c[0x0][0x168], 0x1 ;  /* 0x00005a0013097a11 */ /* 0x004fc600078208ff */
[----:B------:R1:W-:Y:S01]  /*7040*/  STL [R1+0x488], R10 ;  /* 0x0004880a01007387 */ /* 0x0003e20000100800 */
[----:B0-----:R-:W-:-:S03]  /*7050*/  LEA.HI.X.SX32 R11, R13, c[0x0][0x16c], 0x1, P2 ;  /* 0x00005b000d0b7a11 */ /* 0x001fc600010f0eff */
[----:B------:R0:W-:Y:S04]  /*7060*/  STL [R1+0x3e8], R9 ;  /* 0x0003e80901007387 */ /* 0x0001e80000100800 */
[----:B------:R2:W-:Y:S01]  /*7070*/  STL [R1+0x34c], R11 ;  /* 0x00034c0b01007387 */ /* 0x0005e20000100800 */
[----:B-1----:R-:W-:Y:S02]  /*7080*/  LEA R10, P2, R20, c[0x0][0x168], 0x1 ;  /* 0x00005a00140a7a11 */ /* 0x002fe400078408ff */
[----:B0-----:R-:W-:-:S03]  /*7090*/  LEA.HI.X.SX32 R9, R14, c[0x0][0x16c], 0x1, P3 ;  /* 0x00005b000e097a11 */ /* 0x001fc600018f0eff */
[----:B------:R0:W-:Y:S01]  /*70a0*/  STL [R1+0x49c], R10 ;  /* 0x00049c0a01007387 */ /* 0x0001e20000100800 */
[----:B--2---:R-:W-:-:S03]  /*70b0*/  LEA R11, P3, R21, c[0x0][0x168], 0x1 ;  /* 0x00005a00150b7a11 */ /* 0x004fc600078608ff */
[----:B------:R3:W-:Y:S04]  /*70c0*/  STL [R1+0x3dc], R9 ;  /* 0x0003dc0901007387 */ /* 0x0007e80000100800 */
[----:B------:R1:W-:Y:S01]  /*70d0*/  STL [R1+0x508], R11 ;  /* 0x0005080b01007387 */ /* 0x0003e20000100800 */
[----:B0-----:R-:W-:Y:S02]  /*70e0*/  LEA.HI.X.SX32 R10, R15, c[0x0][0x16c], 0x1, P4 ;  /* 0x00005b000f0a7a11 */ /* 0x001fe400020f0eff */
[----:B---3--:R-:W-:-:S03]  /*70f0*/  LEA R9, P4, R22, c[0x0][0x168], 0x1 ;  /* 0x00005a0016097a11 */ /* 0x008fc600078808ff */
[----:B------:R0:W-:Y:S01]  /*7100*/  STL [R1+0x490], R10 ;  /* 0x0004900a01007387 */ /* 0x0001e20000100800 */
[----:B-1----:R-:W-:-:S03]  /*7110*/  LEA.HI.X.SX32 R11, R16, c[0x0][0x16c], 0x1, P5 ;  /* 0x00005b00100b7a11 */ /* 0x002fc600028f0eff */
[----:B------:R1:W-:Y:S04]  /*7120*/  STL [R1+0x3f0], R9 ;  /* 0x0003f00901007387 */ /* 0x0003e80000100800 */
[----:B------:R4:W-:Y:S01]  /*7130*/  STL [R1+0x350], R11 ;  /* 0x0003500b01007387 */ /* 0x0009e20000100800 */
[----:B0-----:R-:W-:Y:S02]  /*7140*/  LEA R10, P5, R23, c[0x0][0x168], 0x1 ;  /* 0x00005a00170a7a11 */ /* 0x001fe400078a08ff */
[----:B-1----:R-:W-:-:S03]  /*7150*/  LEA.HI.X.SX32 R9, R17, c[0x0][0x16c], 0x1, P6 ;  /* 0x00005b0011097a11 */ /* 0x002fc600030f0eff */
[----:B------:R0:W-:Y:S01]  /*7160*/  STL [R1+0x4a4], R10 ;  /* 0x0004a40a01007387 */ /* 0x0001e20000100800 */
[----:B----4-:R-:W-:-:S03]  /*7170*/  LEA R11, P6, R24, c[0x0][0x168], 0x1 ;  /* 0x00005a00180b7a11 */ /* 0x010fc600078c08ff */
[----:B------:R1:W-:Y:S04]  /*7180*/  STL [R1+0x3e4], R9 ;  /* 0x0003e40901007387 */ /* 0x0003e80000100800 */
[----:B------:R2:W-:Y:S01]  /*7190*/  STL [R1+0x50c], R11 ;  /* 0x00050c0b01007387 */ /* 0x0005e20000100800 */
[----:B0-----:R-:W-:Y:S02]  /*71a0*/  LEA.HI.X.SX32 R10, R18, c[0x0][0x16c], 0x1, P0 ;  /* 0x00005b00120a7a11 */ /* 0x001fe400000f0eff */
[----:B-1----:R-:W-:-:S03]  /*71b0*/  LEA R9, P0, R25, c[0x0][0x168], 0x1 ;  /* 0x00005a0019097a11 */ /* 0x002fc600078008ff */
[----:B------:R0:W-:Y:S01]  /*71c0*/  STL [R1+0x498], R10 ;  /* 0x0004980a01007387 */ /* 0x0001e20000100800 */
[----:B--2---:R-:W-:-:S03]  /*71d0*/  LEA.HI.X.SX32 R11, R19, c[0x0][0x16c], 0x1, P1 ;  /* 0x00005b00130b7a11 */ /* 0x004fc600008f0eff */
[----:B------:R1:W-:Y:S04]  /*71e0*/  STL [R1+0x3f8], R9 ;  /* 0x0003f80901007387 */ /* 0x0003e80000100800 */
[----:B------:R2:W-:Y:S01]  /*71f0*/  STL [R1+0x354], R11 ;  /* 0x0003540b01007387 */ /* 0x0005e20000100800 */
[----:B0-----:R-:W-:Y:S02]  /*7200*/  LEA R10, P1, R0, c[0x0][0x168], 0x1 ;  /* 0x00005a00000a7a11 */ /* 0x001fe400078208ff */
[----:B-1----:R-:W-:-:S03]  /*7210*/  LEA.HI.X.SX32 R9, R20, c[0x0][0x16c], 0x1, P2 ;  /* 0x00005b0014097a11 */ /* 0x002fc600010f0eff */
[----:B------:R0:W-:Y:S01]  /*7220*/  STL [R1+0x4ac], R10 ;  /* 0x0004ac0a01007387 */ /* 0x0001e20000100800 */
[----:B--2---:R-:W-:-:S03]  /*7230*/  LEA R11, P2, R27, c[0x0][0x168], 0x1 ;  /* 0x00005a001b0b7a11 */ /* 0x004fc600078408ff */
        /* <DEDUP_REMOVED lines=16> */
[----:B------:R-:W-:Y:S01]  /*7340*/  STL [R1+0x4a8], R10 ;  /* 0x0004a80a01007387 */ /* 0x000fe20000100800 */
[----:B--2---:R-:W-:-:S03]  /*7350*/  LEA.HI.X.SX32 R11, R25, c[0x0][0x16c], 0x1, P0 ;  /* 0x00005b00190b7a11 */ /* 0x004fc600000f0eff */
[----:B------:R0:W-:Y:S04]  /*7360*/  STL [R1+0x4bc], R9 ;  /* 0x0004bc0901007387 */ /* 0x0001e80000100800 */
[----:B------:R1:W-:Y:S01]  /*7370*/  STL [R1+0x35c], R11 ;  /* 0x00035c0b01007387 */ /* 0x0003e20000100800 */
[----:B0-----:R-:W-:-:S03]  /*7380*/  LEA.HI.X.SX32 R9, R0, c[0x0][0x16c], 0x1, P1 ;  /* 0x00005b0000097a11 */ /* 0x001fc600008f0eff */
[----:B------:R-:W2:Y:S04]  /*7390*/  LDL.LU R0, [R1+0x568] ;  /* 0x0005680001007983 */ /* 0x000ea80000300800 */
[----:B------:R-:W0:Y:S01]  /*73a0*/  S2R R29, SR_TID.X ;  /* 0x00000000001d7919 */ /* 0x000e220000002100 */
[----:B------:R-:W-:-:S05]  /*73b0*/  IMAD R28, R28, c[0x0][0x190], RZ ;  /* 0x000064001c1c7a24 */ /* 0x000fca00078e02ff */
[----:B------:R-:W-:Y:S02]  /*73c0*/  LEA R10, P0, R28, c[0x0][0x168], 0x1 ;  /* 0x00005a001c0a7a11 */ /* 0x000fe400078008ff */
[----:B-1----:R-:W-:-:S03]  /*73d0*/  LEA.HI.X.SX32 R11, R27, c[0x0][0x16c], 0x1, P2 ;  /* 0x00005b001b0b7a11 */ /* 0x002fc600010f0eff */
[----:B------:R1:W-:Y:S04]  /*73e0*/  STL [R1+0x4c0], R10 ;  /* 0x0004c00a01007387 */ /* 0x0003e80000100800 */
[----:B------:R3:W-:Y:S01]  /*73f0*/  STL [R1+0x3fc], R9 ;  /* 0x0003fc0901007387 */ /* 0x0007e20000100800 */
[----:B-1----:R-:W-:-:S03]  /*7400*/  LEA.HI.X.SX32 R10, R26, c[0x0][0x16c], 0x1, P3 ;  /* 0x00005b001a0a7a11 */ /* 0x002fc600018f0eff */
[----:B------:R-:W-:Y:S01]  /*7410*/  STL [R1+0x4b0], R11 ;  /* 0x0004b00b01007387 */ /* 0x000fe20000100800 */
[----:B---3--:R-:W-:-:S03]  /*7420*/  LEA.HI.X.SX32 R9, R8, c[0x0][0x16c], 0x1, P4 ;  /* 0x00005b0008097a11 */ /* 0x008fc600020f0eff */
[----:B------:R-:W-:Y:S04]  /*7430*/  STL [R1+0x360], R10 ;  /* 0x0003600a01007387 */ /* 0x000fe80000100800 */
[----:B------:R0:W-:Y:S01]  /*7440*/  STL [R1+0x404], R9 ;  /* 0x0004040901007387 */ /* 0x0001e20000100800 */
[----:B------:R-:W-:Y:S02]  /*7450*/  LEA.HI.X.SX32 R8, R7, c[0x0][0x16c], 0x1, P5 ;  /* 0x00005b0007087a11 */ /* 0x000fe400028f0eff */
[----:B------:R-:W-:Y:S02]  /*7460*/  LEA.HI.X.SX32 R7, R6, c[0x0][0x16c], 0x1, P6 ;  /* 0x00005b0006077a11 */ /* 0x000fe400030f0eff */
[----:B0-----:R-:W-:-:S04]  /*7470*/  SHF.R.U32.HI R9, RZ, 0x6, R29 ;  /* 0x00000006ff097819 */ /* 0x001fc8000001161d */
[----:B------:R-:W-:Y:S01]  /*7480*/  SGXT.U32 R9, R9, 0x2 ;  /* 0x000000020909781a */ /* 0x000fe20000000000 */
[----:B------:R-:W-:Y:S03]  /*7490*/  STL [R1+0x408], R8 ;  /* 0x0004080801007387 */ /* 0x000fe60000100800 */
[----:B------:R-:W-:Y:S01]  /*74a0*/  LOP3.LUT R10, R9, 0x1c, RZ, 0xfc, !PT ;  /* 0x0000001c090a7812 */ /* 0x000fe200078efcff */
[----:B------:R0:W-:Y:S01]  /*74b0*/  STL [R1+0x40c], R7 ;  /* 0x00040c0701007387 */ /* 0x0001e20000100800 */
[----:B------:R-:W-:-:S03]  /*74c0*/  LEA.HI.X.SX32 R6, R28, c[0x0][0x16c], 0x1, P0 ;  /* 0x00005b001c067a11 */ /* 0x000fc600000f0eff */
[----:B0-----:R-:W-:Y:S02]  /*74d0*/  IMAD R7, R10, c[0x0][0x188], RZ ;  /* 0x000062000a077a24 */ /* 0x001fe400078e02ff */
[----:B------:R-:W0:Y:S01]  /*74e0*/  S2R R10, SR_TID.X ;  /* 0x00000000000a7919 */ /* 0x000e220000002100 */
[----:B------:R-:W-:-:S03]  /*74f0*/  SHF.R.U32.HI R29, RZ, 0x6, R29 ;  /* 0x00000006ff1d7819 */ /* 0x000fc6000001161d */
[----:B------:R-:W-:Y:S01]  /*7500*/  STL [R1+0x74], RZ ;  /* 0x000074ff01007387 */ /* 0x000fe20000100800 */
[----:B------:R-:W-:-:S03]  /*7510*/  LOP3.LUT R9, R9, 0x18, RZ, 0xfc, !PT ;  /* 0x0000001809097812 */ /* 0x000fc600078efcff */
[----:B------:R1:W-:Y:S04]  /*7520*/  STL [R1+0x410], R6 ;  /* 0x0004100601007387 */ /* 0x0003e80000100800 */
[----:B------:R3:W-:Y:S01]  /*7530*/  STL [R1+0x78], RZ ;  /* 0x000078ff01007387 */ /* 0x0007e20000100800 */
[----:B------:R-:W-:-:S03]  /*7540*/  SGXT.U32 R29, R29, 0x2 ;  /* 0x000000021d1d781a */ /* 0x000fc60000000000 */
[----:B------:R3:W-:Y:S04]  /*7550*/  STL [R1+0x7c], RZ ;  /* 0x00007cff01007387 */ /* 0x0007e80000100800 */
[----:B------:R3:W-:Y:S04]  /*7560*/  STL [R1+0x60], RZ ;  /* 0x000060ff01007387 */ /* 0x0007e80000100800 */
[----:B------:R3:W-:Y:S01]  /*7570*/  STL [R1+0x64], RZ ;  /* 0x000064ff01007387 */ /* 0x0007e20000100800 */
[----:B-1----:R-:W-:-:S03]  /*7580*/  IMAD R6, R9, c[0x0][0x188], RZ ;  /* 0x0000620009067a24 */ /* 0x002fc600078e02ff */
[----:B------:R3:W-:Y:S01]  /*7590*/  STL [R1+0x68], RZ ;  /* 0x000068ff01007387 */ /* 0x0007e20000100800 */
[----:B------:R-:W-:-:S03]  /*75a0*/  LOP3.LUT R9, R29, 0x10, RZ, 0xfc, !PT ;  /* 0x000000101d097812 */ /* 0x000fc600078efcff */
[----:B------:R3:W-:Y:S01]  /*75b0*/  STL [R1+0x6c], RZ ;  /* 0x00006cff01007387 */ /* 0x0007e20000100800 */
[----:B------:R-:W-:-:S03]  /*75c0*/  LOP3.LUT R11, R29, 0x14, RZ, 0xfc, !PT ;  /* 0x000000141d0b7812 */ /* 0x000fc600078efcff */
[----:B------:R3:W-:Y:S01]  /*75d0*/  STL [R1+0x250], RZ ;  /* 0x000250ff01007387 */ /* 0x0007e20000100800 */
[----:B------:R-:W-:-:S03]  /*75e0*/  LOP3.LUT R29, R29, 0xc, RZ, 0xfc, !PT ;  /* 0x0000000c1d1d7812 */ /* 0x000fc600078efcff */
[----:B------:R3:W-:Y:S01]  /*75f0*/  STL [R1+0x254], RZ ;  /* 0x000254ff01007387 */ /* 0x0007e20000100800 */
[----:B0-----:R-:W-:-:S03]  /*7600*/  LOP3.LUT R12, R10, 0x7, RZ, 0xc0, !PT ;  /* 0x000000070a0c7812 */ /* 0x001fc600078ec0ff */
[----:B------:R3:W-:Y:S04]  /*7610*/  STL [R1+0x258], RZ ;  /* 0x000258ff01007387 */ /* 0x0007e80000100800 */
[----:B------:R3:W-:Y:S01]  /*7620*/  STL [R1+0x25c], RZ ;  /* 0x00025cff01007387 */ /* 0x0007e20000100800 */
[----:B------:R-:W-:Y:S01]  /*7630*/  IMAD R7, R9, c[0x0][0x188], RZ ;  /* 0x0000620009077a24 */ /* 0x000fe200078e02ff */
[----:B------:R-:W-:Y:S01]  /*7640*/  SHF.R.U32.HI R9, RZ, 0x6, R10 ;  /* 0x00000006ff097819 */ /* 0x000fe2000001160a */
[----:B------:R-:W-:Y:S02]  /*7650*/  IMAD R6, R29, c[0x0][0x188], RZ ;  /* 0x000062001d067a24 */ /* 0x000fe400078e02ff */
[----:B------:R-:W-:Y:S02]  /*7660*/  IMAD.SHL.U32 R29, R10, 0x2, RZ ;  /* 0x000000020a1d7824 */ /* 0x000fe400078e00ff */
[----:B------:R-:W-:Y:S01]  /*7670*/  IMAD R12, R12, 0x90, RZ ;  /* 0x000000900c0c7824 */ /* 0x000fe200078e02ff */
[----:B------:R-:W-:Y:S01]  /*7680*/  SGXT.U32 R9, R9, 0x2 ;  /* 0x000000020909781a */ /* 0x000fe20000000000 */
[----:B------:R-:W-:-:S02]  /*7690*/  IMAD R8, R11, c[0x0][0x188], RZ ;  /* 0x000062000b087a24 */ /* 0x000fc400078e02ff */
[----:B------:R-:W-:Y:S01]  /*76a0*/  IMAD.SHL.U32 R11, R10, 0x40, RZ ;  /* 0x000000400a0b7824 */ /* 0x000fe200078e00ff */
[----:B------:R-:W-:Y:S02]  /*76b0*/  LOP3.LUT R29, R12, 0x10, R29, 0x78, !PT ;  /* 0x000000100c1d7812 */ /* 0x000fe400078e781d */
[C---:B------:R-:W-:Y:S02]  /*76c0*/  LOP3.LUT R10, R9.reuse, 0x8, RZ, 0xfc, !PT ;  /* 0x00000008090a7812 */ /* 0x040fe400078efcff */
[----:B------:R-:W-:Y:S02]  /*76d0*/  LOP3.LUT R9, R9, 0x4, RZ, 0xfc, !PT ;  /* 0x0000000409097812 */ /* 0x000fe400078efcff */
[----:B------:R-:W-:Y:S01]  /*76e0*/  LOP3.LUT R29, R29, 0x400, R11, 0xf8, !PT ;  /* 0x000004001d1d7812 */ /* 0x000fe200078ef80b */
[----:B------:R-:W-:Y:S02]  /*76f0*/  IMAD R8, R10, c[0x0][0x188], RZ ;  /* 0x000062000a087a24 */ /* 0x000fe400078e02ff */
[----:B------:R-:W-:Y:S01]  /*7700*/  IMAD R7, R9, c[0x0][0x188], RZ ;  /* 0x0000620009077a24 */ /* 0x000fe200078e02ff */
[----:B------:R-:W-:-:S02]  /*7710*/  LOP3.LUT R8, R29, 0x20, RZ, 0x3c, !PT ;  /* 0x000000201d087812 */ /* 0x000fc400078e3cff */
[C---:B------:R-:W-:Y:S01]  /*7720*/  LOP3.LUT R7, R29.reuse, 0x40, RZ, 0x3c, !PT ;  /* 0x000000401d077812 */ /* 0x040fe200078e3cff */
[----:B------:R-:W-:Y:S01]  /*7730*/  ULDC UR4, c[0x0][0x180] ;  /* 0x0000600000047ab9 */ /* 0x000fe20000000800 */
[----:B--2---:R-:W-:Y:S02]  /*7740*/  LOP3.LUT R6, R0, 0x40, RZ, 0x3c, !PT ;  /* 0x0000004000067812 */ /* 0x004fe400078e3cff */
[----:B---3--:R-:W-:Y:S02]  /*7750*/  LOP3.LUT R6, R29, 0x60, RZ, 0x3c, !PT ;  /* 0x000000601d067812 */ /* 0x008fe400078e3cff */
.L_x_2:
[----:B------:R-:W0:Y:S01]  /*7760*/  S2R R8, SR_TID.X ;  /* 0x0000000000087919 */ /* 0x000e220000002100 */
[----:B------:R-:W-:Y:S01]  /*7770*/  IMAD.MOV.U32 R28, RZ, RZ, R4 ;  /* 0x000000ffff1c7224 */ /* 0x000fe200078e0004 */
[----:B------:R-:W-:Y:S01]  /*7780*/  PRMT R16, RZ, 0x7610, R16 ;  /* 0x00007610ff107816 */ /* 0x000fe20000000010 */
[----:B------:R-:W-:Y:S01]  /*7790*/  IMAD.MOV.U32 R29, RZ, RZ, R5 ;  /* 0x000000ffff1d7224 */ /* 0x000fe200078e0005 */
[----:B------:R-:W1:Y:S04]  /*77a0*/  S2R R6, SR_TID.X ;  /* 0x0000000000067919 */ /* 0x000e680000002100 */
[----:B------:R-:W2:Y:S04]  /*77b0*/  S2R R7, SR_TID.X ;  /* 0x0000000000077919 */ /* 0x000ea80000002100 */
[----:B------:R3:W-:Y:S01]  /*77c0*/  STL [R1+0xa10], R17 ;  /* 0x000a101101007387 */ /* 0x0007e20000100800 */
[----:B------:R-:W-:-:S02]  /*77d0*/  PRMT R13, RZ, 0x7610, R13 ;  /* 0x00007610ff0d7816 */ /* 0x000fc4000000000d */
[----:B------:R-:W-:Y:S01]  /*77e0*/  PRMT R18, RZ, 0x7610, R18 ;  /* 0x00007610ff127816 */ /* 0x000fe20000000012 */
[----:B-----5:R-:W-:Y:S04]  /*77f0*/  STL [R1+0xa00], R0 ;  /* 0x000a000001007387 */ /* 0x020fe80000100800 */
[----:B------:R-:W-:Y:S01]  /*7800*/  STL [R1+0xa04], R0 ;  /* 0x000a040001007387 */ /* 0x000fe20000100800 */
[----:B0-----:R-:W-:-:S03]  /*7810*/  SHF.R.U32.HI R9, RZ, 0x6, R8 ;  /* 0x00000006ff097819 */ /* 0x001fc60000011608 */
[----:B------:R-:W-:Y:S01]  /*7820*/  STL [R1+0xa08], R0 ;  /* 0x000a080001007387 */ /* 0x000fe20000100800 */
[----:B-1----:R-:W-:-:S03]  /*7830*/  SHF.R.U32.HI R6, RZ, 0x6, R6 ;  /* 0x00000006ff067819 */ /* 0x002fc60000011606 */
[----:B------:R-:W-:Y:S01]  /*7840*/  STL [R1+0xa0c], R0 ;  /* 0x000a0c0001007387 */ /* 0x000fe20000100800 */
[----:B------:R-:W-:Y:S02]  /*7850*/  SGXT.U32 R9, R9, 0x2 ;  /* 0x000000020909781a */ /* 0x000fe40000000000 */
[----:B------:R-:W-:Y:S02]  /*7860*/  SGXT.U32 R6, R6, 0x2 ;  /* 0x000000020606781a */ /* 0x000fe40000000000 */
[----:B------:R-:W-:Y:S02]  /*7870*/  ISETP.GE.AND P0, PT, R9, UR4, PT ;  /* 0x0000000409007c0c */ /* 0x000fe4000bf06270 */
[----:B--2---:R-:W-:Y:S01]  /*7880*/  SHF.R.U32.HI R7, RZ, 0x6, R7 ;  /* 0x00000006ff077819 */ /* 0x004fe20000011607 */
[C---:B------:R-:W-:Y:S01]  /*7890*/  IMAD R10, R6.reuse, c[0x0][0x188], RZ ;  /* 0x00006200060a7a24 */ /* 0x040fe200078e02ff */
[----:B------:R-:W-:Y:S02]  /*78a0*/  LOP3.LUT R6, R6, 0x8, RZ, 0xfc, !PT ;  /* 0x0000000806067812 */ /* 0x000fe400078efcff */
[----:B------:R-:W-:Y:S01]  /*78b0*/  SGXT.U32 R7, R7, 0x2 ;  /* 0x000000020707781a */ /* 0x000fe20000000000 */
[----:B------:R-:W-:Y:S01]  /*78c0*/  IMAD.WIDE R4, R10, 0x2, R28 ;  /* 0x000000020a047825 */ /* 0x000fe200078e021c */
[----:B------:R-:W-:-:S02]  /*78d0*/  ISETP.GE.AND P1, PT, R6, UR4, PT ;  /* 0x0000000406007c0c */ /* 0x000fc4000bf26270 */
[C---:B------:R-:W-:Y:S01]  /*78e0*/  LOP3.LUT R10, R7.reuse, 0x8, RZ, 0xfc, !PT ;  /* 0x00000008070a7812 */ /* 0x040fe200078efcff */
[----:B------:R-:W0:Y:S01]  /*78f0*/  S2R R6, SR_TID.X ;  /* 0x0000000000067919 */ /* 0x000e220000002100 */
[----:B------:R-:W-:-:S03]  /*7900*/  LOP3.LUT R7, R7, 0x10, RZ, 0xfc, !PT ;  /* 0x0000001007077812 */ /* 0x000fc600078efcff */
[----:B------:R1:W2:Y:S01]  /*7910*/  @!P0 LDG.E.U16 R16, [R4.64] ;  /* 0x0000000604108981 */ /* 0x0002a2000c1e1500 */
[----:B------:R-:W-:Y:S01]  /*7920*/  ISETP.GE.AND P0, PT, R7, UR4, PT ;  /* 0x0000000407007c0c */ /* 0x000fe2000bf06270 */
[----:B------:R-:W-:Y:S02]  /*7930*/  IMAD R10, R10, c[0x0][0x188], RZ ;  /* 0x000062000a0a7a24 */ /* 0x000fe400078e02ff */
[----:B------:R-:W4:Y:S02]  /*7940*/  S2R R7, SR_TID.X ;  /* 0x0000000000077919 */ /* 0x000f240000002100 */
[----:B-1----:R-:W-:-:S05]  /*7950*/  IMAD.WIDE R4, R10, 0x2, R28 ;  /* 0x000000020a047825 */ /* 0x002fca00078e021c */
[----:B------:R1:W2:Y:S01]  /*7960*/  @!P1 LDG.E.U16 R13, [R4.64] ;  /* 0x00000006040d9981 */ /* 0x0002a2000c1e1500 */
[----:B0-----:R-:W-:-:S04]  /*7970*/  SHF.R.U32.HI R6, RZ, 0x6, R6 ;  /* 0x00000006ff067819 */ /* 0x001fc80000011606 */
[----:B------:R-:W-:Y:S02]  /*7980*/  SGXT.U32 R6, R6, 0x2 ;  /* 0x000000020606781a */ /* 0x000fe40000000000 */
[----:B----4-:R-:W-:Y:S02]  /*7990*/  SHF.R.U32.HI R7, RZ, 0x6, R7 ;  /* 0x00000006ff077819 */ /* 0x010fe40000011607 */
[C---:B------:R-:W-:Y:S02]  /*79a0*/  LOP3.LUT R10, R6.reuse, 0x10, RZ, 0xfc, !PT ;  /* 0x00000010060a7812 */ /* 0x040fe400078efcff */
[----:B------:R-:W-:Y:S02]  /*79b0*/  LOP3.LUT R6, R6, 0x18, RZ, 0xfc, !PT ;  /* 0x0000001806067812 */ /* 0x000fe400078efcff */
[----:B------:R-:W-:Y:S01]  /*79c0*/  SGXT.U32 R7, R7, 0x2 ;  /* 0x000000020707781a */ /* 0x000fe20000000000 */
[----:B------:R-:W-:Y:S01]  /*79d0*/  IMAD R10, R10, c[0x0][0x188], RZ ;  /* 0x000062000a0a7a24 */ /* 0x000fe200078e02ff */
[----:B------:R-:W-:-:S02]  /*79e0*/  ISETP.GE.AND P1, PT, R6, UR4, PT ;  /* 0x0000000406007c0c */ /* 0x000fc4000bf26270 */
[C---:B------:R-:W-:Y:S01]  /*79f0*/  LOP3.LUT R6, R7.reuse, 0x18, RZ, 0xfc, !PT ;  /* 0x0000001807067812 */ /* 0x040fe200078efcff */
[----:B-1----:R-:W-:Y:S01]  /*7a00*/  IMAD.WIDE R4, R10, 0x2, R28 ;  /* 0x000000020a047825 */ /* 0x002fe200078e021c */
[----:B------:R-:W-:-:S03]  /*7a10*/  LOP3.LUT R11, R7, 0x4, RZ, 0xfc, !PT ;  /* 0x00000004070b7812 */ /* 0x000fc600078efcff */
[----:B------:R-:W-:Y:S01]  /*7a20*/  IMAD R6, R6, c[0x0][0x188], RZ ;  /* 0x0000620006067a24 */ /* 0x000fe200078e02ff */
[----:B------:R0:W4:Y:S03]  /*7a30*/  @!P0 LDG.E.U16 R18, [R4.64] ;  /* 0x0000000604128981 */ /* 0x000126000c1e1500 */
[----:B------:R-:W-:Y:S01]  /*7a40*/  IMAD.WIDE R6, R6, 0x2, R28 ;  /* 0x0000000206067825 */ /* 0x000fe200078e021c */
[----:B0-----:R-:W-:-:S06]  /*7a50*/  PRMT R4, RZ, 0x7610, R4 ;  /* 0x00007610ff047816 */ /* 0x001fcc0000000004 */
[----:B------:R-:W3:Y:S01]  /*7a60*/  @!P1 LDG.E.U16 R4, [R6.64] ;  /* 0x0000000606049981 */ /* 0x000ee2000c1e1500 */
[----:B------:R-:W-:-:S03]  /*7a70*/  ISETP.GE.AND P0, PT, R11, UR4, PT ;  /* 0x000000040b007c0c */ /* 0x000fc6000bf06270 */
[----:B------:R-:W0:Y:S02]  /*7a80*/  S2R R11, SR_TID.X ;  /* 0x00000000000b7919 */ /* 0x000e240000002100 */
[----:B0-----:R-:W-:Y:S02]  /*7a90*/  SHF.R.U32.HI R15, RZ, 0x6, R11 ;  /* 0x00000006ff0f7819 */ /* 0x001fe4000001160b */
[----:B------:R-:W0:Y:S04]  /*7aa0*/  S2R R10, SR_TID.X ;  /* 0x00000000000a7919 */ /* 0x000e280000002100 */
[----:B--2---:R-:W-:Y:S04]  /*7ab0*/  STL [R1+0x9fc], R13 ;  /* 0x0009fc0d01007387 */ /* 0x004fe80000100800 */
[----:B----4-:R-:W-:Y:S04]  /*7ac0*/  STL [R1+0x9f8], R18 ;  /* 0x0009f81201007387 */ /* 0x010fe80000100800 */
[----:B---3--:R-:W-:Y:S04]  /*7ad0*/  STL [R1+0x9f4], R4 ;  /* 0x0009f40401007387 */ /* 0x008fe80000100800 */
[----:B------:R-:W2:Y:S01]  /*7ae0*/  LDL R11, [R1+0x414] ;  /* 0x00041400010b7983 */ /* 0x000ea20000100800 */
[----:B0-----:R-:W-:-:S04]  /*7af0*/  SHF.R.U32.HI R10, RZ, 0x6, R10 ;  /* 0x00000006ff0a7819 */ /* 0x001fc8000001160a */
[----:B------:R-:W-:-:S04]  /*7b00*/  SGXT.U32 R10, R10, 0x2 ;  /* 0x000000020a0a781a */ /* 0x000fc80000000000 */
[----:B------:R-:W-:-:S04]  /*7b10*/  LOP3.LUT R10, R10, 0xc, RZ, 0xfc, !PT ;  /* 0x0000000c0a0a7812 */ /* 0x000fc800078efcff */
[----:B------:R-:W-:Y:S02]  /*7b20*/  ISETP.GE.AND P1, PT, R10, UR4, PT ;  /* 0x000000040a007c0c */ /* 0x000fe4000bf26270 */
[----:B------:R-:W0:Y:S01]  /*7b30*/  S2R R10, SR_TID.X ;  /* 0x00000000000a7919 */ /* 0x000e220000002100 */
[----:B------:R-:W-:-:S04]  /*7b40*/  SGXT.U32 R15, R15, 0x2 ;  /* 0x000000020f0f781a */ /* 0x000fc80000000000 */
[----:B------:R-:W-:Y:S02]  /*7b50*/  LOP3.LUT R15, R15, 0x4, RZ, 0xfc, !PT ;  /* 0x000000040f0f7812 */ /* 0x000fe400078efcff */
[----:B------:R-:W-:-:S03]  /*7b60*/  PRMT R19, RZ, 0x7610, R19 ;  /* 0x00007610ff137816 */ /* 0x000fc60000000013 */
[----:B------:R-:W-:-:S04]  /*7b70*/  IMAD R15, R15, c[0x0][0x188], RZ ;  /* 0x000062000f0f7a24 */ /* 0x000fc800078e02ff */
[----:B------:R-:W-:Y:S01]  /*7b80*/  IMAD.WIDE R6, R15, 0x2, R28 ;  /* 0x000000020f067825 */ /* 0x000fe200078e021c */
[----:B------:R-:W-:-:S04]  /*7b90*/  LOP3.LUT R8, R8, 0x1f, RZ, 0xc0, !PT ;  /* 0x0000001f08087812 */ /* 0x000fc800078ec0ff */
[----:B------:R1:W3:Y:S01]  /*7ba0*/  @!P0 LDG.E.U16 R19, [R6.64] ;  /* 0x0000000606138981 */ /* 0x0002e2000c1e1500 */
[----:B0-----:R-:W-:-:S04]  /*7bb0*/  SHF.R.U32.HI R10, RZ, 0x6, R10 ;  /* 0x00000006ff0a7819 */ /* 0x001fc8000001160a */
[----:B------:R-:W-:-:S04]  /*7bc0*/  SGXT.U32 R10, R10, 0x2 ;  /* 0x000000020a0a781a */ /* 0x000fc80000000000 */
[C---:B-1----:R-:W-:Y:S02]  /*7bd0*/  LOP3.LUT R7, R10.reuse, 0xc, RZ, 0xfc, !PT ;  /* 0x0000000c0a077812 */ /* 0x042fe400078efcff */
[C---:B------:R-:W-:Y:S02]  /*7be0*/  LOP3.LUT R15, R10.reuse, 0x14, RZ, 0xfc, !PT ;  /* 0x000000140a0f7812 */ /* 0x040fe400078efcff */
[----:B------:R-:W-:Y:S01]  /*7bf0*/  LOP3.LUT R10, R10, 0x1c, RZ, 0xfc, !PT ;  /* 0x0000001c0a0a7812 */ /* 0x000fe200078efcff */
[----:B------:R-:W-:Y:S01]  /*7c00*/  IMAD R7, R7, c[0x0][0x188], RZ ;  /* 0x0000620007077a24 */ /* 0x000fe200078e02ff */
[----:B------:R-:W-:Y:S02]  /*7c10*/  ISETP.GE.AND P0, PT, R8, UR4, PT ;  /* 0x0000000408007c0c */ /* 0x000fe4000bf06270 */
[----:B------:R-:W-:Y:S02]  /*7c20*/  ISETP.GE.AND P3, PT, R10, UR4, PT ;  /* 0x000000040a007c0c */ /* 0x000fe4000bf66270 */
[----:B------:R-:W-:-:S02]  /*7c30*/  LOP3.LUT R8, R9, 0x14, RZ, 0xfc, !PT ;  /* 0x0000001409087812 */ /* 0x000fc400078efcff */
[----:B------:R-:W-:Y:S02]  /*7c40*/  ISETP.GE.AND P2, PT, R15, UR4, PT ;  /* 0x000000040f007c0c */ /* 0x000fe4000bf46270 */
[----:B------:R-:W-:Y:S01]  /*7c50*/  LOP3.LUT R10, R9, 0x1c, RZ, 0xfc, !PT ;  /* 0x0000001c090a7812 */ /* 0x000fe200078efcff */
[----:B------:R-:W-:Y:S01]  /*7c60*/  IMAD.WIDE R6, R7, 0x2, R28 ;  /* 0x0000000207067825 */ /* 0x000fe200078e021c */
[----:B------:R-:W-:-:S03]  /*7c70*/  PRMT R20, RZ, 0x7610, R20 ;  /* 0x00007610ff147816 */ /* 0x000fc60000000014 */
[----:B------:R-:W-:Y:S02]  /*7c80*/  IMAD R8, R8, c[0x0][0x188], RZ ;  /* 0x0000620008087a24 */ /* 0x000fe400078e02ff */
[----:B------:R-:W-:Y:S01]  /*7c90*/  IMAD R10, R10, c[0x0][0x188], RZ ;  /* 0x000062000a0a7a24 */ /* 0x000fe200078e02ff */
[----:B------:R2:W4:Y:S01]  /*7ca0*/  @!P1 LDG.E.U16 R20, [R6.64] ;  /* 0x0000000606149981 */ /* 0x000522000c1e1500 */
[----:B------:R-:W-:Y:S01]  /*7cb0*/  PRMT R21, RZ, 0x7610, R21 ;  /* 0x00007610ff157816 */ /* 0x000fe20000000015 */
[----:B------:R-:W-:Y:S01]  /*7cc0*/  IMAD.WIDE R8, R8, 0x2, R28 ;  /* 0x0000000208087825 */ /* 0x000fe200078e021c */
[----:B------:R-:W-:-:S04]  /*7cd0*/  PRMT R17, RZ, 0x7610, R17 ;  /* 0x00007610ff117816 */ /* 0x000fc80000000011 */
[----:B------:R-:W4:Y:S01]  /*7ce0*/  @!P2 LDG.E.U16 R21, [R8.64] ;  /* 0x000000060815a981 */ /* 0x000f22000c1e1500 */
[----:B--2--5:R-:W-:Y:S01]  /*7cf0*/  IADD3 R6, P1, R11, R3, RZ ;  /* 0x000000030b067210 */ /* 0x024fe20007f3e0ff */
[----:B------:R-:W-:-:S05]  /*7d00*/  IMAD.WIDE R10, R10, 0x2, R28 ;  /* 0x000000020a0a7825 */ /* 0x000fca00078e021c */
[----:B------:R-:W2:Y:S04]  /*7d10*/  @!P3 LDG.E.U16 R17, [R10.64] ;  /* 0x000000060a11b981 */ /* 0x000ea8000c1e1500 */
[----:B---3--:R-:W-:Y:S04]  /*7d20*/  STL [R1+0x9f0], R19 ;  /* 0x0009f01301007387 */ /* 0x008fe80000100800 */
[----:B------:R-:W3:Y:S04]  /*7d30*/  LDL R15, [R1+0x4c0] ;  /* 0x0004c000010f7983 */ /* 0x000ee80000100800 */
[----:B------:R-:W3:Y:S04]  /*7d40*/  LDL R7, [R1+0x364] ;  /* 0x0003640001077983 */ /* 0x000ee80000100800 */
[----:B------:R0:W-:Y:S04]  /*7d50*/  STL [R1+0x56c], R28 ;  /* 0x00056c1c01007387 */ /* 0x0001e80000100800 */
[----:B0-----:R-:W3:Y:S04]  /*7d60*/  LDL.LU R28, [R1+0x4b8] ;  /* 0x0004b800011c7983 */ /* 0x001ee80000300800 */
[----:B------:R-:W-:Y:S04]  /*7d70*/  STL [R1+0x568], R29 ;  /* 0x0005681d01007387 */ /* 0x000fe80000100800 */
[----:B------:R-:W-:Y:S04]  /*7d80*/  STL [R1+0x9d0], R29 ;  /* 0x0009d01d01007387 */ /* 0x000fe80000100800 */
[----:B------:R-:W-:Y:S04]  /*7d90*/  STL [R1+0x9d4], R29 ;  /* 0x0009d41d01007387 */ /* 0x000fe80000100800 */
[----:B------:R-:W-:Y:S04]  /*7da0*/  STL [R1+0x9d8], R29 ;  /* 0x0009d81d01007387 */ /* 0x000fe80000100800 */
[----:B------:R-:W-:Y:S04]  /*7db0*/  STL [R1+0x9dc], R29 ;  /* 0x0009dc1d01007387 */ /* 0x000fe80000100800 */
[----:B------:R-:W-:Y:S04]  /*7dc0*/  STL [R1+0x9e0], R29 ;  /* 0x0009e01d01007387 */ /* 0x000fe80000100800 */
[----:B----4-:R-:W-:Y:S01]  /*7dd0*/  STL [R1+0x9ec], R21 ;  /* 0x0009ec1501007387 */ /* 0x010fe20000100800 */
[----:B------:R-:W-:-:S02]  /*7de0*/  PRMT R14, RZ, 0x7610, R14 ;  /* 0x00007610ff0e7816 */ /* 0x000fc4000000000e */
[----:B------:R-:W-:Y:S01]  /*7df0*/  PRMT R22, RZ, 0x7610, R22 ;  /* 0x00007610ff167816 */ /* 0x000fe20000000016 */
[----:B------:R-:W-:Y:S06]  /*7e00*/  BAR.SYNC.DEFER_BLOCKING 0x0 ;  /* 0x0000000000007b1d */ /* 0x000fec0000010000 */
[----:B--2---:R0:W-:Y:S04]  /*7e10*/  STL [R1+0x4], R17 ;  /* 0x0000041101007387 */ /* 0x0041e80000100800 */
[----:B0-----:R-:W2:Y:S04]  /*7e20*/  LDL.LU R17, [R1+0xa10] ;  /* 0x000a100001117983 */ /* 0x001ea80000300800 */
[----:B------:R-:W4:Y:S01]  /*7e30*/  LDL R9, [R1+0x410] ;  /* 0x0004100001097983 */ /* 0x000f220000100800 */
[----:B---3--:R-:W-:Y:S01]  /*7e40*/  IMAD.X R7, R7, 0x1, R2, P1 ;  /* 0x0000000107077824 */ /* 0x008fe200008e0602 */
[----:B------:R-:W-:-:S02]  /*7e50*/  IADD3 R8, P1, R15, R3, RZ ;  /* 0x000000030f087210 */ /* 0x000fc40007f3e0ff */
[----:B------:R-:W3:Y:S04]  /*7e60*/  LDL R15, [R1+0x4b4] ;  /* 0x0004b400010f7983 */ /* 0x000ee80000100800 */
[----:B------:R0:W2:Y:S04]  /*7e70*/  @!P0 LDG.E.U16 R14, [R6.64] ;  /* 0x00000006060e8981 */ /* 0x0000a8000c1e1500 */
[----:B0-----:R-:W3:Y:S01]  /*7e80*/  LDL R7, [R1+0x4bc] ;  /* 0x0004bc0001077983 */ /* 0x001ee20000100800 */
[----:B----4-:R-:W-:-:S05]  /*7e90*/  IMAD.X R9, R9, 0x1, R2, P1 ;  /* 0x0000000109097824 */ /* 0x010fca00008e0602 */
[----:B------:R-:W4:Y:S04]  /*7ea0*/  @!P0 LDG.E.U16 R22, [R8.64] ;  /* 0x0000000608168981 */ /* 0x000f28000c1e1500 */
[----:B--2---:R0:W-:Y:S04]  /*7eb0*/  STL [R1+0x50], R14 ;  /* 0x0000500e01007387 */ /* 0x0041e80000100800 */
[----:B0-----:R-:W2:Y:S01]  /*7ec0*/  LDL R14, [R1+0x404] ;  /* 0x00040400010e7983 */ /* 0x001ea20000100800 */
[----:B---3--:R-:W-:-:S03]  /*7ed0*/  IADD3 R6, P1, R7, R3, RZ ;  /* 0x0000000307067210 */ /* 0x008fc60007f3e0ff */
[----:B----4-:R-:W-:Y:S04]  /*7ee0*/  STL [R1+0x9e4], R22 ;  /* 0x0009e41601007387 */ /* 0x010fe80000100800 */
[----:B------:R-:W3:Y:S01]  /*7ef0*/  LDL R7, [R1+0x40c] ;  /* 0x00040c0001077983 */ /* 0x000ee20000100800 */
[----:B------:R-:W-:Y:S01]  /*7f00*/  PRMT R23, RZ, 0x7610, R23 ;  /* 0x00007610ff177816 */ /* 0x000fe20000000017 */
[----:B---3--:R-:W-:-:S05]  /*7f10*/  IMAD.X R7, R7, 0x1, R2, P1 ;  /* 0x0000000107077824 */ /* 0x008fca00008e0602 */
[----:B------:R-:W3:Y:S04]  /*7f20*/  @!P0 LDG.E.U16 R23, [R6.64] ;  /* 0x0000000606178981 */ /* 0x000ee8000c1e1500 */
[----:B---3--:R-:W-:Y:S04]  /*7f30*/  STL [R1+0x9e8], R23 ;  /* 0x0009e81701007387 */ /* 0x008fe80000100800 */
[----:B------:R-:W3:Y:S01]  /*7f40*/  LDL R7, [R1+0x408] ;  /* 0x0004080001077983 */ /* 0x000ee20000100800 */
[----:B------:R-:W-:Y:S02]  /*7f50*/  IADD3 R6, P1, R28, R3, RZ ;  /* 0x000000031c067210 */ /* 0x000fe40007f3e0ff */
[----:B------:R-:W-:-:S02]  /*7f60*/  PRMT R29, RZ, 0x7610, R29 ;  /* 0x00007610ff1d7816 */ /* 0x000fc4000000001d */
[----:B------:R-:W-:Y:S01]  /*7f70*/  PRMT R27, RZ, 0x7610, R27 ;  /* 0x00007610ff1b7816 */ /* 0x000fe2000000001b */
[----:B------:R0:W-:Y:S04]  /*7f80*/  STL [R1+0x580], R28 ;  /* 0x0005801c01007387 */ /* 0x0001e80000100800 */
[----:B0-----:R-:W4:Y:S01]  /*7f90*/  LDL.LU R28, [R1+0x510] ;  /* 0x00051000011c7983 */ /* 0x001f220000300800 */
[----:B---3--:R-:W-:-:S05]  /*7fa0*/  IMAD.X R7, R7, 0x1, R2, P1 ;  /* 0x0000000107077824 */ /* 0x008fca00008e0602 */
[----:B------:R0:W3:Y:S02]  /*7fb0*/  @!P0 LDG.E.U16 R29, [R6.64] ;  /* 0x00000006061d8981 */ /* 0x0000e4000c1e1500 */
[-C--:B0-----:R-:W-:Y:S02]  /*7fc0*/  IADD3 R6, P1, R15, R3.reuse, RZ ;  /* 0x000000030f067210 */ /* 0x081fe40007f3e0ff */
[----:B------:R-:W-:Y:S01]  /*7fd0*/  PRMT R26, RZ, 0x7610, R26 ;  /* 0x00007610ff1a7816 */ /* 0x000fe2000000001a */
[----:B------:R-:W3:Y:S02]  /*7fe0*/  LDL R15, [R1+0x3f8] ;  /* 0x0003f800010f7983 */ /* 0x000ee40000100800 */
[----:B--2---:R-:W-:Y:S01]  /*7ff0*/  IMAD.X R7, R14, 0x1, R2, P1 ;  /* 0x000000010e077824 */ /* 0x004fe200008e0602 */
[----:B------:R-:W-:Y:S01]  /*8000*/  PRMT R25, RZ, 0x7610, R25 ;  /* 0x00007610ff197816 */ /* 0x000fe20000000019 */
[----:B------:R-:W2:Y:S04]  /*8010*/  LDL R14, [R1+0x35c] ;  /* 0x00035c00010e7983 */ /* 0x000ea80000100800 */
[----:B------:R0:W2:Y:S04]  /*8020*/  @!P0 LDG.E.U16 R27, [R6.64] ;  /* 0x00000006061b8981 */ /* 0x0000a8000c1e1500 */
[----:B0-----:R-:W2:Y:S02]  /*8030*/  LDL R7, [R1+0x400] ;  /* 0x0004000001077983 */ /* 0x001ea40000100800 */
[----:B--2---:R-:W-:-:S02]  /*8040*/  IADD3 R6, P1, R7, R3, RZ ;  /* 0x0000000307067210 */ /* 0x004fc40007f3e0ff */
[----:B------:R-:W2:Y:S03]  /*8050*/  LDL R7, [R1+0x360] ;  /* 0x0003600001077983 */ /* 0x000ea60000100800 */
[----:B--2---:R-:W-:-:S05]  /*8060*/  IMAD.X R7, R7, 0x1, R2, P1 ;  /* 0x0000000107077824 */ /* 0x004fca00008e0602 */
[----:B------:R0:W2:Y:S04]  /*8070*/  @!P0 LDG.E.U16 R26, [R6.64] ;  /* 0x00000006061a8981 */ /* 0x0000a8000c1e1500 */
[----:B0-----:R-:W2:Y:S01]  /*8080*/  LDL R7, [R1+0x4b0] ;  /* 0x0004b00001077983 */ /* 0x001ea20000100800 */
[----:B----4-:R-:W-:-:S03]  /*8090*/  IADD3 R6, P1, R28, R3, RZ ;  /* 0x000000031c067210 */ /* 0x010fc60007f3e0ff */
[----:B------:R0:W-:Y:S04]  /*80a0*/  STL [R1+0x5a8], R28 ;  /* 0x0005a81c01007387 */ /* 0x0001e80000100800 */
[----:B0-----:R-:W4:Y:S01]  /*80b0*/  LDL.LU R28, [R1+0x50c] ;  /* 0x00050c00011c7983 */ /* 0x001f220000300800 */
[----:B--2---:R-:W-:-:S05]  /*80c0*/  IMAD.X R7, R7, 0x1, R2, P1 ;  /* 0x0000000107077824 */ /* 0x004fca00008e0602 */
[----:B------:R0:W2:Y:S04]  /*80d0*/  @!P0 LDG.E.U16 R25, [R6.64] ;  /* 0x0000000606198981 */ /* 0x0000a8000c1e1500 */
[----:B0-----:R-:W2:Y:S02]  /*80e0*/  LDL R7, [R1+0x4ac] ;  /* 0x0004ac0001077983 */ /* 0x001ea40000100800 */
[----:B--2---:R-:W-:Y:S02]  /*80f0*/  IADD3 R6, P1, R7, R3, RZ ;  /* 0x0000000307067210 */ /* 0x004fe40007f3e0ff */
[----:B------:R-:W2:Y:S01]  /*8100*/  LDL R7, [R1+0x3fc] ;  /* 0x0003fc0001077983 */ /* 0x000ea20000100800 */
[----:B------:R-:W-:Y:S02]  /*8110*/  PRMT R24, RZ, 0x7610, R24 ;  /* 0x00007610ff187816 */ /* 0x000fe40000000018 */
[----:B------:R-:W-:Y:S01]  /*8120*/  PRMT R12, RZ, 0x7610, R12 ;  /* 0x00007610ff0c7816 */ /* 0x000fe2000000000c */
[----:B--2---:R-:W-:-:S05]  /*8130*/  IMAD.X R7, R7, 0x1, R2, P1 ;  /* 0x0000000107077824 */ /* 0x004fca00008e0602 */
[----:B------:R3:W2:Y:S02]  /*8140*/  @!P0 LDG.E.U16 R24, [R6.64] ;  /* 0x0000000606188981 */ /* 0x0006a4000c1e1500 */
[-C--:B---3--:R-:W-:Y:S02]  /*8150*/  IADD3 R6, P1, R15, R3.reuse, RZ ;  /* 0x000000030f067210 */ /* 0x088fe40007f3e0ff */
[----:B------:R-:W-:Y:S01]  /*8160*/  PRMT R11, RZ, 0x7610, R11 ;  /* 0x00007610ff0b7816 */ /* 0x000fe2000000000b */
[----:B------:R-:W3:Y:S02]  /*8170*/  LDL R15, [R1+0x4a0] ;  /* 0x0004a000010f7983 */ /* 0x000ee40000100800 */
[----:B------:R-:W-:Y:S02]  /*8180*/  IMAD.X R7, R14, 0x1, R2, P1 ;  /* 0x000000010e077824 */ /* 0x000fe400008e0602 */
[----:B------:R-:W2:Y:S04]  /*8190*/  LDL R14, [R1+0x49c] ;  /* 0x00049c00010e7983 */ /* 0x000ea80000100800 */
[----:B------:R0:W2:Y:S04]  /*81a0*/  @!P0 LDG.E.U16 R12, [R6.64] ;  /* 0x00000006060c8981 */ /* 0x0000a8000c1e1500 */
[----:B0-----:R-:W2:Y:S01]  /*81b0*/  LDL R7, [R1+0x4a8] ;  /* 0x0004a80001077983 */ /* 0x001ea20000100800 */
[----:B----4-:R-:W-:-:S03]  /*81c0*/  IADD3 R6, P1, R28, R3, RZ ;  /* 0x000000031c067210 */ /* 0x010fc60007f3e0ff */
[----:B------:R-:W-:Y:S02]  /*81d0*/  STL [R1+0x5b4], R28 ;  /* 0x0005b41c01007387 */ /* 0x000fe40000100800 */
[----:B--2---:R-:W-:-:S05]  /*81e0*/  IMAD.X R7, R7, 0x1, R2, P1 ;  /* 0x0000000107077824 */ /* 0x004fca00008e0602 */
[----:B------:R0:W2:Y:S04]  /*81f0*/  @!P0 LDG.E.U16 R11, [R6.64] ;  /* 0x00000006060b8981 */ /* 0x0000a8000c1e1500 */
[----:B0-----:R-:W4:Y:S02]  /*8200*/  LDL R7, [R1+0x4a4] ;  /* 0x0004a40001077983 */ /* 0x001f240000100800 */
[----:B----4-:R-:W-:Y:S02]  /*8210*/  IADD3 R6, P1, R7, R3, RZ ;  /* 0x0000000307067210 */ /* 0x010fe40007f3e0ff */
[----:B------:R-:W4:Y:S01]  /*8220*/  LDL R7, [R1+0x3f4] ;  /* 0x0003f40001077983 */ /* 0x000f220000100800 */
[----:B------:R-:W-:Y:S02]  /*8230*/  PRMT R10, RZ, 0x7610, R10 ;  /* 0x00007610ff0a7816 */ /* 0x000fe4000000000a */
[----:B----4-:R-:W-:-:S05]  /*8240*/  IMAD.X R7, R7, 0x1, R2, P1 ;  /* 0x0000000107077824 */ /* 0x010fca00008e0602 */
[----:B------:R0:W4:Y:S04]  /*8250*/  @!P0 LDG.E.U16 R10, [R6.64] ;  /* 0x00000006060a8981 */ /* 0x000128000c1e1500 */
[----:B0-----:R-:W2:Y:S02]  /*8260*/  LDL R7, [R1+0x3f0] ;  /* 0x0003f00001077983 */ /* 0x001ea40000100800 */
[----:B--2---:R-:W-:Y:S02]  /*8270*/  IADD3 R6, P1, R7, R3, RZ ;  /* 0x0000000307067210 */ /* 0x004fe40007f3e0ff */
[----:B------:R-:W2:Y:S01]  /*8280*/  LDL R7, [R1+0x358] ;  /* 0x0003580001077983 */ /* 0x000ea20000100800 */
[----:B------:R-:W-:Y:S02]  /*8290*/  PRMT R9, RZ, 0x7610, R9 ;  /* 0x00007610ff097816 */ /* 0x000fe40000000009 */
[----:B--2---:R-:W-:-:S05]  /*82a0*/  IMAD.X R7, R7, 0x1, R2, P1 ;  /* 0x0000000107077824 */ /* 0x004fca00008e0602 */
[----:B------:R0:W2:Y:S04]  /*82b0*/  @!P0 LDG.E.U16 R9, [R6.64] ;  /* 0x0000000606098981 */ /* 0x0000a8000c1e1500 */
[----:B0-----:R-:W2:Y:S01]  /*82c0*/  LDL R7, [R1+0x508] ;  /* 0x0005080001077983 */ /* 0x001ea20000100800 */
[----:B------:R-:W-:Y:S02]  /*82d0*/  PRMT R8, RZ, 0x7610, R8 ;  /* 0x00007610ff087816 */ /* 0x000fe40000000008 */
[----:B--2---:R-:W-:-:S05]  /*82e0*/  IADD3 R6, P1, R7, R3, RZ ;  /* 0x0000000307067210 */ /* 0x004fca0007f3e0ff */
[----:B---3--:R-:W-:Y:S02]  /*82f0*/  IMAD.X R7, R15, 0x1, R2, P1 ;  /* 0x000000010f077824 */ /* 0x008fe400008e0602 */
[----:B------:R-:W2:Y:S01]  /*8300*/  LDL R15, [R1+0x3ec] ;  /* 0x0003ec00010f7983 */ /* 0x000ea20000100800 */
[----:B------:R-:W-:-:S03]  /*8310*/  IADD3 R14, P1, R14, R3, RZ ;  /* 0x000000030e0e7210 */ /* 0x000fc60007f3e0ff */
[----:B------:R0:W3:Y:S02]  /*8320*/  @!P0 LDG.E.U16 R8, [R6.64] ;  /* 0x0000000606088981 */ /* 0x0000e4000c1e1500 */
[----:B0-----:R-:W-:Y:S01]  /*8330*/  PRMT R7, RZ, 0x7610, R7 ;  /* 0x00007610ff077816 */ /* 0x001fe20000000007 */
[----:B--2---:R-:W-:-:S05]  /*8340*/  IMAD.X R15, R15, 0x1, R2, P1 ;  /* 0x000000010f0f7824 */ /* 0x004fca00008e0602 */
[----:B------:R0:W2:Y:S04]  /*8350*/  @!P0 LDG.E.U16 R7, [R14.64] ;  /* 0x000000060e078981 */ /* 0x0000a8000c1e1500 */
[----:B0-----:R-:W2:Y:S02]  /*8360*/  LDL R15, [R1+0x3e8] ;  /* 0x0003e800010f7983 */ /* 0x001ea40000100800 */
[----:B--2---:R-:W-:Y:S02]  /*8370*/  IADD3 R14, P1, R15, R3, RZ ;  /* 0x000000030f0e7210 */ /* 0x004fe40007f3e0ff */
[----:B------:R-:W2:Y:S01]  /*8380*/  LDL R15, [R1+0x354] ;  /* 0x00035400010f7983 */ /* 0x000ea20000100800 */
[----:B------:R-:W-:Y:S02]  /*8390*/  PRMT R6, RZ, 0x7610, R6 ;  /* 0x00007610ff067816 */ /* 0x000fe40000000006 */
        /* <DEDUP_REMOVED lines=19> */
[----:B------:R-:W2:Y:S04]  /*84d0*/  @!P0 LDG.E.U16 R0, [R14.64] ;  /* 0x000000060e008981 */ /* 0x000ea8000c1e1500 */
[----:B--2---:R0:W-:Y:S04]  /*84e0*/  STL [R1+0x14], R0 ;  /* 0x0000140001007387 */ /* 0x0041e80000100800 */
[----:B0-----:R-:W2:Y:S04]  /*84f0*/  LDL.LU R0, [R1+0xa0c] ;  /* 0x000a0c0001007983 */ /* 0x001ea80000300800 */
[----:B------:R-:W2:Y:S02]  /*8500*/  LDL R15, [R1+0x500] ;  /* 0x00050000010f7983 */ /* 0x000ea40000100800 */
[----:B--2---:R-:W-:-:S02]  /*8510*/  IADD3 R14, P1, R15, R3, RZ ;  /* 0x000000030f0e7210 */ /* 0x004fc40007f3e0ff */
        /* <DEDUP_REMOVED lines=27> */
[----:B------:R0:W2:Y:S04]  /*86d0*/  @!P0 LDG.E.U16 R22, [R14.64] ;  /* 0x000000060e168981 */ /* 0x0000a8000c1e1500 */
[----:B0-----:R-:W3:Y:S04]  /*86e0*/  LDL R15, [R1+0x484] ;  /* 0x00048400010f7983 */ /* 0x001ee80000100800 */
[----:B--2---:R0:W-:Y:S01]  /*86f0*/  STL [R1+0x4c], R22 ;  /* 0x00004c1601007387 */ /* 0x0041e20000100800 */
[----:B---3--:R-:W-:-:S03]  /*8700*/  IADD3 R14, P1, R15, R3, RZ ;  /* 0x000000030f0e7210 */ /* 0x008fc60007f3e0ff */
[----:B0-----:R-:W2:Y:S04]  /*8710*/  LDL R22, [R1+0x47c] ;  /* 0x00047c0001167983 */ /* 0x001ea80000100800 */
[----:B------:R-:W3:Y:S01]  /*8720*/  LDL R15, [R1+0x3d4] ;  /* 0x0003d400010f7983 */ /* 0x000ee20000100800 */
[----:B------:R-:W-:Y:S01]  /*8730*/  PRMT R13, RZ, 0x7610, R13 ;  /* 0x00007610ff0d7816 */ /* 0x000fe2000000000d */
[----:B---3--:R-:W-:-:S05]  /*8740*/  IMAD.X R15, R15, 0x1, R2, P1 ;  /* 0x000000010f0f7824 */ /* 0x008fca00008e0602 */
[----:B------:R-:W3:Y:S04]  /*8750*/  @!P0 LDG.E.U16 R13, [R14.64] ;  /* 0x000000060e0d8981 */ /* 0x000ee8000c1e1500 */
[----:B---3--:R0:W-:Y:S04]  /*8760*/  STL [R1+0x48], R13 ;  /* 0x0000480d01007387 */ /* 0x0081e80000100800 */
[----:B0-----:R-:W3:Y:S04]  /*8770*/  LDL.LU R13, [R1+0x9fc] ;  /* 0x0009fc00010d7983 */ /* 0x001ee80000300800 */
        /* <DEDUP_REMOVED lines=16> */
[----:B------:R-:W2:Y:S01]  /*8880*/  LDL R15, [R1+0x3cc] ;  /* 0x0003cc00010f7983 */ /* 0x000ea20000100800 */
[----:B------:R-:W-:-:S02]  /*8890*/  IADD3 R14, P1, R22, R3, RZ ;  /* 0x00000003160e7210 */ /* 0x000fc40007f3e0ff */
[----:B------:R-:W-:-:S03]  /*88a0*/  PRMT R19, RZ, 0x7610, R19 ;  /* 0x00007610ff137816 */ /* 0x000fc60000000013 */
[----:B--2---:R-:W-:-:S05]  /*88b0*/  IMAD.X R15, R15, 0x1, R2, P1 ;  /* 0x000000010f0f7824 */ /* 0x004fca00008e0602 */
[----:B------:R-:W2:Y:S04]  /*88c0*/  @!P0 LDG.E.U16 R19, [R14.64] ;  /* 0x000000060e138981 */ /* 0x000ea8000c1e1500 */
[----:B--2---:R0:W-:Y:S04]  /*88d0*/  STL [R1+0x3c], R19 ;  /* 0x00003c1301007387 */ /* 0x0041e80000100800 */
[----:B0-----:R-:W2:Y:S04]  /*88e0*/  LDL.LU R19, [R1+0x9f0] ;  /* 0x0009f00001137983 */ /* 0x001ea80000300800 */
[----:B------:R-:W2:Y:S02]  /*88f0*/  LDL R15, [R1+0x3c8] ;  /* 0x0003c800010f7983 */ /* 0x000ea40000100800 */
[----:B--2---:R-:W-:-:S02]  /*8900*/  IADD3 R14, P1, R15, R3, RZ ;  /* 0x000000030f0e7210 */ /* 0x004fc40007f3e0ff */
[----:B------:R-:W2:Y:S04]  /*8910*/  LDL R15, [R1+0x344] ;  /* 0x00034400010f7983 */ /* 0x000ea80000100800 */
[----:B---3--:R0:W-:Y:S02]  /*8920*/  STS.U16 [R0+0x8400], R13 ;  /* 0x0084000d00007388 */ /* 0x0081e40000000400 */
[----:B0-----:R-:W-:Y:S01]  /*8930*/  PRMT R13, RZ, 0x7610, R13 ;  /* 0x00007610ff0d7816 */ /* 0x001fe2000000000d */
        /* <DEDUP_REMOVED lines=17> */
[----:B------:R-:W2:Y:S01]  /*8a50*/  @!P0 LDG.E.U16 R23, [R14.64] ;  /* 0x000000060e178981 */ /* 0x000ea2000c1e1500 */
[----:B------:R-:W-:-:S03]  /*8a60*/  LOP3.LUT R22, R0, 0x40, RZ, 0x3c, !PT ;  /* 0x0000004000167812 */ /* 0x000fc600078e3cff */
[----:B--2---:R0:W-:Y:S04]  /*8a70*/  STL [R1+0x30], R23 ;  /* 0x0000301701007387 */ /* 0x0041e80000100800 */
[----:B0-----:R-:W2:Y:S04]  /*8a80*/  LDL.LU R23, [R1+0x9e8] ;  /* 0x0009e80001177983 */ /* 0x001ea80000300800 */
[----:B------:R-:W2:Y:S04]  /*8a90*/  LDL.LU R14, [R1+0x4] ;  /* 0x00000400010e7983 */ /* 0x000ea80000300800 */
[----:B------:R-:W4:Y:S04]  /*8aa0*/  LDL R15, [R1+0x3c0] ;  /* 0x0003c000010f7983 */ /* 0x000f280000100800 */
[----:B------:R-:W-:Y:S04]  /*8ab0*/  STS.U16 [R0+0x8000], R16 ;  /* 0x0080001000007388 */ /* 0x000fe80000000400 */
[----:B------:R-:W-:Y:S04]  /*8ac0*/  STS.U16 [R0+0x8800], R18 ;  /* 0x0088001200007388 */ /* 0x000fe80000000400 */
[----:B------:R-:W-:Y:S04]  /*8ad0*/  STS.U16 [R0+0x8c00], R4 ;  /* 0x008c000400007388 */ /* 0x000fe80000000400 */
[----:B------:R-:W-:Y:S04]  /*8ae0*/  STS.U16 [R22+0x8200], R19 ;  /* 0x0082001316007388 */ /* 0x000fe80000000400 */
[----:B------:R-:W-:Y:S04]  /*8af0*/  STS.U16 [R22+0x8600], R20 ;  /* 0x0086001416007388 */ /* 0x000fe80000000400 */
[----:B---3--:R-:W-:Y:S04]  /*8b00*/  STS.U16 [R22+0x8a00], R21 ;  /* 0x008a001516007388 */ /* 0x008fe80000000400 */
[----:B--2---:R0:W-:Y:S04]  /*8b10*/  STS.U16 [R22+0x8e00], R14 ;  /* 0x008e000e16007388 */ /* 0x0041e80000000400 */
[----:B0-----:R-:W2:Y:S01]  /*8b20*/  LDL.LU R22, [R1+0x9e4] ;  /* 0x0009e40001167983 */ /* 0x001ea20000300800 */
[----:B----4-:R-:W-:-:S03]  /*8b30*/  IADD3 R14, P1, R15, R3, RZ ;  /* 0x000000030f0e7210 */ /* 0x010fc60007f3e0ff */
[----:B------:R-:W3:Y:S01]  /*8b40*/  LDL R15, [R1+0x340] ;  /* 0x00034000010f7983 */ /* 0x000ee20000100800 */
[----:B------:R-:W-:Y:S01]  /*8b50*/  PRMT R19, RZ, 0x7610, R19 ;  /* 0x00007610ff137816 */ /* 0x000fe20000000013 */
[----:B---3--:R-:W-:-:S05]  /*8b60*/  IMAD.X R15, R15, 0x1, R2, P1 ;  /* 0x000000010f0f7824 */ /* 0x008fca00008e0602 */
[----:B------:R0:W3:Y:S04]  /*8b70*/  @!P0 LDG.E.U16 R19, [R14.64] ;  /* 0x000000060e138981 */ /* 0x0000e8000c1e1500 */
[----:B0-----:R-:W4:Y:S01]  /*8b80*/  LDL R15, [R1+0x4f0] ;  /* 0x0004f000010f7983 */ /* 0x001f220000100800 */
[----:B------:R-:W-:Y:S02]  /*8b90*/  PRMT R21, RZ, 0x7610, R21 ;  /* 0x00007610ff157816 */ /* 0x000fe40000000015 */
[----:B----4-:R-:W-:-:S05]  /*8ba0*/  IADD3 R14, P1, R15, R3, RZ ;  /* 0x000000030f0e7210 */ /* 0x010fca0007f3e0ff */
[----:B------:R-:W-:Y:S01]  /*8bb0*/  IMAD.X R15, R13, 0x1, R2, P1 ;  /* 0x000000010d0f7824 */ /* 0x000fe200008e0602 */
[----:B--2---:R0:W-:Y:S04]  /*8bc0*/  STS.U16 [R0], R22 ;  /* 0x0000001600007388 */ /* 0x0041e80000000400 */
[----:B------:R1:W2:Y:S04]  /*8bd0*/  @!P0 LDG.E.U16 R21, [R14.64] ;  /* 0x000000060e158981 */ /* 0x0002a8000c1e1500 */
[----:B------:R-:W4:Y:S04]  /*8be0*/  LDL R13, [R1+0x464] ;  /* 0x00046400010d7983 */ /* 0x000f280000100800 */
[----:B-1----:R-:W2:Y:S02]  /*8bf0*/  LDL R15, [R1+0x46c] ;  /* 0x00046c00010f7983 */ /* 0x002ea40000100800 */
[----:B--2---:R-:W-:-:S02]  /*8c00*/  IADD3 R14, P1, R15, R3, RZ ;  /* 0x000000030f0e7210 */ /* 0x004fc40007f3e0ff */
[----:B------:R-:W2:Y:S01]  /*8c10*/  LDL R15, [R1+0x3bc] ;  /* 0x0003bc00010f7983 */ /* 0x000ea20000100800 */
[----:B0-----:R-:W-:Y:S02]  /*8c20*/  PRMT R22, RZ, 0x7610, R22 ;  /* 0x00007610ff167816 */ /* 0x001fe40000000016 */
[----:B--2---:R-:W-:-:S05]  /*8c30*/  IMAD.X R15, R15, 0x1, R2, P1 ;  /* 0x000000010f0f7824 */ /* 0x004fca00008e0602 */
[----:B------:R0:W2:Y:S04]  /*8c40*/  @!P0 LDG.E.U16 R22, [R14.64] ;  /* 0x000000060e168981 */ /* 0x0000a8000c1e1500 */
[----:B0-----:R-:W2:Y:S04]  /*8c50*/  LDL R15, [R1+0x3b8] ;  /* 0x0003b800010f7983 */ /* 0x001ea80000100800 */
[----:B------:R0:W-:Y:S04]  /*8c60*/  STS.U16 [R0+0x400], R29 ;  /* 0x0004001d00007388 */ /* 0x0001e80000000400 */
[----:B0-----:R-:W3:Y:S01]  /*8c70*/  LDL.LU R29, [R1+0x9e0] ;  /* 0x0009e000011d7983 */ /* 0x001ee20000300800 */
[----:B--2---:R-:W-:-:S03]  /*8c80*/  IADD3 R14, P1, R15, R3, RZ ;  /* 0x000000030f0e7210 */ /* 0x004fc60007f3e0ff */
[----:B------:R-:W2:Y:S04]  /*8c90*/  LDL R15, [R1+0x33c] ;  /* 0x00033c00010f7983 */ /* 0x000ea80000100800 */
[----:B------:R0:W-:Y:S02]  /*8ca0*/  STS.U16 [R0+0x200], R23 ;  /* 0x0002001700007388 */ /* 0x0001e40000000400 */
[----:B0-----:R-:W-:Y:S01]  /*8cb0*/  PRMT R23, RZ, 0x7610, R23 ;  /* 0x00007610ff177816 */ /* 0x001fe20000000017 */
[----:B--2---:R-:W-:-:S05]  /*8cc0*/  IMAD.X R15, R15, 0x1, R2, P1 ;  /* 0x000000010f0f7824 */ /* 0x004fca00008e0602 */
[----:B------:R0:W2:Y:S04]  /*8cd0*/  @!P0 LDG.E.U16 R23, [R14.64] ;  /* 0x000000060e178981 */ /* 0x0000a8000c1e1500 */
[----:B0-----:R-:W2:Y:S02]  /*8ce0*/  LDL R15, [R1+0x4ec] ;  /* 0x0004ec00010f7983 */ /* 0x001ea40000100800 */
[----:B--2---:R-:W-:Y:S02]  /*8cf0*/  IADD3 R14, P1, R15, R3, RZ ;  /* 0x000000030f0e7210 */ /* 0x004fe40007f3e0ff */
[----:B------:R-:W2:Y:S01]  /*8d00*/  LDL R15, [R1+0x468] ;  /* 0x00046800010f7983 */ /* 0x000ea20000100800 */
[----:B---3--:R-:W-:Y:S02]  /*8d10*/  PRMT R29, RZ, 0x7610, R29 ;  /* 0x00007610ff1d7816 */ /* 0x008fe4000000001d */
[----:B--2---:R-:W-:-:S05]  /*8d20*/  IMAD.X R15, R15, 0x1, R2, P1 ;  /* 0x000000010f0f7824 */ /* 0x004fca00008e0602 */
[----:B------:R-:W2:Y:S04]  /*8d30*/  @!P0 LDG.E.U16 R29, [R14.64] ;  /* 0x000000060e1d8981 */ /* 0x000ea8000c1e1500 */
[----:B--2---:R0:W-:Y:S04]  /*8d40*/  STL [R1+0x2c], R29 ;  /* 0x00002c1d01007387 */ /* 0x0041e80000100800 */
[----:B0-----:R-:W2:Y:S04]  /*8d50*/  LDL.LU R29, [R1+0x9dc] ;  /* 0x0009dc00011d7983 */ /* 0x001ea80000300800 */
[----:B------:R-:W3:Y:S01]  /*8d60*/  LDL R15, [R1+0x3b4] ;  /* 0x0003b400010f7983 */ /* 0x000ee20000100800 */
[----:B----4-:R-:W-:-:S03]  /*8d70*/  IADD3 R14, P1, R13, R3, RZ ;  /* 0x000000030d0e7210 */ /* 0x010fc60007f3e0ff */
[----:B------:R0:W-:Y:S04]  /*8d80*/  STS.U16 [R0+0x600], R27 ;  /* 0x0006001b00007388 */ /* 0x0001e80000000400 */
[----:B------:R-:W4:Y:S01]  /*8d90*/  LDL R13, [R1+0x45c] ;  /* 0x00045c00010d7983 */ /* 0x000f220000100800 */
[----:B0-----:R-:W-:Y:S01]  /*8da0*/  PRMT R27, RZ, 0x7610, R27 ;  /* 0x00007610ff1b7816 */ /* 0x001fe2000000001b */
[----:B---3--:R-:W-:-:S05]  /*8db0*/  IMAD.X R15, R15, 0x1, R2, P1 ;  /* 0x000000010f0f7824 */ /* 0x008fca00008e0602 */
[----:B------:R0:W3:Y:S04]  /*8dc0*/  @!P0 LDG.E.U16 R27, [R14.64] ;  /* 0x000000060e1b8981 */ /* 0x0000e8000c1e1500 */
        /* <DEDUP_REMOVED lines=14> */
[----:B------:R-:W-:Y:S04]  /*8eb0*/  STS.U16 [R0+0xe00], R12 ;  /* 0x000e000c00007388 */ /* 0x000fe80000000400 */
[----:B--2---:R0:W-:Y:S04]  /*8ec0*/  STL [R1+0x18], R29 ;  /* 0x0000181d01007387 */ /* 0x0041e80000100800 */
[----:B0-----:R-:W2:Y:S04]  /*8ed0*/  LDL.LU R29, [R1+0x9d4] ;  /* 0x0009d400011d7983 */ /* 0x001ea80000300800 */
[----:B------:R-:W3:Y:S01]  /*8ee0*/  LDL R15, [R1+0x3ac] ;  /* 0x0003ac00010f7983 */ /* 0x000ee20000100800 */
[----:B----4-:R-:W-:-:S03]  /*8ef0*/  IADD3 R12, P1, R13, R3, RZ ;  /* 0x000000030d0c7210 */ /* 0x010fc60007f3e0ff */
[----:B------:R-:W4:Y:S01]  /*8f00*/  LDL R14, [R1+0x334] ;  /* 0x00033400010e7983 */ /* 0x000f220000100800 */
[----:B--2---:R-:W-:Y:S01]  /*8f10*/  PRMT R29, RZ, 0x7610, R29 ;  /* 0x00007610ff1d7816 */ /* 0x004fe2000000001d */
[----:B---3--:R-:W-:Y:S02]  /*8f20*/  IMAD.X R13, R15, 0x1, R2, P1 ;  /* 0x000000010f0d7824 */ /* 0x008fe400008e0602 */
[----:B------:R-:W2:Y:S04]  /*8f30*/  LDL R15, [R1+0x3a4] ;  /* 0x0003a400010f7983 */ /* 0x000ea80000100800 */
[----:B------:R-:W3:Y:S04]  /*8f40*/  @!P0 LDG.E.U16 R29, [R12.64] ;  /* 0x000000060c1d8981 */ /* 0x000ee8000c1e1500 */
[----:B---3--:R0:W-:Y:S04]  /*8f50*/  STL [R1+0x10], R29 ;  /* 0x0000101d01007387 */ /* 0x0081e80000100800 */
[----:B0-----:R-:W3:Y:S04]  /*8f60*/  LDL.LU R29, [R1+0x9d0] ;  /* 0x0009d000011d7983 */ /* 0x001ee80000300800 */
[----:B------:R-:W2:Y:S01]  /*8f70*/  LDL R13, [R1+0x3a8] ;  /* 0x0003a800010d7983 */ /* 0x000ea20000100800 */
[----:B------:R-:W-:-:S03]  /*8f80*/  PRMT R4, RZ, 0x7610, R4 ;  /* 0x00007610ff047816 */ /* 0x000fc60000000004 */
[----:B------:R0:W-:Y:S04]  /*8f90*/  STS.U16 [R0+0x1000], R11 ;  /* 0x0010000b00007388 */ /* 0x0001e80000000400 */
[----:B0-----:R-:W3:Y:S01]  /*8fa0*/  LDL R11, [R1+0x4e4] ;  /* 0x0004e400010b7983 */ /* 0x001ee20000100800 */
[----:B--2---:R-:W-:-:S05]  /*8fb0*/  IADD3 R12, P1, R13, R3, RZ ;  /* 0x000000030d0c7210 */ /* 0x004fca0007f3e0ff */
[----:B----4-:R-:W-:Y:S01]  /*8fc0*/  IMAD.X R13, R14, 0x1, R2, P1 ;  /* 0x000000010e0d7824 */ /* 0x010fe200008e0602 */
[----:B------:R3:W-:Y:S04]  /*8fd0*/  STS.U16 [R0+0x1200], R10 ;  /* 0x0012000a00007388 */ /* 0x0007e80000000400 */
[----:B------:R0:W2:Y:S04]  /*8fe0*/  @!P0 LDG.E.U16 R4, [R12.64] ;  /* 0x000000060c048981 */ /* 0x0000a8000c1e1500 */
[----:B------:R-:W4:Y:S01]  /*8ff0*/  LDL R14, [R1+0x3a0] ;  /* 0x0003a000010e7983 */ /* 0x000f220000100800 */
[----:B---3--:R-:W-:-:S03]  /*9000*/  IADD3 R10, P1, R11, R3, RZ ;  /* 0x000000030b0a7210 */ /* 0x008fc60007f3e0ff */
[----:B0-----:R-:W3:Y:S04]  /*9010*/  LDL R13, [R1+0x454] ;  /* 0x00045400010d7983 */ /* 0x001ee80000100800 */
[----:B--2---:R0:W-:Y:S04]  /*9020*/  STL [R1+0xc], R4 ;  /* 0x00000c0401007387 */ /* 0x0041e80000100800 */
[----:B------:R-:W2:Y:S04]  /*9030*/  LDL R11, [R1+0x458] ;  /* 0x00045800010b7983 */ /* 0x000ea80000100800 */
[----:B0-----:R-:W3:Y:S01]  /*9040*/  LDL R4, [R1+0x330] ;  /* 0x0003300001047983 */ /* 0x001ee20000100800 */
[----:B------:R-:W-:-:S02]  /*9050*/  PRMT R12, RZ, 0x7610, R12 ;  /* 0x00007610ff0c7816 */ /* 0x000fc4000000000c */
[----:B------:R-:W-:Y:S01]  /*9060*/  PRMT R29, RZ, 0x7610, R29 ;  /* 0x00007610ff1d7816 */ /* 0x000fe2000000001d */
[----:B------:R4:W-:Y:S01]  /*9070*/  STS.U16 [R0+0x1600], R8 ;  /* 0x0016000800007388 */ /* 0x0009e20000000400 */
[----:B------:R-:W-:-:S03]  /*9080*/  PRMT R28, RZ, 0x7610, R28 ;  /* 0x00007610ff1c7816 */ /* 0x000fc6000000001c */
[----:B------:R0:W-:Y:S01]  /*9090*/  STS.U16 [R0+0x1400], R9 ;  /* 0x0014000900007388 */ /* 0x0001e20000000400 */
[----:B--2---:R-:W-:-:S05]  /*90a0*/  IMAD.X R11, R11, 0x1, R2, P1 ;  /* 0x000000010b0b7824 */ /* 0x004fca00008e0602 */
[----:B------:R3:W2:Y:S02]  /*90b0*/  @!P0 LDG.E.U16 R12, [R10.64] ;  /* 0x000000060a0c8981 */ /* 0x0006a4000c1e1500 */
[-C--:B---3--:R-:W-:Y:S02]  /*90c0*/  IADD3 R10, P1, R13, R3.reuse, RZ ;  /* 0x000000030d0a7210 */ /* 0x088fe40007f3e0ff */
[----:B------:R-:W3:Y:S03]  /*90d0*/  LDL R13, [R1+0x450] ;  /* 0x00045000010d7983 */ /* 0x000ee60000100800 */
[----:B------:R-:W-:Y:S01]  /*90e0*/  IMAD.X R11, R15, 0x1, R2, P1 ;  /* 0x000000010f0b7824 */ /* 0x000fe200008e0602 */
[----:B----4-:R-:W-:-:S04]  /*90f0*/  IADD3 R8, P1, R14, R3, RZ ;  /* 0x000000030e087210 */ /* 0x010fc80007f3e0ff */
[----:B------:R1:W4:Y:S01]  /*9100*/  @!P0 LDG.E.U16 R29, [R10.64] ;  /* 0x000000060a1d8981 */ /* 0x000322000c1e1500 */
[----:B0-----:R-:W-:-:S05]  /*9110*/  IMAD.X R9, R4, 0x1, R2, P1 ;  /* 0x0000000104097824 */ /* 0x001fca00008e0602 */
[----:B------:R0:W2:Y:S04]  /*9120*/  @!P0 LDG.E.U16 R28, [R8.64] ;  /* 0x00000006081c8981 */ /* 0x0000a8000c1e1500 */
[----:B-1----:R-:W0:Y:S04]  /*9130*/  LDL R11, [R1+0x4e0] ;  /* 0x0004e000010b7983 */ /* 0x002e280000100800 */
[----:B------:R1:W-:Y:S02]  /*9140*/  STS.U16 [R0+0x800], R26 ;  /* 0x0008001a00007388 */ /* 0x0003e40000000400 */
[----:B-1----:R-:W-:-:S02]  /*9150*/  PRMT R26, RZ, 0x7610, R26 ;  /* 0x00007610ff1a7816 */ /* 0x002fc4000000001a */
[----:B----4-:R-:W-:Y:S04]  /*9160*/  STL [R1+0x9c8], R29 ;  /* 0x0009c81d01007387 */ /* 0x010fe80000100800 */
[----:B------:R-:W4:Y:S04]  /*9170*/  LDL R15, [R1+0x44c] ;  /* 0x00044c00010f7983 */ /* 0x000f280000100800 */
[----:B--2---:R1:W-:Y:S04]  /*9180*/  STL [R1+0x8], R12 ;  /* 0x0000080c01007387 */ /* 0x0043e80000100800 */
[----:B------:R-:W2:Y:S04]  /*9190*/  LDL R4, [R1+0x398] ;  /* 0x0003980001047983 */ /* 0x000ea80000100800 */
[----:B-1----:R-:W2:Y:S01]  /*91a0*/  LDL R12, [R1+0x39c] ;  /* 0x00039c00010c7983 */ /* 0x002ea20000100800 */
[----:B0-----:R-:W-:-:S03]  /*91b0*/  IADD3 R8, P1, R11, R3, RZ ;  /* 0x000000030b087210 */ /* 0x001fc60007f3e0ff */
[----:B------:R-:W2:Y:S04]  /*91c0*/  LDL.LU R14, [R1+0x14] ;  /* 0x00001400010e7983 */ /* 0x000ea80000300800 */
[----:B------:R-:W-:Y:S04]  /*91d0*/  STL [R1+0x9cc], R28 ;  /* 0x0009cc1c01007387 */ /* 0x000fe80000100800 */
[----:B------:R-:W2:Y:S01]  /*91e0*/  LDL R11, [R1+0x32c] ;  /* 0x00032c00010b7983 */ /* 0x000ea20000100800 */
[----:B---3--:R-:W-:-:S03]  /*91f0*/  IMAD.X R9, R13, 0x1, R2, P1 ;  /* 0x000000010d097824 */ /* 0x008fc600008e0602 */
[----:B------:R-:W3:Y:S04]  /*9200*/  LDL R10, [R1+0x4dc] ;  /* 0x0004dc00010a7983 */ /* 0x000ee80000100800 */
[----:B------:R-:W3:Y:S04]  /*9210*/  LDL.LU R13, [R1+0x1c] ;  /* 0x00001c00010d7983 */ /* 0x000ee80000300800 */
[----:B------:R0:W3:Y:S04]  /*9220*/  @!P0 LDG.E.U16 R26, [R8.64] ;  /* 0x00000006081a8981 */ /* 0x0000e8000c1e1500 */
[----:B0-----:R-:W3:Y:S04]  /*9230*/  LDL R9, [R1+0x448] ;  /* 0x0004480001097983 */ /* 0x001ee80000100800 */
[----:B------:R-:W3:Y:S04]  /*9240*/  LDL R8, [R1+0x444] ;  /* 0x0004440001087983 */ /* 0x000ee80000100800 */
[----:B------:R-:W-:Y:S04]  /*9250*/  STS.U16 [R0+0x1a00], R6 ;  /* 0x001a000600007388 */ /* 0x000fe80000000400 */
[----:B------:R0:W-:Y:S04]  /*9260*/  STS.U16 [R0+0xc00], R24 ;  /* 0x000c001800007388 */ /* 0x0001e80000000400 */
[----:B------:R2:W-:Y:S01]  /*9270*/  STS.U16 [R0+0x1800], R7 ;  /* 0x0018000700007388 */ /* 0x0005e20000000400 */
[----:B------:R-:W-:-:S03]  /*9280*/  PRMT R20, RZ, 0x7610, R20 ;  /* 0x00007610ff147816 */ /* 0x000fc60000000014 */
[----:B------:R-:W3:Y:S01]  /*9290*/  LDL.LU R29, [R1+0x20] ;  /* 0x00002000011d7983 */ /* 0x000ee20000300800 */
[----:B0-----:R-:W-:-:S03]  /*92a0*/  PRMT R24, RZ, 0x7610, R24 ;  /* 0x00007610ff187816 */ /* 0x001fc60000000018 */
[----:B------:R0:W-:Y:S01]  /*92b0*/  STS.U16 [R0+0x1c00], R5 ;  /* 0x001c000500007388 */ /* 0x0001e20000000400 */
[----:B------:R-:W-:Y:S02]  /*92c0*/  PRMT R18, RZ, 0x7610, R18 ;  /* 0x00007610ff127816 */ /* 0x000fe40000000012 */
[----:B----4-:R-:W-:-:S05]  /*92d0*/  IADD3 R6, P1, R15, R3, RZ ;  /* 0x000000030f067210 */ /* 0x010fca0007f3e0ff */
[----:B--2---:R-:W-:Y:S01]  /*92e0*/  IMAD.X R7, R12, 0x1, R2, P1 ;  /* 0x000000010c077824 */ /* 0x004fe200008e0602 */
[----:B------:R-:W-:-:S04]  /*92f0*/  IADD3 R4, P1, R4, R3, RZ ;  /* 0x0000000304047210 */ /* 0x000fc80007f3e0ff */
[----:B------:R1:W2:Y:S01]  /*9300*/  @!P0 LDG.E.U16 R24, [R6.64] ;  /* 0x0000000606188981 */ /* 0x0002a2000c1e1500 */
[----:B0-----:R-:W-:-:S03]  /*9310*/  IMAD.X R5, R11, 0x1, R2, P1 ;  /* 0x000000010b057824 */ /* 0x001fc600008e0602 */
[----:B-1----:R-:W4:Y:S04]  /*9320*/  LDL R7, [R1+0x394] ;  /* 0x0003940001077983 */ /* 0x002f280000100800 */
[----:B------:R-:W2:Y:S04]  /*9330*/  LDL.LU R15, [R1+0x24] ;  /* 0x00002400010f7983 */ /* 0x000ea80000300800 */
[----:B------:R-:W2:Y:S04]  /*9340*/  LDL R6, [R1+0x390] ;  /* 0x0003900001067983 */ /* 0x000ea80000100800 */
[----:B------:R3:W2:Y:S04]  /*9350*/  @!P0 LDG.E.U16 R20, [R4.64] ;  /* 0x0000000604148981 */ /* 0x0006a8000c1e1500 */
[----:B------:R-:W2:Y:S01]  /*9360*/  LDL R12, [R1+0x328] ;  /* 0x00032800010c7983 */ /* 0x000ea20000100800 */
[----:B---3--:R-:W-:-:S03]  /*9370*/  IADD3 R4, P1, R10, R3, RZ ;  /* 0x000000030a047210 */ /* 0x008fc60007f3e0ff */
[----:B------:R-:W2:Y:S02]  /*9380*/  LDL R10, [R1+0x4d8] ;  /* 0x0004d800010a7983 */ /* 0x000ea40000100800 */
[----:B------:R-:W-:Y:S02]  /*9390*/  IMAD.X R5, R9, 0x1, R2, P1 ;  /* 0x0000000109057824 */ /* 0x000fe400008e0602 */
[----:B------:R-:W2:Y:S04]  /*93a0*/  LDL R9, [R1+0x440] ;  /* 0x0004400001097983 */ /* 0x000ea80000100800 */
[----:B------:R0:W2:Y:S04]  /*93b0*/  @!P0 LDG.E.U16 R18, [R4.64] ;  /* 0x0000000604128981 */ /* 0x0000a8000c1e1500 */
[----:B------:R-:W2:Y:S01]  /*93c0*/  LDL.LU R11, [R1+0x48] ;  /* 0x00004800010b7983 */ /* 0x000ea20000300800 */
[----:B0-----:R-:W-:-:S03]  /*93d0*/  IADD3 R4, P1, R8, R3, RZ ;  /* 0x0000000308047210 */ /* 0x001fc60007f3e0ff */
[----:B------:R-:W2:Y:S04]  /*93e0*/  LDL R8, [R1+0x43c] ;  /* 0x00043c0001087983 */ /* 0x000ea80000100800 */
[----:B------:R0:W-:Y:S04]  /*93f0*/  STS.U16 [R0+0x2000], R14 ;  /* 0x0020000e00007388 */ /* 0x0001e80000000400 */
[----:B0-----:R-:W2:Y:S04]  /*9400*/  LDL.LU R14, [R1+0x44] ;  /* 0x00004400010e7983 */ /* 0x001ea80000300800 */
[----:B------:R-:W2:Y:S01]  /*9410*/  LDL R28, [R1+0x38c] ;  /* 0x00038c00011c7983 */ /* 0x000ea20000100800 */
[----:B------:R-:W-:-:S03]  /*9420*/  PRMT R16, RZ, 0x7610, R16 ;  /* 0x00007610ff107816 */ /* 0x000fc60000000010 */
[----:B------:R0:W-:Y:S04]  /*9430*/  STS.U16 [R0+0x2200], R13 ;  /* 0x0022000d00007388 */ /* 0x0001e80000000400 */
[----:B------:R1:W-:Y:S01]  /*9440*/  STS.U16 [R0+0x2400], R29 ;  /* 0x0024001d00007388 */ /* 0x0003e20000000400 */
[----:B----4-:R-:W-:-:S05]  /*9450*/  IMAD.X R5, R7, 0x1, R2, P1 ;  /* 0x0000000107057824 */ /* 0x010fca00008e0602 */
[----:B------:R4:W3:Y:S01]  /*9460*/  @!P0 LDG.E.U16 R16, [R4.64] ;  /* 0x0000000604108981 */ /* 0x0008e2000c1e1500 */
[----:B--2---:R-:W-:Y:S02]  /*9470*/  IADD3 R6, P1, R6, R3, RZ ;  /* 0x0000000306067210 */ /* 0x004fe40007f3e0ff */
[----:B----4-:R-:W-:-:S03]  /*9480*/  PRMT R4, RZ, 0x7610, R4 ;  /* 0x00007610ff047816 */ /* 0x010fc60000000004 */
[----:B------:R-:W-:Y:S01]  /*9490*/  IMAD.X R7, R12, 0x1, R2, P1 ;  /* 0x000000010c077824 */ /* 0x000fe200008e0602 */
[----:B------:R-:W-:Y:S01]  /*94a0*/  PRMT R5, RZ, 0x7610, R5 ;  /* 0x00007610ff057816 */ /* 0x000fe20000000005 */
[----:B------:R-:W2:Y:S04]  /*94b0*/  LDL R12, [R1+0x324] ;  /* 0x00032400010c7983 */ /* 0x000ea80000100800 */
[----:B------:R4:W2:Y:S04]  /*94c0*/  @!P0 LDG.E.U16 R4, [R6.64] ;  /* 0x0000000606048981 */ /* 0x0008a8000c1e1500 */
[----:B0-----:R-:W2:Y:S04]  /*94d0*/  LDL.LU R13, [R1+0x40] ;  /* 0x00004000010d7983 */ /* 0x001ea80000300800 */
[----:B-1----:R-:W3:Y:S01]  /*94e0*/  LDL R29, [R1+0x438] ;  /* 0x00043800011d7983 */ /* 0x002ee20000100800 */
[----:B----4-:R-:W-:-:S03]  /*94f0*/  IADD3 R6, P1, R10, R3, RZ ;  /* 0x000000030a067210 */ /* 0x010fc60007f3e0ff */
[----:B------:R-:W4:Y:S02]  /*9500*/  LDL R10, [R1+0x4d4] ;  /* 0x0004d400010a7983 */ /* 0x000f240000100800 */
[----:B------:R-:W-:-:S05]  /*9510*/  IMAD.X R7, R9, 0x1, R2, P1 ;  /* 0x0000000109077824 */ /* 0x000fca00008e0602 */
[----:B------:R0:W3:Y:S01]  /*9520*/  @!P0 LDG.E.U16 R5, [R6.64] ;  /* 0x0000000606058981 */ /* 0x0000e2000c1e1500 */
[----:B------:R-:W-:-:S03]  /*9530*/  IADD3 R8, P1, R8, R3, RZ ;  /* 0x0000000308087210 */ /* 0x000fc60007f3e0ff */
[----:B------:R1:W-:Y:S01]  /*9540*/  STS.U16 [R0+0x2600], R15 ;  /* 0x0026000f00007388 */ /* 0x0003e20000000400 */
[----:B0-----:R-:W-:-:S03]  /*9550*/  PRMT R6, RZ, 0x7610, R6 ;  /* 0x00007610ff067816 */ /* 0x001fc60000000006 */
[----:B-1----:R-:W3:Y:S01]  /*9560*/  LDL.LU R15, [R1+0x38] ;  /* 0x00003800010f7983 */ /* 0x002ee20000300800 */
[----:B------:R-:W-:-:S03]  /*9570*/  IMAD.X R9, R28, 0x1, R2, P1 ;  /* 0x000000011c097824 */ /* 0x000fc600008e0602 */
[----:B------:R-:W3:Y:S04]  /*9580*/  LDL R28, [R1+0x434] ;  /* 0x00043400011c7983 */ /* 0x000ee80000100800 */
[----:B------:R0:W3:Y:S04]  /*9590*/  @!P0 LDG.E.U16 R6, [R8.64] ;  /* 0x0000000608068981 */ /* 0x0000e8000c1e1500 */
[----:B0-----:R-:W3:Y:S04]  /*95a0*/  LDL.LU R8, [R1+0x4c] ;  /* 0x00004c0001087983 */ /* 0x001ee80000300800 */
[----:B------:R-:W4:Y:S01]  /*95b0*/  LDL R9, [R1+0x388] ;  /* 0x0003880001097983 */ /* 0x000f220000100800 */
[----:B------:R-:W-:-:S03]  /*95c0*/  PRMT R7, RZ, 0x7610, R7 ;  /* 0x00007610ff077816 */ /* 0x000fc60000000007 */
[----:B------:R-:W-:Y:S04]  /*95d0*/  STS.U16 [R0+0x2a00], R11 ;  /* 0x002a000b00007388 */ /* 0x000fe80000000400 */
[----:B--2---:R0:W-:Y:S04]  /*95e0*/  STS.U16 [R0+0x2e00], R13 ;  /* 0x002e000d00007388 */ /* 0x0041e80000000400 */
[----:B0-----:R-:W2:Y:S04]  /*95f0*/  LDL R13, [R1+0x320] ;  /* 0x00032000010d7983 */ /* 0x001ea80000100800 */
[----:B---3--:R4:W-:Y:S02]  /*9600*/  STS.U16 [R0+0x2800], R8 ;  /* 0x0028000800007388 */ /* 0x0089e40000000400 */
[----:B----4-:R-:W-:-:S05]  /*9610*/  IADD3 R8, P1, R9, R3, RZ ;  /* 0x0000000309087210 */ /* 0x010fca0007f3e0ff */
[--C-:B------:R-:W-:Y:S01]  /*9620*/  IMAD.X R9, R12, 0x1, R2.reuse, P1 ;  /* 0x000000010c097824 */ /* 0x100fe200008e0602 */
[----:B------:R-:W-:Y:S01]  /*9630*/  IADD3 R10, P1, R10, R3, RZ ;  /* 0x000000030a0a7210 */ /* 0x000fe20007f3e0ff */
[----:B------:R-:W3:Y:S04]  /*9640*/  LDL R12, [R1+0x380] ;  /* 0x00038000010c7983 */ /* 0x000ee80000100800 */
[----:B------:R0:W4:Y:S01]  /*9650*/  @!P0 LDG.E.U16 R7, [R8.64] ;  /* 0x0000000608078981 */ /* 0x000122000c1e1500 */
[----:B------:R-:W-:-:S03]  /*9660*/  IMAD.X R11, R29, 0x1, R2, P1 ;  /* 0x000000011d0b7824 */ /* 0x000fc600008e0602 */
[----:B------:R1:W-:Y:S04]  /*9670*/  STS.U16 [R0+0x2c00], R14 ;  /* 0x002c000e00007388 */ /* 0x0003e80000000400 */
[----:B------:R-:W2:Y:S01]  /*9680*/  LDL R29, [R1+0x430] ;  /* 0x00043000011d7983 */ /* 0x000ea20000100800 */
[----:B0-----:R-:W-:Y:S02]  /*9690*/  PRMT R8, RZ, 0x7610, R8 ;  /* 0x00007610ff087816 */ /* 0x001fe40000000008 */
[----:B------:R-:W-:Y:S01]  /*96a0*/  PRMT R9, RZ, 0x7610, R9 ;  /* 0x00007610ff097816 */ /* 0x000fe20000000009 */
[----:B-1----:R-:W2:Y:S04]  /*96b0*/  LDL R14, [R1+0x42c] ;  /* 0x00042c00010e7983 */ /* 0x002ea80000100800 */
[----:B------:R0:W2:Y:S04]  /*96c0*/  @!P0 LDG.E.U16 R8, [R10.64] ;  /* 0x000000060a088981 */ /* 0x0000a8000c1e1500 */
[----:B0-----:R-:W2:Y:S01]  /*96d0*/  LDL R11, [R1+0x384] ;  /* 0x00038400010b7983 */ /* 0x001ea20000100800 */
[----:B------:R-:W-:-:S03]  /*96e0*/  IADD3 R10, P1, R28, R3, RZ ;  /* 0x000000031c0a7210 */ /* 0x000fc60007f3e0ff */
[----:B------:R-:W4:Y:S02]  /*96f0*/  LDL R28, [R1+0x37c] ;  /* 0x00037c00011c7983 */ /* 0x000f240000100800 */
[----:B--2---:R-:W-:Y:S01]  /*9700*/  IMAD.X R11, R11, 0x1, R2, P1 ;  /* 0x000000010b0b7824 */ /* 0x004fe200008e0602 */
[----:B---3--:R-:W-:-:S04]  /*9710*/  IADD3 R12, P1, R12, R3, RZ ;  /* 0x000000030c0c7210 */ /* 0x008fc80007f3e0ff */
[----:B------:R0:W2:Y:S01]  /*9720*/  @!P0 LDG.E.U16 R9, [R10.64] ;  /* 0x000000060a098981 */ /* 0x0000a2000c1e1500 */
[----:B------:R-:W-:Y:S01]  /*9730*/  IMAD.X R13, R13, 0x1, R2, P1 ;  /* 0x000000010d0d7824 */ /* 0x000fe200008e0602 */
[----:B0-----:R-:W-:-:S06]  /*9740*/  PRMT R10, RZ, 0x7610, R10 ;  /* 0x00007610ff0a7816 */ /* 0x001fcc000000000a */
[----:B------:R0:W3:Y:S04]  /*9750*/  @!P0 LDG.E.U16 R10, [R12.64] ;  /* 0x000000060c0a8981 */ /* 0x0000e8000c1e1500 */
[----:B0-----:R-:W2:Y:S04]  /*9760*/  LDL.LU R12, [R1+0x3c] ;  /* 0x00003c00010c7983 */ /* 0x001ea80000300800 */
[----:B------:R-:W3:Y:S01]  /*9770*/  LDL R13, [R1+0x4d0] ;  /* 0x0004d000010d7983 */ /* 0x000ee20000100800 */
[----:B------:R-:W-:-:S03]  /*9780*/  PRMT R11, RZ, 0x7610, R11 ;  /* 0x00007610ff0b7816 */ /* 0x000fc6000000000b */
[----:B------:R-:W-:Y:S04]  /*9790*/  STS.U16 [R0+0x3200], R15 ;  /* 0x0032000f00007388 */ /* 0x000fe80000000400 */
[----:B--2---:R3:W-:Y:S02]  /*97a0*/  STS.U16 [R0+0x3000], R12 ;  /* 0x0030000c00007388 */ /* 0x0047e40000000400 */
[----:B---3--:R-:W-:-:S05]  /*97b0*/  IADD3 R12, P1, R13, R3, RZ ;  /* 0x000000030d0c7210 */ /* 0x008fca0007f3e0ff */
[--C-:B------:R-:W-:Y:S01]  /*97c0*/  IMAD.X R13, R29, 0x1, R2.reuse, P1 ;  /* 0x000000011d0d7824 */ /* 0x100fe200008e0602 */
[----:B------:R-:W-:Y:S01]  /*97d0*/  IADD3 R14, P1, R14, R3, RZ ;  /* 0x000000030e0e7210 */ /* 0x000fe20007f3e0ff */
[----:B------:R-:W2:Y:S04]  /*97e0*/  LDL R29, [R1+0x374] ;  /* 0x00037400011d7983 */ /* 0x000ea80000100800 */
[----:B------:R0:W3:Y:S01]  /*97f0*/  @!P0 LDG.E.U16 R11, [R12.64] ;  /* 0x000000060c0b8981 */ /* 0x0000e2000c1e1500 */
[----:B----4-:R-:W-:-:S03]  /*9800*/  IMAD.X R15, R28, 0x1, R2, P1 ;  /* 0x000000011c0f7824 */ /* 0x010fc600008e0602 */
[----:B------:R-:W4:Y:S01]  /*9810*/  LDL R28, [R1+0x370] ;  /* 0x00037000011c7983 */ /* 0x000f220000100800 */
[----:B0-----:R-:W-:-:S06]  /*9820*/  PRMT R12, RZ, 0x7610, R12 ;  /* 0x00007610ff0c7816 */ /* 0x001fcc000000000c */
[----:B------:R0:W2:Y:S04]  /*9830*/  @!P0 LDG.E.U16 R12, [R14.64] ;  /* 0x000000060e0c8981 */ /* 0x0000a8000c1e1500 */
[----:B0-----:R-:W2:Y:S04]  /*9840*/  LDL.LU R14, [R1+0x34] ;  /* 0x00003400010e7983 */ /* 0x001ea80000300800 */
[----:B------:R-:W3:Y:S04]  /*9850*/  LDL R15, [R1+0x378] ;  /* 0x00037800010f7983 */ /* 0x000ee80000100800 */
[----:B--2---:R3:W-:Y:S02]  /*9860*/  STS.U16 [R0+0x3400], R14 ;  /* 0x0034000e00007388 */ /* 0x0047e40000000400 */
[----:B---3--:R-:W-:-:S02]  /*9870*/  IADD3 R14, P1, R15, R3, RZ ;  /* 0x000000030f0e7210 */ /* 0x008fc40007f3e0ff */
[----:B------:R-:W2:Y:S01]  /*9880*/  LDL R15, [R1+0x31c] ;  /* 0x00031c00010f7983 */ /* 0x000ea20000100800 */
[----:B------:R-:W-:Y:S02]  /*9890*/  PRMT R13, RZ, 0x7610, R13 ;  /* 0x00007610ff0d7816 */ /* 0x000fe4000000000d */
[----:B--2---:R-:W-:-:S05]  /*98a0*/  IMAD.X R15, R15, 0x1, R2, P1 ;  /* 0x000000010f0f7824 */ /* 0x004fca00008e0602 */
[----:B------:R0:W2:Y:S04]  /*98b0*/  @!P0 LDG.E.U16 R13, [R14.64] ;  /* 0x000000060e0d8981 */ /* 0x0000a8000c1e1500 */
[----:B0-----:R-:W3:Y:S04]  /*98c0*/  LDL.LU R14, [R1+0x30] ;  /* 0x00003000010e7983 */ /* 0x001ee80000300800 */
[----:B------:R-:W2:Y:S04]  /*98d0*/  LDL R15, [R1+0x4cc] ;  /* 0x0004cc00010f7983 */ /* 0x000ea80000100800 */
[----:B---3--:R2:W-:Y:S02]  /*98e0*/  STS.U16 [R0+0x3600], R14 ;  /* 0x0036000e00007388 */ /* 0x0085e40000000400 */
[----:B--2---:R-:W-:-:S02]  /*98f0*/  IADD3 R14, P1, R15, R3, RZ ;  /* 0x000000030f0e7210 */ /* 0x004fc40007f3e0ff */
[----:B------:R-:W2:Y:S04]  /*9900*/  LDL R15, [R1+0x428] ;  /* 0x00042800010f7983 */ /* 0x000ea80000100800 */
[----:B------:R0:W-:Y:S02]  /*9910*/  STS.U16 [R0+0x1e00], R17 ;  /* 0x001e001100007388 */ /* 0x0001e40000000400 */
[----:B0-----:R-:W-:Y:S01]  /*9920*/  PRMT R17, RZ, 0x7610, R17 ;  /* 0x00007610ff117816 */ /* 0x001fe20000000011 */
[----:B--2---:R-:W-:-:S05]  /*9930*/  IMAD.X R15, R15, 0x1, R2, P1 ;  /* 0x000000010f0f7824 */ /* 0x004fca00008e0602 */
[----:B------:R0:W2:Y:S04]  /*9940*/  @!P0 LDG.E.U16 R17, [R14.64] ;  /* 0x000000060e118981 */ /* 0x0000a8000c1e1500 */
[----:B0-----:R-:W3:Y:S04]  /*9950*/  LDL R15, [R1+0x424] ;  /* 0x00042400010f7983 */ /* 0x001ee80000100800 */
[----:B------:R0:W-:Y:S02]  /*9960*/  STS.U16 [R0+0x3800], R19 ;  /* 0x0038001300007388 */ /* 0x0001e40000000400 */
[----:B0-----:R-:W-:-:S02]  /*9970*/  PRMT R19, RZ, 0x7610, R19 ;  /* 0x00007610ff137816 */ /* 0x001fc40000000013 */
[----:B---3--:R-:W-:-:S05]  /*9980*/  IADD3 R14, P1, R15, R3, RZ ;  /* 0x000000030f0e7210 */ /* 0x008fca0007f3e0ff */
[----:B------:R-:W-:-:S05]  /*9990*/  IMAD.X R15, R29, 0x1, R2, P1 ;  /* 0x000000011d0f7824 */ /* 0x000fca00008e0602 */
[----:B------:R0:W3:Y:S04]  /*99a0*/  @!P0 LDG.E.U16 R19, [R14.64] ;  /* 0x000000060e138981 */ /* 0x0000e8000c1e1500 */
[----:B0-----:R-:W2:Y:S01]  /*99b0*/  LDL R15, [R1+0x318] ;  /* 0x00031800010f7983 */ /* 0x001ea20000100800 */
[----:B----4-:R-:W-:-:S03]  /*99c0*/  IADD3 R14, P1, R28, R3, RZ ;  /* 0x000000031c0e7210 */ /* 0x010fc60007f3e0ff */
[----:B------:R0:W-:Y:S04]  /*99d0*/  STS.U16 [R0+0x3a00], R21 ;  /* 0x003a001500007388 */ /* 0x0001e80000000400 */
[----:B------:R-:W4:Y:S04]  /*99e0*/  LDL.LU R28, [R1+0x50] ;  /* 0x00005000011c7983 */ /* 0x000f280000300800 */
[----:B------:R-:W3:Y:S01]  /*99f0*/  LDL.LU R29, [R1+0x28] ;  /* 0x00002800011d7983 */ /* 0x000ee20000300800 */
[----:B0-----:R-:W-:Y:S01]  /*9a00*/  PRMT R21, RZ, 0x7610, R21 ;  /* 0x00007610ff157816 */ /* 0x001fe20000000015 */
[----:B--2---:R-:W-:-:S05]  /*9a10*/  IMAD.X R15, R15, 0x1, R2, P1 ;  /* 0x000000010f0f7824 */ /* 0x004fca00008e0602 */
[----:B------:R0:W2:Y:S04]  /*9a20*/  @!P0 LDG.E.U16 R21, [R14.64] ;  /* 0x000000060e158981 */ /* 0x0000a8000c1e1500 */
[----:B0-----:R-:W2:Y:S02]  /*9a30*/  LDL R15, [R1+0x4c8] ;  /* 0x0004c800010f7983 */ /* 0x001ea40000100800 */
[----:B--2---:R-:W-:Y:S02]  /*9a40*/  IADD3 R14, P1, R15, R3, RZ ;  /* 0x000000030f0e7210 */ /* 0x004fe40007f3e0ff */
[----:B------:R-:W2:Y:S04]  /*9a50*/  LDL R15, [R1+0x420] ;  /* 0x00042000010f7983 */ /* 0x000ea80000100800 */
[----:B------:R0:W-:Y:S02]  /*9a60*/  STS.U16 [R0+0x3c00], R22 ;  /* 0x003c001600007388 */ /* 0x0001e40000000400 */
        /* <DEDUP_REMOVED lines=10> */
[----:B0-----:R-:W2:Y:S04]  /*9b10*/  LDL.LU R14, [R1+0x2c] ;  /* 0x00002c00010e7983 */ /* 0x001ea80000300800 */
[----:B------:R-:W3:Y:S04]  /*9b20*/  LDL R15, [R1+0x368] ;  /* 0x00036800010f7983 */ /* 0x000ee80000100800 */
[----:B--2---:R3:W-:Y:S02]  /*9b30*/  STS.U16 [R0+0x4000], R14 ;  /* 0x0040000e00007388 */ /* 0x0047e40000000400 */
[----:B---3--:R-:W-:-:S02]  /*9b40*/  IADD3 R14, P1, R15, R3, RZ ;  /* 0x000000030f0e7210 */ /* 0x008fc40007f3e0ff */
[----:B------:R-:W2:Y:S04]  /*9b50*/  LDL R15, [R1+0x314] ;  /* 0x00031400010f7983 */ /* 0x000ea80000100800 */
[----:B------:R0:W-:Y:S02]  /*9b60*/  STS.U16 [R0+0xa00], R25 ;  /* 0x000a001900007388 */ /* 0x0001e40000000400 */
[----:B0-----:R-:W-:Y:S01]  /*9b70*/  PRMT R25, RZ, 0x7610, R25 ;  /* 0x00007610ff197816 */ /* 0x001fe20000000019 */
[----:B--2---:R-:W-:-:S05]  /*9b80*/  IMAD.X R15, R15, 0x1, R2, P1 ;  /* 0x000000010f0f7824 */ /* 0x004fca00008e0602 */
[----:B------:R0:W2:Y:S04]  /*9b90*/  @!P0 LDG.E.U16 R25, [R14.64] ;  /* 0x000000060e198981 */ /* 0x0000a8000c1e1500 */
[----:B0-----:R-:W3:Y:S02]  /*9ba0*/  LDL R15, [R1+0x4c4] ;  /* 0x0004c400010f7983 */ /* 0x001ee40000100800 */
[----:B---3--:R-:W-:Y:S02]  /*9bb0*/  IADD3 R14, P1, R15, R3, RZ ;  /* 0x000000030f0e7210 */ /* 0x008fe40007f3e0ff */
[----:B------:R-:W3:Y:S04]  /*9bc0*/  LDL R15, [R1+0x418] ;  /* 0x00041800010f7983 */ /* 0x000ee80000100800 */
[----:B------:R0:W-:Y:S04]  /*9bd0*/  STS.U16 [R0+0x4200], R27 ;  /* 0x0042001b00007388 */ /* 0x0001e80000000400 */
[----:B------:R1:W-:Y:S01]  /*9be0*/  STL [R1+0x5ac], R3 ;  /* 0x0005ac0301007387 */ /* 0x0003e20000100800 */
[----:B0-----:R-:W-:-:S03]  /*9bf0*/  PRMT R27, RZ, 0x7610, R27 ;  /* 0x00007610ff1b7816 */ /* 0x001fc6000000001b */
[----:B-1----:R-:W2:Y:S04]  /*9c00*/  LDL.LU R3, [R1+0x8] ;  /* 0x0000080001037983 */ /* 0x002ea80000300800 */
[----:B------:R0:W-:Y:S04]  /*9c10*/  STL [R1+0x5b0], R2 ;  /* 0x0005b00201007387 */ /* 0x0001e80000100800 */
[----:B----4-:R1:W-:Y:S04]  /*9c20*/  STS.U16 [R0+0x7e00], R28 ;  /* 0x007e001c00007388 */ /* 0x0103e80000000400 */
[----:B------:R4:W-:Y:S04]  /*9c30*/  STS.U16 [R0+0x4400], R29 ;  /* 0x0044001d00007388 */ /* 0x0009e80000000400 */
[----:B------:R0:W-:Y:S01]  /*9c40*/  STS.U16 [R0+0x5600], R20 ;  /* 0x0056001400007388 */ /* 0x0001e20000000400 */
[----:B---3--:R-:W-:-:S03]  /*9c50*/  IMAD.X R15, R15, 0x1, R2, P1 ;  /* 0x000000010f0f7824 */ /* 0x008fc600008e0602 */
[----:B0-----:R-:W3:Y:S04]  /*9c60*/  LDL.LU R2, [R1+0xc] ;  /* 0x00000c0001027983 */ /* 0x001ee80000300800 */
[----:B------:R0:W3:Y:S04]  /*9c70*/  @!P0 LDG.E.U16 R27, [R14.64] ;  /* 0x000000060e1b8981 */ /* 0x0000e8000c1e1500 */
[----:B0-----:R-:W3:Y:S04]  /*9c80*/  LDL.LU R14, [R1+0x18] ;  /* 0x00001800010e7983 */ /* 0x001ee80000300800 */
[----:B------:R-:W3:Y:S04]  /*9c90*/  LDL.LU R15, [R1+0x10] ;  /* 0x00001000010f7983 */ /* 0x000ee80000300800 */
[----:B-1----:R-:W3:Y:S04]  /*9ca0*/  LDL.LU R28, [R1+0x9cc] ;  /* 0x0009cc00011c7983 */ /* 0x002ee80000300800 */
[----:B----4-:R-:W4:Y:S04]  /*9cb0*/  LDL.LU R29, [R1+0x9c8] ;  /* 0x0009c800011d7983 */ /* 0x010f280000300800 */
[----:B------:R-:W4:Y:S04]  /*9cc0*/  LDL R20, [R1+0x300] ;  /* 0x0003000001147983 */ /* 0x000f280000100800 */
[----:B--2---:R0:W-:Y:S04]  /*9cd0*/  STS.U16 [R0+0x4c00], R3 ;  /* 0x004c000300007388 */ /* 0x0041e80000000400 */
[----:B------:R-:W-:Y:S04]  /*9ce0*/  STS.U16 [R0+0x5200], R26 ;  /* 0x0052001a00007388 */ /* 0x000fe80000000400 */
        /* <DEDUP_REMOVED lines=19> */
[----:B0-----:R-:W0:Y:S04]  /*9e20*/  S2R R3, SR_TID.X ;  /* 0x0000000000037919 */ /* 0x001e280000002100 */
[----:B------:R-:W-:Y:S04]  /*9e30*/  STL [R1+0x5b8], R0 ;  /* 0x0005b80001007387 */ /* 0x000fe80000100800 */
[----:B---3--:R1:W-:Y:S04]  /*9e40*/  STS.U16 [R0+0x4a00], R2 ;  /* 0x004a000200007388 */ /* 0x0083e80000000400 */
[----:B------:R-:W-:Y:S04]  /*9e50*/  STS.U16 [R0+0x7c00], R27 ;  /* 0x007c001b00007388 */ /* 0x000fe80000000400 */
[----:B------:R-:W-:Y:S04]  /*9e60*/  STS.U16 [R0+0x4600], R14 ;  /* 0x0046000e00007388 */ /* 0x000fe80000000400 */
[----:B------:R-:W-:Y:S04]  /*9e70*/  STS.U16 [R0+0x4800], R15 ;  /* 0x0048000f00007388 */ /* 0x000fe80000000400 */
[----:B------:R0:W-:Y:S04]  /*9e80*/  STS.U16 [R0+0x5000], R28 ;  /* 0x0050001c00007388 */ /* 0x0001e80000000400 */
[----:B----4-:R2:W-:Y:S04]  /*9e90*/  STS.U16 [R0+0x4e00], R29 ;  /* 0x004e001d00007388 */ /* 0x0105e80000000400 */
[----:B------:R-:W-:Y:S06]  /*9ea0*/  BAR.SYNC.DEFER_BLOCKING 0x0 ;  /* 0x0000000000007b1d */ /* 0x000fec0000010000 */
[----:B-1----:R-:W1:Y:S01]  /*9eb0*/  S2R R2, SR_TID.X ;  /* 0x0000000000027919 */ /* 0x002e620000002100 */
[C---:B0-----:R-:W-:Y:S01]  /*9ec0*/  LOP3.LUT R28, R3.reuse, 0x7, RZ, 0xc0, !PT ;  /* 0x00000007031c7812 */ /* 0x041fe200078ec0ff */
[----:B------:R-:W-:-:S02]  /*9ed0*/  IMAD.SHL.U32 R14, R3, 0x2, RZ ;  /* 0x00000002030e7824 */ /* 0x000fc400078e00ff */
[----:B------:R-:W0:Y:S02]  /*9ee0*/  LDSM.16.M88.4 R8, [R20] ;  /* 0x000000001408783b */ /* 0x000e240000000200 */
[----:B------:R-:W-:Y:S02]  /*9ef0*/  IMAD R28, R28, 0x90, RZ ;  /* 0x000000901c1c7824 */ /* 0x000fe400078e02ff */
[----:B--2---:R-:W-:Y:S01]  /*9f00*/  IMAD.SHL.U32 R29, R3, 0x40, RZ ;  /* 0x00000040031d7824 */ /* 0x004fe200078e00ff */
[----:B------:R-:W-:Y:S02]  /*9f10*/  LDSM.16.M88.4 R24, [R20+0x1000] ;  /* 0x001000001418783b */ /* 0x000fe40000000200 */
[----:B------:R-:W-:Y:S02]  /*9f20*/  LOP3.LUT R14, R28, 0x10, R14, 0x78, !PT ;  /* 0x000000101c0e7812 */ /* 0x000fe400078e780e */
[----:B-1----:R-:W-:Y:S02]  /*9f30*/  LOP3.LUT R28, R2, 0x7, RZ, 0xc0, !PT ;  /* 0x00000007021c7812 */ /* 0x002fe400078ec0ff */
[----:B------:R-:W-:Y:S01]  /*9f40*/  LOP3.LUT R14, R14, 0x400, R29, 0xf8, !PT ;  /* 0x000004000e0e7812 */ /* 0x000fe200078ef81d */
[----:B------:R-:W-:-:S02]  /*9f50*/  IMAD.SHL.U32 R29, R2, 0x40, RZ ;  /* 0x00000040021d7824 */ /* 0x000fc400078e00ff */
[----:B------:R-:W-:Y:S02]  /*9f60*/  IMAD R28, R28, 0x90, RZ ;  /* 0x000000901c1c7824 */ /* 0x000fe400078e02ff */
[----:B------:R-:W-:Y:S01]  /*9f70*/  IMAD.SHL.U32 R2, R2, 0x2, RZ ;  /* 0x0000000202027824 */ /* 0x000fe200078e00ff */
[----:B------:R-:W-:Y:S04]  /*9f80*/  LDSM.16.MT88.4 R4, [R14+0x8000] ;  /* 0x008000000e04783b */ /* 0x000fe80000004200 */
[----:B------:R-:W-:-:S04]  /*9f90*/  LOP3.LUT R2, R28, 0x10, R2, 0x78, !PT ;  /* 0x000000101c027812 */ /* 0x000fc800078e7802 */
[----:B------:R-:W-:Y:S02]  /*9fa0*/  LOP3.LUT R2, R2, 0x400, R29, 0xf8, !PT ;  /* 0x0000040002027812 */ /* 0x000fe400078ef81d */
[----:B------:R-:W-:Y:S02]  /*9fb0*/  LOP3.LUT R28, R3, 0x7, RZ, 0xc0, !PT ;  /* 0x00000007031c7812 */ /* 0x000fe400078ec0ff */
[----:B------:R-:W-:-:S03]  /*9fc0*/  LOP3.LUT R2, R2, 0x20, RZ, 0x3c, !PT ;  /* 0x0000002002027812 */ /* 0x000fc600078e3cff */
[----:B------:R-:W-:Y:S02]  /*9fd0*/  IMAD R28, R28, 0x90, RZ ;  /* 0x000000901c1c7824 */ /* 0x000fe400078e02ff */
[C---:B------:R-:W-:Y:S01]  /*9fe0*/  IMAD.SHL.U32 R29, R3.reuse, 0x40, RZ ;  /* 0x00000040031d7824 */ /* 0x040fe200078e00ff */
[----:B0-----:R-:W-:Y:S04]  /*9ff0*/  STL.64 [R1+0x50], R8 ;  /* 0x0000500801007387 */ /* 0x001fe80000100a00 */
[----:B------:R-:W-:Y:S04]  /*a000*/  STL.64 [R1+0x58], R10 ;  /* 0x0000580a01007387 */ /* 0x000fe80000100a00 */
[----:B------:R0:W1:Y:S02]  /*a010*/  LDSM.16.MT88.4 R8, [R2+0x8000] ;  /* 0x008000000208783b */ /* 0x0000640000004200 */
[----:B0-----:R-:W-:-:S05]  /*a020*/  IMAD.SHL.U32 R2, R3, 0x2, RZ ;  /* 0x0000000203027824 */ /* 0x001fca00078e00ff */
[----:B------:R-:W-:-:S04]  /*a030*/  LOP3.LUT R2, R28, 0x10, R2, 0x78, !PT ;  /* 0x000000101c027812 */ /* 0x000fc800078e7802 */
[----:B------:R-:W-:-:S04]  /*a040*/  LOP3.LUT R2, R2, 0x400, R29, 0xf8, !PT ;  /* 0x0000040002027812 */ /* 0x000fc800078ef81d */
[----:B------:R-:W-:-:S05]  /*a050*/  LOP3.LUT R2, R2, 0x40, RZ, 0x3c, !PT ;  /* 0x0000004002027812 */ /* 0x000fca00078e3cff */
[----:B------:R-:W0:Y:S04]  /*a060*/  LDSM.16.MT88.4 R12, [R2+0x8000] ;  /* 0x00800000020c783b */ /* 0x000e280000004200 */
[----:B-1----:R-:W-:Y:S04]  /*a070*/  STL.64 [R1+0x9b0], R10 ;  /* 0x0009b00a01007387 */ /* 0x002fe80000100a00 */
[----:B------:R1:W-:Y:S04]  /*a080*/  STL.64 [R1+0x9a8], R8 ;  /* 0x0009a80801007387 */ /* 0x0003e80000100a00 */
[----:B-1----:R-:W2:Y:S04]  /*a090*/  LDL.LU.64 R8, [R1+0x50] ;  /* 0x0000500001087983 */ /* 0x002ea80000300a00 */
[----:B0-----:R-:W-:Y:S04]  /*a0a0*/  STL.64 [R1+0x998], R14 ;  /* 0x0009980e01007387 */ /* 0x001fe80000100a00 */
[----:B------:R0:W-:Y:S04]  /*a0b0*/  STL.64 [R1+0x990], R12 ;  /* 0x0009900c01007387 */ /* 0x0001e80000100a00 */
[----:B0-----:R-:W3:Y:S04]  /*a0c0*/  LDL.LU.64 R12, [R1+0xd0] ;  /* 0x0000d000010c7983 */ /* 0x001ee80000300a00 */
[----:B------:R-:W4:Y:S01]  /*a0d0*/  LDL.LU.64 R14, [R1+0xd8] ;  /* 0x0000d800010e7983 */ /* 0x000f220000300a00 */
[C---:B------:R-:W-:Y:S01]  /*a0e0*/  LOP3.LUT R28, R3.reuse, 0x7, RZ, 0xc0, !PT ;  /* 0x00000007031c7812 */ /* 0x040fe200078ec0ff */
[----:B------:R-:W-:-:S04]  /*a0f0*/  IMAD.SHL.U32 R2, R3, 0x2, RZ ;  /* 0x0000000203027824 */ /* 0x000fc800078e00ff */
[----:B------:R-:W-:-:S05]  /*a100*/  IMAD R28, R28, 0x90, RZ ;  /* 0x000000901c1c7824 */ /* 0x000fca00078e02ff */
[----:B------:R-:W-:-:S04]  /*a110*/  LOP3.LUT R2, R28, 0x10, R2, 0x78, !PT ;  /* 0x000000101c027812 */ /* 0x000fc800078e7802 */
[----:B------:R-:W-:-:S04]  /*a120*/  LOP3.LUT R2, R2, 0x400, R29, 0xf8, !PT ;  /* 0x0000040002027812 */ /* 0x000fc800078ef81d */
[----:B------:R-:W-:-:S05]  /*a130*/  LOP3.LUT R2, R2, 0x60, RZ, 0x3c, !PT ;  /* 0x0000006002027812 */ /* 0x000fca00078e3cff */
[----:B------:R-:W0:Y:S04]  /*a140*/  LDSM.16.MT88.4 R16, [R2+0x8000] ;  /* 0x008000000210783b */ /* 0x000e280000004200 */
[----:B----4-:R-:W-:Y:S04]  /*a150*/  STL.64 [R1+0x9c0], R14 ;  /* 0x0009c00e01007387 */ /* 0x010fe80000100a00 */
[----:B---3--:R1:W-:Y:S04]  /*a160*/  STL.64 [R1+0x9b8], R12 ;  /* 0x0009b80c01007387 */ /* 0x0083e80000100a00 */
[----:B-1----:R-:W3:Y:S04]  /*a170*/  LDL.LU.64 R12, [R1+0xe0] ;  /* 0x0000e000010c7983 */ /* 0x002ee80000300a00 */
[----:B------:R-:W3:Y:S01]  /*a180*/  LDL.LU.64 R14, [R1+0xe8] ;  /* 0x0000e800010e7983 */ /* 0x000ee20000300a00 */
[----:B------:R-:W-:-:S02]  /*a190*/  IMAD.MOV.U32 R2, RZ, RZ, R24 ;  /* 0x000000ffff027224 */ /* 0x000fc400078e0018 */
[----:B------:R-:W-:Y:S01]  /*a1a0*/  IMAD.MOV.U32 R0, RZ, RZ, R25 ;  /* 0x000000ffff007224 */ /* 0x000fe200078e0019 */
[----:B0-----:R0:W-:Y:S04]  /*a1b0*/  STL [R1+0x9a0], R19 ;  /* 0x0009a01301007387 */ /* 0x0011e80000100800 */
[----:B------:R-:W-:Y:S04]  /*a1c0*/  STL.64 [R1+0x48], R26 ;  /* 0x0000481a01007387 */ /* 0x000fe80000100a00 */
[----:B------:R-:W1:Y:S01]  /*a1d0*/  LDSM.16.M88.4 R24, [R20+0x2000] ;  /* 0x002000001418783b */ /* 0x000e620000000200 */
[----:B--2---:R-:W-:-:S02]  /*a1e0*/  IMAD.MOV.U32 R29, RZ, RZ, R9 ;  /* 0x000000ffff1d7224 */ /* 0x004fc400078e0009 */
[----:B0-----:R-:W-:Y:S02]  /*a1f0*/  IMAD.MOV.U32 R19, RZ, RZ, R8 ;  /* 0x000000ffff137224 */ /* 0x001fe400078e0008 */
[----:B-1----:R-:W-:Y:S01]  /*a200*/  IMAD.MOV.U32 R28, RZ, RZ, R24 ;  /* 0x000000ffff1c7224 */ /* 0x002fe200078e0018 */
[----:B------:R-:W-:Y:S01]  /*a210*/  STL.64 [R1+0x38], R26 ;  /* 0x0000381a01007387 */ /* 0x000fe20000100a00 */
[----:B------:R-:W-:-:S03]  /*a220*/  IMAD.MOV.U32 R3, RZ, RZ, R25 ;  /* 0x000000ffff037224 */ /* 0x000fc600078e0019 */
[----:B------:R-:W0:Y:S04]  /*a230*/  LDSM.16.M88.4 R24, [R20+0x3000] ;  /* 0x003000001418783b */ /* 0x000e280000000200 */
[----:B------:R1:W-:Y:S04]  /*a240*/  STL [R1+0x8c0], R20 ;  /* 0x0008c01401007387 */ /* 0x0003e80000100800 */
[----:B-1----:R-:W2:Y:S04]  /*a250*/  LDL.LU.64 R20, [R1+0xb0] ;  /* 0x0000b00001147983 */ /* 0x002ea80000300a00 */
[----:B------:R-:W2:Y:S01]  /*a260*/  LDL.LU.64 R22, [R1+0xb8] ;  /* 0x0000b80001167983 */ /* 0x000ea20000300a00 */
[----:B---3--:R-:W-:Y:S11]  /*a270*/  HMMA.16816.F32.BF16 R12, R4, R8, R12 ;  /* 0x00000008040c723c */ /* 0x008ff6000004180c */
[----:B------:R-:W-:Y:S11]  /*a280*/  @!UPT UIADD3 URZ, URZ, URZ, URZ ;  /* 0x0000003f3f3ff290 */ /* 0x000ff6000fffe03f */
[----:B------:R-:W-:Y:S01]  /*a290*/  @!UPT UIADD3 URZ, URZ, URZ, URZ ;  /* 0x0000003f3f3ff290 */ /* 0x000fe2000fffe03f */
[----:B------:R-:W-:Y:S04]  /*a2a0*/  STL.64 [R1+0xe0], R12 ;  /* 0x0000e00c01007387 */ /* 0x000fe80000100a00 */
[----:B------:R1:W-:Y:S04]  /*a2b0*/  STL.64 [R1+0xe8], R14 ;  /* 0x0000e80e01007387 */ /* 0x0003e80000100a00 */
[----:B-1----:R-:W3:Y:S04]  /*a2c0*/  LDL.LU.64 R14, [R1+0x9c0] ;  /* 0x0009c000010e7983 */ /* 0x002ee80000300a00 */
[----:B------:R-:W3:Y:S04]  /*a2d0*/  LDL.LU.64 R12, [R1+0x9b8] ;  /* 0x0009b800010c7983 */ /* 0x000ee80000300a00 */
[----:B------:R-:W3:Y:S04]  /*a2e0*/  LDL.LU.64 R10, [R1+0x9b0] ;  /* 0x0009b000010a7983 */ /* 0x000ee80000300a00 */
[----:B------:R-:W3:Y:S04]  /*a2f0*/  LDL.LU.64 R8, [R1+0x9a8] ;  /* 0x0009a80001087983 */ /* 0x000ee80000300a00 */
[----:B------:R-:W-:Y:S04]  /*a300*/  STL.64 [R1+0x980], R6 ;  /* 0x0009800601007387 */ /* 0x000fe80000100a00 */
[----:B------:R1:W-:Y:S02]  /*a310*/  STL.64 [R1+0x978], R4 ;  /* 0x0009780401007387 */ /* 0x0003e40000100a00 */
[----:B-1----:R-:W-:-:S02]  /*a320*/  IMAD.MOV.U32 R4, RZ, RZ, R19 ;  /* 0x000000ffff047224 */ /* 0x002fc400078e0013 */
[----:B------:R-:W-:Y:S01]  /*a330*/  IMAD.MOV.U32 R5, RZ, RZ, R29 ;  /* 0x000000ffff057224 */ /* 0x000fe200078e001d */
[----:B------:R-:W4:Y:S06]  /*a340*/  LDL.LU R19, [R1+0x9a0] ;  /* 0x0009a00001137983 */ /* 0x000f2c0000300800 */
[-C--:B---3--:R-:W-:Y:S11]  /*a350*/  HMMA.16816.F32.BF16 R12, R8, R4.reuse, R12 ;  /* 0x00000004080c723c */ /* 0x088ff6000004180c */
[----:B------:R-:W-:Y:S11]  /*a360*/  @!UPT UIADD3 URZ, URZ, URZ, URZ ;  /* 0x0000003f3f3ff290 */ /* 0x000ff6000fffe03f */
[----:B------:R-:W-:Y:S01]  /*a370*/  @!UPT UIADD3 URZ, URZ, URZ, URZ ;  /* 0x0000003f3f3ff290 */ /* 0x000fe2000fffe03f */
[----:B------:R-:W-:Y:S04]  /*a380*/  STL.64 [R1+0x210], R12 ;  /* 0x0002100c01007387 */ /* 0x000fe80000100a00 */
[----:B------:R1:W-:Y:S04]  /*a390*/  STL.64 [R1+0x218], R14 ;  /* 0x0002180e01007387 */ /* 0x0003e80000100a00 */
[----:B-1----:R-:W2:Y:S04]  /*a3a0*/  LDL.LU.64 R14, [R1+0x998] ;  /* 0x00099800010e7983 */ /* 0x002ea80000300a00 */
[----:B------:R-:W2:Y:S04]  /*a3b0*/  LDL.LU.64 R12, [R1+0x990] ;  /* 0x00099000010c7983 */ /* 0x000ea80000300a00 */
[----:B------:R-:W-:Y:S04]  /*a3c0*/  STL.64 [R1+0x970], R10 ;  /* 0x0009700a01007387 */ /* 0x000fe80000100a00 */
[----:B------:R2:W-:Y:S02]  /*a3d0*/  STL.64 [R1+0x968], R8 ;  /* 0x0009680801007387 */ /* 0x0005e40000100a00 */
[----:B--2---:R-:W-:Y:S02]  /*a3e0*/  HMMA.16816.F32.BF16 R8, R12, R4, R20 ;  /* 0x000000040c08723c */ /* 0x004fe40000041814 */
[----:B------:R-:W-:Y:S04]  /*a3f0*/  STL.64 [R1+0x960], R14 ;  /* 0x0009600e01007387 */ /* 0x000fe80000100a00 */
[----:B------:R-:W-:Y:S11]  /*a400*/  STL.64 [R1+0x958], R12 ;  /* 0x0009580c01007387 */ /* 0x000ff60000100a00 */
[----:B------:R-:W-:Y:S06]  /*a410*/  @!UPT UIADD3 URZ, URZ, URZ, URZ ;  /* 0x0000003f3f3ff290 */ /* 0x000fec000fffe03f */
[----:B------:R-:W-:Y:S04]  /*a420*/  STL.64 [R1+0x1a0], R8 ;  /* 0x0001a00801007387 */ /* 0x000fe80000100a00 */
[----:B------:R-:W-:Y:S04]  /*a430*/  STL.64 [R1+0x1a8], R10 ;  /* 0x0001a80a01007387 */ /* 0x000fe80000100a00 */
[----:B------:R-:W2:Y:S04]  /*a440*/  LDL.LU.64 R20, [R1+0x170] ;  /* 0x0001700001147983 */ /* 0x000ea80000300a00 */
[----:B------:R-:W3:Y:S04]  /*a450*/  LDL.LU.64 R22, [R1+0x178] ;  /* 0x0001780001167983 */ /* 0x000ee80000300a00 */
[----:B---3--:R-:W-:Y:S04]  /*a460*/  STL.64 [R1+0x8d0], R22 ;  /* 0x0008d01601007387 */ /* 0x008fe80000100a00 */
[----:B--2---:R1:W-:Y:S04]  /*a470*/  STL.64 [R1+0x8c8], R20 ;  /* 0x0008c81401007387 */ /* 0x0043e80000100a00 */
[----:B-1----:R-:W2:Y:S04]  /*a480*/  LDL.LU.64 R20, [R1+0x1e0] ;  /* 0x0001e00001147983 */ /* 0x002ea80000300a00 */
[----:B------:R-:W3:Y:S04]  /*a490*/  LDL.LU.64 R22, [R1+0x1e8] ;  /* 0x0001e80001167983 */ /* 0x000ee80000300a00 */
[----:B---3--:R-:W-:Y:S04]  /*a4a0*/  STL.64 [R1+0x8e0], R22 ;  /* 0x0008e01601007387 */ /* 0x008fe80000100a00 */
[----:B--2---:R1:W-:Y:S04]  /*a4b0*/  STL.64 [R1+0x8d8], R20 ;  /* 0x0008d81401007387 */ /* 0x0043e80000100a00 */
[----:B-1----:R-:W2:Y:S04]  /*a4c0*/  LDL.LU.64 R20, [R1+0x2d0] ;  /* 0x0002d00001147983 */ /* 0x002ea80000300a00 */
[----:B------:R-:W3:Y:S04]  /*a4d0*/  LDL.LU.64 R22, [R1+0x2d8] ;  /* 0x0002d80001167983 */ /* 0x000ee80000300a00 */
[----:B---3--:R-:W-:Y:S04]  /*a4e0*/  STL.64 [R1+0x8f0], R22 ;  /* 0x0008f01601007387 */ /* 0x008fe80000100a00 */
[----:B--2---:R1:W-:Y:S02]  /*a4f0*/  STL.64 [R1+0x8e8], R20 ;  /* 0x0008e81401007387 */ /* 0x0043e40000100a00 */
[----:B-1----:R-:W-:-:S02]  /*a500*/  IMAD.MOV.U32 R20, RZ, RZ, R28 ;  /* 0x000000ffff147224 */ /* 0x002fc400078e001c */
[----:B------:R-:W-:-:S05]  /*a510*/  IMAD.MOV.U32 R21, RZ, RZ, R3 ;  /* 0x000000ffff157224 */ /* 0x000fca00078e0003 */
[----:B------:R1:W-:Y:S02]  /*a520*/  STL.64 [R1+0x930], R20 ;  /* 0x0009301401007387 */ /* 0x0003e40000100a00 */
[----:B-1----:R-:W-:Y:S02]  /*a530*/  IMAD.MOV.U32 R20, RZ, RZ, R2 ;  /* 0x000000ffff147224 */ /* 0x002fe400078e0002 */
[----:B------:R-:W-:-:S05]  /*a540*/  IMAD.MOV.U32 R21, RZ, RZ, R0 ;  /* 0x000000ffff157224 */ /* 0x000fca00078e0000 */
[----:B------:R1:W-:Y:S04]  /*a550*/  STL.64 [R1+0x988], R20 ;  /* 0x0009881401007387 */ /* 0x0003e80000100a00 */
[----:B-1----:R-:W4:Y:S04]  /*a560*/  LDL.LU.64 R20, [R1+0x80] ;  /* 0x0000800001147983 */ /* 0x002f280000300a00 */
[----:B------:R-:W4:Y:S04]  /*a570*/  LDL.LU.64 R22, [R1+0x88] ;  /* 0x0000880001167983 */ /* 0x000f280000300a00 */
[----:B------:R-:W2:Y:S04]  /*a580*/  LDL.LU.64 R8, [R1+0x2f0] ;  /* 0x0002f00001087983 */ /* 0x000ea80000300a00 */
[----:B------:R-:W2:Y:S04]  /*a590*/  LDL.LU.64 R10, [R1+0x2f8] ;  /* 0x0002f800010a7983 */ /* 0x000ea80000300a00 */
[----:B------:R-:W3:Y:S04]  /*a5a0*/  LDL.LU.64 R12, [R1+0x200] ;  /* 0x00020000010c7983 */ /* 0x000ee80000300a00 */
[----:B------:R-:W3:Y:S04]  /*a5b0*/  LDL.LU.64 R14, [R1+0x208] ;  /* 0x00020800010e7983 */ /* 0x000ee80000300a00 */
[----:B0-----:R-:W-:Y:S04]  /*a5c0*/  STL.64 [R1+0x28], R26 ;  /* 0x0000281a01007387 */ /* 0x001fe80000100a00 */
[----:B------:R0:W-:Y:S04]  /*a5d0*/  STL.64 [R1+0x8f8], R24 ;  /* 0x0008f81801007387 */ /* 0x0001e80000100a00 */
[----:B0-----:R-:W2:Y:S04]  /*a5e0*/  LDL.LU.64 R24, [R1+0xa0] ;  /* 0x0000a00001187983 */ /* 0x001ea80000300a00 */
[----:B------:R-:W2:Y:S04]  /*a5f0*/  LDL.LU.64 R26, [R1+0xa8] ;  /* 0x0000a800011a7983 */ /* 0x000ea80000300a00 */
[----:B--2---:R-:W-:Y:S04]  /*a600*/  STL.64 [R1+0x908], R26 ;  /* 0x0009081a01007387 */ /* 0x004fe80000100a00 */
        /* <DEDUP_REMOVED lines=10> */
[----:B------:R-:W2:Y:S01]  /*a6b0*/  LDL.LU.64 R26, [R1+0x2e8] ;  /* 0x0002e800011a7983 */ /* 0x000ea20000300a00 */
[----:B----4-:R-:W-:Y:S03]  /*a6c0*/  HMMA.16816.F32.BF16 R4, R16, R4, R20 ;  /* 0x000000041004723c */ /* 0x010fe60000041814 */
[----:B--2---:R-:W-:Y:S04]  /*a6d0*/  STL.64 [R1+0x940], R26 ;  /* 0x0009401a01007387 */ /* 0x004fe80000100a00 */
[----:B------:R0:W-:Y:S04]  /*a6e0*/  STL.64 [R1+0x938], R24 ;  /* 0x0009381801007387 */ /* 0x0001e80000100a00 */
[----:B0-----:R-:W2:Y:S04]  /*a6f0*/  LDL.LU.64 R24, [R1+0x90] ;  /* 0x0000900001187983 */ /* 0x001ea80000300a00 */
[----:B------:R-:W4:Y:S04]  /*a700*/  LDL.LU.64 R26, [R1+0x98] ;  /* 0x00009800011a7983 */ /* 0x000f280000300a00 */
[----:B----4-:R-:W-:Y:S04]  /*a710*/  STL.64 [R1+0x950], R26 ;  /* 0x0009501a01007387 */ /* 0x010fe80000100a00 */
[----:B--2---:R0:W-:Y:S04]  /*a720*/  STL.64 [R1+0x948], R24 ;  /* 0x0009481801007387 */ /* 0x0041e80000100a00 */
[----:B0-----:R-:W2:Y:S04]  /*a730*/  LDL.LU.64 R24, [R1+0xc0] ;  /* 0x0000c00001187983 */ /* 0x001ea80000300a00 */
[----:B------:R-:W2:Y:S04]  /*a740*/  LDL.LU.64 R26, [R1+0xc8] ;  /* 0x0000c800011a7983 */ /* 0x000ea80000300a00 */
[----:B------:R-:W4:Y:S04]  /*a750*/  LDL.LU.64 R20, [R1+0x988] ;  /* 0x0009880001147983 */ /* 0x000f280000300a00 */
[----:B------:R-:W-:Y:S04]  /*a760*/  STL.64 [R1+0x130], R4 ;  /* 0x0001300401007387 */ /* 0x000fe80000100a00 */
[----:B------:R0:W-:Y:S04]  /*a770*/  STL.64 [R1+0x138], R6 ;  /* 0x0001380601007387 */ /* 0x0001e80000100a00 */
[----:B0-----:R-:W4:Y:S04]  /*a780*/  LDL.LU.64 R6, [R1+0x980] ;  /* 0x0009800001067983 */ /* 0x001f280000300a00 */
[----:B------:R-:W4:Y:S02]  /*a790*/  LDL.LU.64 R4, [R1+0x978] ;  /* 0x0009780001047983 */ /* 0x000f240000300a00 */
[-C--:B----4-:R-:W-:Y:S11]  /*a7a0*/  HMMA.16816.F32.BF16 R8, R4, R20.reuse, R8 ;  /* 0x000000140408723c */ /* 0x090ff60000041808 */
[----:B------:R-:W-:Y:S11]  /*a7b0*/  @!UPT UIADD3 URZ, URZ, URZ, URZ ;  /* 0x0000003f3f3ff290 */ /* 0x000ff6000fffe03f */
[----:B------:R-:W-:Y:S01]  /*a7c0*/  @!UPT UIADD3 URZ, URZ, URZ, URZ ;  /* 0x0000003f3f3ff290 */ /* 0x000fe2000fffe03f */
[----:B------:R-:W-:Y:S04]  /*a7d0*/  STL.64 [R1+0xd0], R8 ;  /* 0x0000d00801007387 */ /* 0x000fe80000100a00 */
[----:B------:R0:W-:Y:S04]  /*a7e0*/  STL.64 [R1+0xd8], R10 ;  /* 0x0000d80a01007387 */ /* 0x0001e80000100a00 */
[----:B0-----:R-:W3:Y:S04]  /*a7f0*/  LDL.LU.64 R10, [R1+0x970] ;  /* 0x00097000010a7983 */ /* 0x001ee80000300a00 */
[----:B------:R-:W3:Y:S02]  /*a800*/  LDL.LU.64 R8, [R1+0x968] ;  /* 0x0009680001087983 */ /* 0x000ee40000300a00 */
[-C--:B---3--:R-:W-:Y:S11]  /*a810*/  HMMA.16816.F32.BF16 R12, R8, R20.reuse, R12 ;  /* 0x00000014080c723c */ /* 0x088ff6000004180c */
[----:B------:R-:W-:Y:S11]  /*a820*/  @!UPT UIADD3 URZ, URZ, URZ, URZ ;  /* 0x0000003f3f3ff290 */ /* 0x000ff6000fffe03f */
[----:B------:R-:W-:Y:S01]  /*a830*/  @!UPT UIADD3 URZ, URZ, URZ, URZ ;  /* 0x0000003f3f3ff290 */ /* 0x000fe2000fffe03f */
[----:B------:R-:W-:Y:S04]  /*a840*/  STL.64 [R1+0x200], R12 ;  /* 0x0002000c01007387 */ /* 0x000fe80000100a00 */
[----:B------:R0:W-:Y:S04]  /*a850*/  STL.64 [R1+0x208], R14 ;  /* 0x0002080e01007387 */ /* 0x0001e80000100a00 */
[----:B0-----:R-:W2:Y:S04]  /*a860*/  LDL.LU.64 R14, [R1+0x960] ;  /* 0x00096000010e7983 */ /* 0x001ea80000300a00 */
[----:B------:R-:W2:Y:S02]  /*a870*/  LDL.LU.64 R12, [R1+0x958] ;  /* 0x00095800010c7983 */ /* 0x000ea40000300a00 */
[-C--:B--2---:R-:W-:Y:S11]  /*a880*/  HMMA.16816.F32.BF16 R24, R12, R20.reuse, R24 ;  /* 0x000000140c18723c */ /* 0x084ff60000041818 */
[----:B------:R-:W-:Y:S11]  /*a890*/  @!UPT UIADD3 URZ, URZ, URZ, URZ ;  /* 0x0000003f3f3ff290 */ /* 0x000ff6000fffe03f */
[----:B------:R-:W-:Y:S01]  /*a8a0*/  @!UPT UIADD3 URZ, URZ, URZ, URZ ;  /* 0x0000003f3f3ff290 */ /* 0x000fe2000fffe03f */
[----:B------:R-:W-:Y:S04]  /*a8b0*/  STL.64 [R1+0x190], R24 ;  /* 0x0001901801007387 */ /* 0x000fe80000100a00 */
[----:B------:R0:W-:Y:S04]  /*a8c0*/  STL.64 [R1+0x198], R26 ;  /* 0x0001981a01007387 */ /* 0x0001e80000100a00 */
[----:B0-----:R-:W2:Y:S04]  /*a8d0*/  LDL.LU.64 R26, [R1+0x950] ;  /* 0x00095000011a7983 */ /* 0x001ea80000300a00 */
[----:B------:R-:W2:Y:S02]  /*a8e0*/  LDL.LU.64 R24, [R1+0x948] ;  /* 0x0009480001187983 */ /* 0x000ea40000300a00 */
[----:B--2---:R-:W-:Y:S02]  /*a8f0*/  HMMA.16816.F32.BF16 R20, R16, R20, R24 ;  /* 0x000000141014723c */ /* 0x004fe40000041818 */
[----:B------:R-:W2:Y:S04]  /*a900*/  LDL.LU.64 R26, [R1+0x940] ;  /* 0x00094000011a7983 */ /* 0x000ea80000300a00 */
[----:B------:R-:W2:Y:S11]  /*a910*/  LDL.LU.64 R24, [R1+0x938] ;  /* 0x0009380001187983 */ /* 0x000eb60000300a00 */
[----:B------:R-:W-:Y:S06]  /*a920*/  @!UPT UIADD3 URZ, URZ, URZ, URZ ;  /* 0x0000003f3f3ff290 */ /* 0x000fec000fffe03f */
[----:B------:R0:W-:Y:S04]  /*a930*/  STL.64 [R1+0x120], R20 ;  /* 0x0001201401007387 */ /* 0x0001e80000100a00 */
[----:B------:R-:W-:Y:S04]  /*a940*/  STL.64 [R1+0x128], R22 ;  /* 0x0001281601007387 */ /* 0x000fe80000100a00 */
[----:B0-----:R-:W2:Y:S02]  /*a950*/  LDL.LU.64 R20, [R1+0x930] ;  /* 0x0009300001147983 */ /* 0x001ea40000300a00 */
[-C--:B--2---:R-:W-:Y:S11]  /*a960*/  HMMA.16816.F32.BF16 R24, R4, R20.reuse, R24 ;  /* 0x000000140418723c */ /* 0x084ff60000041818 */
        /* <DEDUP_REMOVED lines=21> */
[----:B------:R-:W2:Y:S11]  /*aac0*/  LDL.LU.64 R24, [R1+0x8f8] ;  /* 0x0008f80001187983 */ /* 0x000eb60000300a00 */
[----:B------:R-:W-:Y:S10]  /*aad0*/  @!UPT UIADD3 URZ, URZ, URZ, URZ ;  /* 0x0000003f3f3ff290 */ /* 0x000ff4000fffe03f */
        /* <DEDUP_REMOVED lines=17> */
[----:B------:R-:W2:Y:S04]  /*abf0*/  LDL.LU.64 R20, [R1+0x8c8] ;  /* 0x0008c80001147983 */ /* 0x000ea80000300a00 */
[----:B------:R-:W-:Y:S04]  /*ac00*/  STL.64 [R1+0x8a8], R10 ;  /* 0x0008a80a01007387 */ /* 0x000fe80000100a00 */
[----:B------:R0:W-:Y:S04]  /*ac10*/  STL.64 [R1+0x8a0], R8 ;  /* 0x0008a00801007387 */ /* 0x0001e80000100a00 */
[----:B0-----:R-:W3:Y:S04]  /*ac20*/  LDL.LU.64 R8, [R1+0xf0] ;  /* 0x0000f00001087983 */ /* 0x001ee80000300a00 */
[----:B------:R-:W3:Y:S01]  /*ac30*/  LDL.LU.64 R10, [R1+0xf8] ;  /* 0x0000f800010a7983 */ /* 0x000ee20000300a00 */
[-C--:B--2---:R-:W-:Y:S11]  /*ac40*/  HMMA.16816.F32.BF16 R20, R12, R24.reuse, R20 ;  /* 0x000000180c14723c */ /* 0x084ff60000041814 */
[----:B------:R-:W-:Y:S11]  /*ac50*/  @!UPT UIADD3 URZ, URZ, URZ, URZ ;  /* 0x0000003f3f3ff290 */ /* 0x000ff6000fffe03f */
[----:B------:R-:W-:Y:S01]  /*ac60*/  @!UPT UIADD3 URZ, URZ, URZ, URZ ;  /* 0x0000003f3f3ff290 */ /* 0x000fe2000fffe03f */
[----:B------:R0:W-:Y:S04]  /*ac70*/  STL.64 [R1+0x170], R20 ;  /* 0x0001701401007387 */ /* 0x0001e80000100a00 */
[----:B------:R-:W-:Y:S04]  /*ac80*/  STL.64 [R1+0x178], R22 ;  /* 0x0001781601007387 */ /* 0x000fe80000100a00 */
[----:B0-----:R-:W2:Y:S04]  /*ac90*/  LDL.LU R20, [R1+0x8c0] ;  /* 0x0008c00001147983 */ /* 0x001ea80000300800 */
[----:B------:R-:W-:Y:S04]  /*aca0*/  STL.64 [R1+0x898], R14 ;  /* 0x0008980e01007387 */ /* 0x000fe80000100a00 */
[----:B------:R0:W-:Y:S04]  /*acb0*/  STL.64 [R1+0x890], R12 ;  /* 0x0008900c01007387 */ /* 0x0001e80000100a00 */
[----:B0-----:R-:W4:Y:S04]  /*acc0*/  LDL.LU.64 R12, [R1+0x1d0] ;  /* 0x0001d000010c7983 */ /* 0x001f280000300a00 */
[----:B------:R-:W4:Y:S01]  /*acd0*/  LDL.LU.64 R14, [R1+0x1d8] ;  /* 0x0001d800010e7983 */ /* 0x000f220000300a00 */
[----:B---3--:R-:W-:Y:S03]  /*ace0*/  HMMA.16816.F32.BF16 R24, R16, R24, R8 ;  /* 0x000000181018723c */ /* 0x008fe60000041808 */
[----:B--2---:R-:W0:Y:S04]  /*acf0*/  LDSM.16.M88.4 R8, [R20+0x4000] ;  /* 0x004000001408783b */ /* 0x004e280000000200 */
[----:B----4-:R-:W-:Y:S04]  /*ad00*/  STL.64 [R1+0x8b8], R14 ;  /* 0x0008b80e01007387 */ /* 0x010fe80000100a00 */
[----:B------:R1:W-:Y:S04]  /*ad10*/  STL.64 [R1+0x8b0], R12 ;  /* 0x0008b00c01007387 */ /* 0x0003e80000100a00 */
[----:B-1----:R-:W2:Y:S04]  /*ad20*/  LDL.LU.64 R12, [R1+0x2c0] ;  /* 0x0002c000010c7983 */ /* 0x002ea80000300a00 */
[----:B------:R-:W2:Y:S04]  /*ad30*/  LDL.LU.64 R14, [R1+0x2c8] ;  /* 0x0002c800010e7983 */ /* 0x000ea80000300a00 */
[----:B------:R-:W-:Y:S04]  /*ad40*/  STL.64 [R1+0x100], R24 ;  /* 0x0001001801007387 */ /* 0x000fe80000100a00 */
[----:B------:R-:W-:Y:S04]  /*ad50*/  STL.64 [R1+0x108], R26 ;  /* 0x0001081a01007387 */ /* 0x000fe80000100a00 */
[----:B------:R-:W1:Y:S04]  /*ad60*/  LDSM.16.M88.4 R24, [R20+0x5000] ;  /* 0x005000001418783b */ /* 0x000e680000000200 */
[----:B------:R3:W-:Y:S01]  /*ad70*/  STL [R1+0x838], R20 ;  /* 0x0008381401007387 */ /* 0x0007e20000100800 */
[----:B0-----:R-:W-:-:S02]  /*ad80*/  IMAD.MOV.U32 R2, RZ, RZ, R8 ;  /* 0x000000ffff027224 */ /* 0x001fc400078e0008 */
[----:B------:R-:W-:Y:S01]  /*ad90*/  IMAD.MOV.U32 R0, RZ, RZ, R9 ;  /* 0x000000ffff007224 */ /* 0x000fe200078e0009 */
[----:B---3--:R-:W3:Y:S04]  /*ada0*/  LDL.LU.64 R20, [R1+0x160] ;  /* 0x0001600001147983 */ /* 0x008ee80000300a00 */
[----:B------:R-:W-:Y:S04]  /*adb0*/  STL.64 [R1+0x18], R10 ;  /* 0x0000180a01007387 */ /* 0x000fe80000100a00 */
[----:B------:R-:W3:Y:S01]  /*adc0*/  LDL.LU.64 R22, [R1+0x168] ;  /* 0x0001680001167983 */ /* 0x000ee20000300a00 */
[----:B--2---:R-:W-:Y:S11]  /*add0*/  HMMA.16816.F32.BF16 R12, R4, R8, R12 ;  /* 0x00000008040c723c */ /* 0x004ff6000004180c */
[----:B------:R-:W-:Y:S11]  /*ade0*/  @!UPT UIADD3 URZ, URZ, URZ, URZ ;  /* 0x0000003f3f3ff290 */ /* 0x000ff6000fffe03f */
[----:B------:R-:W-:Y:S01]  /*adf0*/  @!UPT UIADD3 URZ, URZ, URZ, URZ ;  /* 0x0000003f3f3ff290 */ /* 0x000fe2000fffe03f */
[----:B------:R-:W-:Y:S04]  /*ae00*/  STL.64 [R1+0xa0], R12 ;  /* 0x0000a00c01007387 */ /* 0x000fe80000100a00 */
[----:B------:R0:W-:Y:S04]  /*ae10*/  STL.64 [R1+0xa8], R14 ;  /* 0x0000a80e01007387 */ /* 0x0001e80000100a00 */
[----:B0-----:R-:W2:Y:S04]  /*ae20*/  LDL.LU.64 R14, [R1+0x8b8] ;  /* 0x0008b800010e7983 */ /* 0x001ea80000300a00 */
[----:B------:R-:W2:Y:S04]  /*ae30*/  LDL.LU.64 R12, [R1+0x8b0] ;  /* 0x0008b000010c7983 */ /* 0x000ea80000300a00 */
[----:B------:R-:W2:Y:S04]  /*ae40*/  LDL.LU.64 R10, [R1+0x8a8] ;  /* 0x0008a800010a7983 */ /* 0x000ea80000300a00 */
[----:B------:R-:W2:Y:S04]  /*ae50*/  LDL.LU.64 R8, [R1+0x8a0] ;  /* 0x0008a00001087983 */ /* 0x000ea80000300a00 */
[----:B------:R-:W-:Y:S04]  /*ae60*/  STL.64 [R1+0x878], R6 ;  /* 0x0008780601007387 */ /* 0x000fe80000100a00 */
[----:B------:R0:W-:Y:S02]  /*ae70*/  STL.64 [R1+0x870], R4 ;  /* 0x0008700401007387 */ /* 0x0001e40000100a00 */
[----:B0-----:R-:W-:-:S02]  /*ae80*/  IMAD.MOV.U32 R4, RZ, RZ, R2 ;  /* 0x000000ffff047224 */ /* 0x001fc400078e0002 */
[----:B------:R-:W-:-:S07]  /*ae90*/  IMAD.MOV.U32 R5, RZ, RZ, R0 ;  /* 0x000000ffff057224 */ /* 0x000fce00078e0000 */
[-C--:B--2---:R-:W-:Y:S11]  /*aea0*/  HMMA.16816.F32.BF16 R12, R8, R4.reuse, R12 ;  /* 0x00000004080c723c */ /* 0x084ff6000004180c */
[----:B------:R-:W-:Y:S11]  /*aeb0*/  @!UPT UIADD3 URZ, URZ, URZ, URZ ;  /* 0x0000003f3f3ff290 */ /* 0x000ff6000fffe03f */
[----:B------:R-:W-:Y:S01]  /*aec0*/  @!UPT UIADD3 URZ, URZ, URZ, URZ ;  /* 0x0000003f3f3ff290 */ /* 0x000fe2000fffe03f */
[----:B------:R-:W-:Y:S04]  /*aed0*/  STL.64 [R1+0x1d0], R12 ;  /* 0x0001d00c01007387 */ /* 0x000fe80000100a00 */
[----:B------:R0:W-:Y:S04]  /*aee0*/  STL.64 [R1+0x1d8], R14 ;  /* 0x0001d80e01007387 */ /* 0x0001e80000100a00 */
[----:B0-----:R-:W3:Y:S04]  /*aef0*/  LDL.LU.64 R14, [R1+0x898] ;  /* 0x00089800010e7983 */ /* 0x001ee80000300a00 */
[----:B------:R-:W3:Y:S04]  /*af00*/  LDL.LU.64 R12, [R1+0x890] ;  /* 0x00089000010c7983 */ /* 0x000ee80000300a00 */
[----:B------:R-:W-:Y:S04]  /*af10*/  STL.64 [R1+0x868], R10 ;  /* 0x0008680a01007387 */ /* 0x000fe80000100a00 */
[----:B------:R0:W-:Y:S04]  /*af20*/  STL.64 [R1+0x860], R8 ;  /* 0x0008600801007387 */ /* 0x0001e80000100a00 */
[----:B0-----:R-:W2:Y:S04]  /*af30*/  LDL.LU.64 R8, [R1+0x2b0] ;  /* 0x0002b00001087983 */ /* 0x001ea80000300a00 */
[----:B------:R-:W4:Y:S01]  /*af40*/  LDL.LU.64 R10, [R1+0x2b8] ;  /* 0x0002b800010a7983 */ /* 0x000f220000300a00 */
[----:B---3--:R-:W-:Y:S03]  /*af50*/  HMMA.16816.F32.BF16 R20, R12, R4, R20 ;  /* 0x000000040c14723c */ /* 0x008fe60000041814 */
[----:B----4-:R-:W-:Y:S04]  /*af60*/  STL.64 [R1+0x888], R10 ;  /* 0x0008880a01007387 */ /* 0x010fe80000100a00 */
[----:B--2---:R0:W-:Y:S04]  /*af70*/  STL.64 [R1+0x880], R8 ;  /* 0x0008800801007387 */ /* 0x0041e80000100a00 */
[----:B0-----:R-:W2:Y:S04]  /*af80*/  LDL.LU.64 R8, [R1+0x140] ;  /* 0x0001400001087983 */ /* 0x001ea80000300a00 */
[----:B------:R-:W2:Y:S08]  /*af90*/  LDL.LU.64 R10, [R1+0x148] ;  /* 0x00014800010a7983 */ /* 0x000eb00000300a00 */
[----:B------:R-:W-:Y:S04]  /*afa0*/  STL.64 [R1+0x160], R20 ;  /* 0x0001601401007387 */ /* 0x000fe80000100a00 */
[----:B------:R-:W-:Y:S04]  /*afb0*/  STL [R1+0x168], R22 ;  /* 0x0001681601007387 */ /* 0x000fe80000100800 */
[----:B------:R-:W-:Y:S01]  /*afc0*/  STL.64 [R1+0x858], R14 ;  /* 0x0008580e01007387 */ /* 0x000fe20000100a00 */
[----:B------:R-:W-:-:S03]  /*afd0*/  IMAD.MOV.U32 R29, RZ, RZ, R23 ;  /* 0x000000ffff1d7224 */ /* 0x000fc600078e0017 */
[----:B------:R0:W-:Y:S04]  /*afe0*/  STL.64 [R1+0x850], R12 ;  /* 0x0008500c01007387 */ /* 0x0001e80000100a00 */
[----:B0-----:R-:W3:Y:S04]  /*aff0*/  LDL.LU.64 R12, [R1+0x1c0] ;  /* 0x0001c000010c7983 */ /* 0x001ee80000300a00 */
[----:B------:R-:W3:Y:S04]  /*b000*/  LDL.LU.64 R14, [R1+0x1c8] ;  /* 0x0001c800010e7983 */ /* 0x000ee80000300a00 */
[----:B------:R-:W4:Y:S04]  /*b010*/  LDL.LU.64 R20, [R1+0x70] ;  /* 0x0000700001147983 */ /* 0x000f280000300a00 */
[----:B------:R-:W3:Y:S01]  /*b020*/  LDL.LU.64 R22, [R1+0x78] ;  /* 0x0000780001167983 */ /* 0x000ee20000300a00 */
[----:B--2---:R-:W-:Y:S03]  /*b030*/  HMMA.16816.F32.BF16 R4, R16, R4, R8 ;  /* 0x000000041004723c */ /* 0x004fe60000041808 */
[----:B---3--:R-:W-:Y:S04]  /*b040*/  STL.64 [R1+0x848], R22 ;  /* 0x0008481601007387 */ /* 0x008fe80000100a00 */
[----:B----4-:R0:W-:Y:S04]  /*b050*/  STL.64 [R1+0x840], R20 ;  /* 0x0008401401007387 */ /* 0x0101e80000100a00 */
[----:B0-----:R-:W2:Y:S04]  /*b060*/  LDL.LU.64 R20, [R1+0x150] ;  /* 0x0001500001147983 */ /* 0x001ea80000300a00 */
[----:B------:R-:W2:Y:S04]  /*b070*/  LDL.LU.64 R22, [R1+0x158] ;  /* 0x0001580001167983 */ /* 0x000ea80000300a00 */
[----:B-1----:R-:W-:Y:S04]  /*b080*/  STL.64 [R1+0x8], R26 ;  /* 0x0000081a01007387 */ /* 0x002fe80000100a00 */
[----:B------:R-:W-:Y:S04]  /*b090*/  STL [R1+0x6c8], R29 ;  /* 0x0006c81d01007387 */ /* 0x000fe80000100800 */
[----:B------:R-:W3:Y:S04]  /*b0a0*/  LDL.LU.64 R10, [R1+0x888] ;  /* 0x00088800010a7983 */ /* 0x000ee80000300a00 */
[----:B------:R-:W3:Y:S04]  /*b0b0*/  LDL.LU.64 R8, [R1+0x880] ;  /* 0x0008800001087983 */ /* 0x000ee80000300a00 */
        /* <DEDUP_REMOVED lines=22> */
[----:B--2---:R-:W-:Y:S11]  /*b220*/  HMMA.16816.F32.BF16 R20, R12, R24, R20 ;  /* 0x000000180c14723c */ /* 0x004ff60000041814 */
[----:B------:R-:W-:Y:S11]  /*b230*/  @!UPT UIADD3 URZ, URZ, URZ, URZ ;  /* 0x0000003f3f3ff290 */ /* 0x000ff6000fffe03f */
[----:B------:R-:W-:Y:S01]  /*b240*/  @!UPT UIADD3 URZ, URZ, URZ, URZ ;  /* 0x0000003f3f3ff290 */ /* 0x000fe2000fffe03f */
[----:B------:R-:W-:Y:S01]  /*b250*/  STL.64 [R1+0x150], R20 ;  /* 0x0001501401007387 */ /* 0x000fe20000100a00 */
[----:B------:R-:W-:-:S03]  /*b260*/  IMAD.MOV.U32 R29, RZ, RZ, R22 ;  /* 0x000000ffff1d7224 */ /* 0x000fc600078e0016 */
[----:B------:R0:W-:Y:S04]  /*b270*/  STL [R1+0x15c], R23 ;  /* 0x00015c1701007387 */ /* 0x0001e80000100800 */
[----:B0-----:R-:W2:Y:S04]  /*b280*/  LDL.LU.64 R22, [R1+0x848] ;  /* 0x0008480001167983 */ /* 0x001ea80000300a00 */
[----:B------:R-:W2:Y:S04]  /*b290*/  LDL.LU.64 R20, [R1+0x840] ;  /* 0x0008400001147983 */ /* 0x000ea80000300a00 */
[----:B------:R-:W-:Y:S04]  /*b2a0*/  STL.64 [R1+0x820], R14 ;  /* 0x0008200e01007387 */ /* 0x000fe80000100a00 */
[----:B------:R0:W-:Y:S04]  /*b2b0*/  STL.64 [R1+0x818], R12 ;  /* 0x0008180c01007387 */ /* 0x0001e80000100a00 */
[----:B0-----:R-:W4:Y:S04]  /*b2c0*/  LDL.LU.64 R12, [R1+0x1b0] ;  /* 0x0001b000010c7983 */ /* 0x001f280000300a00 */
[----:B------:R-:W4:Y:S04]  /*b2d0*/  LDL.LU.64 R14, [R1+0x1b8] ;  /* 0x0001b800010e7983 */ /* 0x000f280000300a00 */
[----:B------:R-:W-:Y:S01]  /*b2e0*/  STL [R1+0x700], R29 ;  /* 0x0007001d01007387 */ /* 0x000fe20000100800 */
[----:B--2---:R-:W-:Y:S03]  /*b2f0*/  HMMA.16816.F32.BF16 R24, R16, R24, R20 ;  /* 0x000000181018723c */ /* 0x004fe60000041814 */
[----:B------:R-:W2:Y:S11]  /*b300*/  LDL.LU R20, [R1+0x838] ;  /* 0x0008380001147983 */ /* 0x000eb60000300800 */
[----:B------:R-:W-:Y:S09]  /*b310*/  @!UPT UIADD3 URZ, URZ, URZ, URZ ;  /* 0x0000003f3f3ff290 */ /* 0x000ff2000fffe03f */
[----:B------:R-:W-:Y:S04]  /*b320*/  STL.64 [R1+0x230], R24 ;  /* 0x0002301801007387 */ /* 0x000fe80000100a00 */
[----:B------:R-:W-:Y:S04]  /*b330*/  STL.64 [R1+0x238], R26 ;  /* 0x0002381a01007387 */ /* 0x000fe80000100a00 */
[----:B--2---:R-:W3:Y:S04]  /*b340*/  LDSM.16.M88.4 R24, [R20+0x6000] ;  /* 0x006000001418783b */ /* 0x004ee80000000200 */
[----:B------:R0:W-:Y:S04]  /*b350*/  STL [R1+0x810], R20 ;  /* 0x0008101401007387 */ /* 0x0001e80000100800 */
[----:B0-----:R-:W2:Y:S04]  /*b360*/  LDL.LU.64 R20, [R1+0x60] ;  /* 0x0000600001147983 */ /* 0x001ea80000300a00 */
[----:B------:R-:W2:Y:S01]  /*b370*/  LDL.LU.64 R22, [R1+0x68] ;  /* 0x0000680001167983 */ /* 0x000ea20000300a00 */
[-C--:B---3--:R-:W-:Y:S11]  /*b380*/  HMMA.16816.F32.BF16 R8, R4, R24.reuse, R8 ;  /* 0x000000180408723c */ /* 0x088ff60000041808 */
[----:B------:R-:W-:Y:S11]  /*b390*/  @!UPT UIADD3 URZ, URZ, URZ, URZ ;  /* 0x0000003f3f3ff290 */ /* 0x000ff6000fffe03f */
[----:B------:R-:W-:Y:S01]  /*b3a0*/  @!UPT UIADD3 URZ, URZ, URZ, URZ ;  /* 0x0000003f3f3ff290 */ /* 0x000fe2000fffe03f */
        /* <DEDUP_REMOVED lines=13> */
[----:B0-----:R-:W3:Y:S04]  /*b480*/  LDL.LU.64 R8, [R1+0x260] ;  /* 0x0002600001087983 */ /* 0x001ee80000300a00 */
[----:B------:R-:W3:Y:S01]  /*b490*/  LDL.LU.64 R10, [R1+0x268] ;  /* 0x00026800010a7983 */ /* 0x000ee20000300a00 */
[-C--:B--2---:R-:W-:Y:S11]  /*b4a0*/  HMMA.16816.F32.BF16 R20, R16, R24.reuse, R20 ;  /* 0x000000181014723c */ /* 0x084ff60000041814 */
[----:B------:R-:W-:Y:S11]  /*b4b0*/  @!UPT UIADD3 URZ, URZ, URZ, URZ ;  /* 0x0000003f3f3ff290 */ /* 0x000ff6000fffe03f */
[----:B------:R-:W-:Y:S02]  /*b4c0*/  @!UPT UIADD3 URZ, URZ, URZ, URZ ;  /* 0x0000003f3f3ff290 */ /* 0x000fe4000fffe03f */
[----:B------:R-:W-:Y:S01]  /*b4d0*/  IMAD.MOV.U32 R0, RZ, RZ, R20 ;  /* 0x000000ffff007224 */ /* 0x000fe200078e0014 */
[----:B---3--:R-:W-:Y:S11]  /*b4e0*/  HMMA.16816.F32.BF16 R8, R12, R24, R8 ;  /* 0x000000180c08723c */ /* 0x008ff60000041808 */
[----:B------:R-:W-:Y:S11]  /*b4f0*/  @!UPT UIADD3 URZ, URZ, URZ, URZ ;  /* 0x0000003f3f3ff290 */ /* 0x000ff6000fffe03f */
[----:B------:R-:W-:Y:S01]  /*b500*/  @!UPT UIADD3 URZ, URZ, URZ, URZ ;  /* 0x0000003f3f3ff290 */ /* 0x000fe2000fffe03f */
[----:B------:R0:W-:Y:S01]  /*b510*/  STL.64 [R1+0x140], R8 ;  /* 0x0001400801007387 */ /* 0x0001e20000100a00 */
[----:B------:R-:W-:-:S03]  /*b520*/  IMAD.MOV.U32 R29, RZ, RZ, R11 ;  /* 0x000000ffff1d7224 */ /* 0x000fc600078e000b */
[----:B------:R1:W-:Y:S04]  /*b530*/  STL [R1+0x148], R10 ;  /* 0x0001480a01007387 */ /* 0x0003e80000100800 */
[----:B0-----:R-:W2:Y:S04]  /*b540*/  LDL.LU.64 R8, [R1+0x290] ;  /* 0x0002900001087983 */ /* 0x001ea80000300a00 */
[----:B-1----:R-:W2:Y:S04]  /*b550*/  LDL.LU.64 R10, [R1+0x298] ;  /* 0x00029800010a7983 */ /* 0x002ea80000300a00 */
[----:B------:R-:W-:Y:S04]  /*b560*/  STL [R1+0x770], R29 ;  /* 0x0007701d01007387 */ /* 0x000fe80000100800 */
[----:B------:R-:W3:Y:S01]  /*b570*/  LDL.LU R20, [R1+0x810] ;  /* 0x0008100001147983 */ /* 0x000ee20000300800 */
[----:B------:R-:W-:-:S02]  /*b580*/  IMAD.MOV.U32 R28, RZ, RZ, R21 ;  /* 0x000000ffff1c7224 */ /* 0x000fc400078e0015 */
[----:B------:R-:W-:Y:S02]  /*b590*/  IMAD.MOV.U32 R2, RZ, RZ, R22 ;  /* 0x000000ffff027224 */ /* 0x000fe400078e0016 */
[----:B------:R-:W-:Y:S01]  /*b5a0*/  IMAD.MOV.U32 R3, RZ, RZ, R23 ;  /* 0x000000ffff037224 */ /* 0x000fe200078e0017 */
[----:B------:R-:W-:Y:S04]  /*b5b0*/  STL.64 [R1+0x7f8], R18 ;  /* 0x0007f81201007387 */ /* 0x000fe80000100a00 */
[----:B------:R0:W-:Y:S04]  /*b5c0*/  STL.64 [R1+0x7f0], R16 ;  /* 0x0007f01001007387 */ /* 0x0001e80000100a00 */
[----:B0-----:R-:W4:Y:S04]  /*b5d0*/  LDL.LU.64 R16, [R1+0x280] ;  /* 0x0002800001107983 */ /* 0x001f280000300a00 */
[----:B------:R-:W4:Y:S04]  /*b5e0*/  LDL.LU.64 R18, [R1+0x288] ;  /* 0x0002880001127983 */ /* 0x000f280000300a00 */
[----:B------:R-:W-:Y:S04]  /*b5f0*/  STL [R1+0x658], R3 ;  /* 0x0006580301007387 */ /* 0x000fe80000100800 */
[----:B------:R-:W-:Y:S04]  /*b600*/  STL [R1+0x654], R2 ;  /* 0x0006540201007387 */ /* 0x000fe80000100800 */
[----:B------:R-:W-:Y:S04]  /*b610*/  STL [R1+0x650], R28 ;  /* 0x0006501c01007387 */ /* 0x000fe80000100800 */
[----:B------:R-:W-:Y:S04]  /*b620*/  STL [R1+0x608], R0 ;  /* 0x0006080001007387 */ /* 0x000fe80000100800 */
[----:B---3--:R-:W2:Y:S02]  /*b630*/  LDSM.16.M88.4 R20, [R20+0x7000] ;  /* 0x007000001414783b */ /* 0x008ea40000000200 */
[-C--:B--2---:R-:W-:Y:S02]  /*b640*/  HMMA.16816.F32.BF16 R4, R4, R20.reuse, R8 ;  /* 0x000000140404723c */ /* 0x084fe40000041808 */
[----:B------:R-:W4:Y:S04]  /*b650*/  LDL.LU.64 R10, [R1+0x808] ;  /* 0x00080800010a7983 */ /* 0x000f280000300a00 */
[----:B------:R-:W4:Y:S11]  /*b660*/  LDL.LU.64 R8, [R1+0x800] ;  /* 0x0008000001087983 */ /* 0x000f360000300a00 */
[----:B------:R-:W-:Y:S06]  /*b670*/  @!UPT UIADD3 URZ, URZ, URZ, URZ ;  /* 0x0000003f3f3ff290 */ /* 0x000fec000fffe03f */
[----:B------:R4:W-:Y:S01]  /*b680*/  STL [R1+0x60], R4 ;  /* 0x0000600401007387 */ /* 0x0009e20000100800 */
[----:B------:R-:W-:Y:S02]  /*b690*/  IMAD.MOV.U32 R29, RZ, RZ, R5 ;  /* 0x000000ffff1d7224 */ /* 0x000fe400078e0005 */
[----:B------:R-:W-:Y:S02]  /*b6a0*/  IMAD.MOV.U32 R28, RZ, RZ, R6 ;  /* 0x000000ffff1c7224 */ /* 0x000fe400078e0006 */
[----:B------:R-:W-:Y:S02]  /*b6b0*/  IMAD.MOV.U32 R25, RZ, RZ, R7 ;  /* 0x000000ffff197224 */ /* 0x000fe400078e0007 */
[----:B----4-:R-:W-:Y:S01]  /*b6c0*/  HMMA.16816.F32.BF16 R4, R8, R20, R16 ;  /* 0x000000140804723c */ /* 0x010fe20000041810 */
[----:B------:R-:W2:Y:S04]  /*b6d0*/  LDL.LU.64 R16, [R1+0x270] ;  /* 0x0002700001107983 */ /* 0x000ea80000300a00 */
[----:B------:R-:W2:Y:S04]  /*b6e0*/  LDL.LU.64 R18, [R1+0x278] ;  /* 0x0002780001127983 */ /* 0x000ea80000300a00 */
[----:B------:R-:W-:Y:S11]  /*b6f0*/  STL.64 [R1+0x780], R26 ;  /* 0x0007801a01007387 */ /* 0x000ff60000100a00 */
[----:B------:R-:W-:Y:S04]  /*b700*/  @!UPT UIADD3 URZ, URZ, URZ, URZ ;  /* 0x0000003f3f3ff290 */ /* 0x000fe8000fffe03f */
[----:B------:R-:W-:-:S05]  /*b710*/  IMAD.MOV.U32 R24, RZ, RZ, R4 ;  /* 0x000000ffff187224 */ /* 0x000fca00078e0004 */
[----:B------:R0:W-:Y:S04]  /*b720*/  STL.64 [R1+0x778], R24 ;  /* 0x0007781801007387 */ /* 0x0001e80000100a00 */
[----:B0-----:R-:W3:Y:S04]  /*b730*/  LDL.LU R24, [R1+0x90] ;  /* 0x0000900001187983 */ /* 0x001ee80000300800 */
[----:B------:R-:W3:Y:S04]  /*b740*/  LDL.LU R25, [R1+0x94] ;  /* 0x0000940001197983 */ /* 0x000ee80000300800 */
[----:B------:R-:W4:Y:S04]  /*b750*/  LDL.LU R26, [R1+0x98] ;  /* 0x00009800011a7983 */ /* 0x000f280000300800 */
[----:B------:R-:W4:Y:S04]  /*b760*/  LDL.LU R27, [R1+0x9c] ;  /* 0x00009c00011b7983 */ /* 0x000f280000300800 */
[----:B------:R-:W2:Y:S04]  /*b770*/  LDL.LU R8, [R1+0xc0] ;  /* 0x0000c00001087983 */ /* 0x000ea80000300800 */
[----:B------:R-:W2:Y:S04]  /*b780*/  LDL.LU R9, [R1+0xc4] ;  /* 0x0000c40001097983 */ /* 0x000ea80000300800 */
[----:B------:R-:W2:Y:S04]  /*b790*/  LDL.LU R10, [R1+0xc8] ;  /* 0x0000c800010a7983 */ /* 0x000ea80000300800 */
[----:B------:R-:W2:Y:S04]  /*b7a0*/  LDL.LU R11, [R1+0xcc] ;  /* 0x0000cc00010b7983 */ /* 0x000ea80000300800 */
[----:B--2---:R0:W-:Y:S04]  /*b7b0*/  STL.64 [R1+0x7d0], R10 ;  /* 0x0007d00a01007387 */ /* 0x0041e80000100a00 */
[----:B------:R-:W-:Y:S04]  /*b7c0*/  STL.64 [R1+0x7c8], R8 ;  /* 0x0007c80801007387 */ /* 0x000fe80000100a00 */
[----:B0-----:R-:W2:Y:S04]  /*b7d0*/  LDL.64 R10, [R1+0x48] ;  /* 0x00004800010a7983 */ /* 0x001ea80000100a00 */
[----:B--2---:R0:W-:Y:S04]  /*b7e0*/  STL.64 [R1+0x7e0], R10 ;  /* 0x0007e00a01007387 */ /* 0x0041e80000100a00 */
[----:B0-----:R-:W2:Y:S04]  /*b7f0*/  LDL.64 R10, [R1+0x58] ;  /* 0x00005800010a7983 */ /* 0x001ea80000100a00 */
[----:B--2---:R0:W-:Y:S04]  /*b800*/  STL.64 [R1+0x7e8], R10 ;  /* 0x0007e80a01007387 */ /* 0x0041e80000100a00 */
[----:B------:R-:W2:Y:S04]  /*b810*/  LDL.LU.64 R8, [R1+0x250] ;  /* 0x0002500001087983 */ /* 0x000ea80000300a00 */
[----:B0-----:R-:W2:Y:S04]  /*b820*/  LDL.LU.64 R10, [R1+0x258] ;  /* 0x00025800010a7983 */ /* 0x001ea80000300a00 */
[----:B----4-:R0:W-:Y:S04]  /*b830*/  STL.64 [R1+0x790], R26 ;  /* 0x0007901a01007387 */ /* 0x0101e80000100a00 */
[----:B---3--:R-:W-:Y:S04]  /*b840*/  STL.64 [R1+0x788], R24 ;  /* 0x0007881801007387 */ /* 0x008fe80000100a00 */
[----:B0-----:R-:W3:Y:S04]  /*b850*/  LDL.64 R26, [R1+0x18] ;  /* 0x00001800011a7983 */ /* 0x001ee80000100a00 */
[----:B---3--:R0:W-:Y:S04]  /*b860*/  STL.64 [R1+0x7a8], R26 ;  /* 0x0007a81a01007387 */ /* 0x0081e80000100a00 */
[----:B0-----:R-:W3:Y:S04]  /*b870*/  LDL.64 R26, [R1+0x28] ;  /* 0x00002800011a7983 */ /* 0x001ee80000100a00 */
[----:B---3--:R0:W-:Y:S04]  /*b880*/  STL.64 [R1+0x7c0], R26 ;  /* 0x0007c01a01007387 */ /* 0x0081e80000100a00 */
[----:B0-----:R-:W3:Y:S01]  /*b890*/  LDL.64 R26, [R1+0x38] ;  /* 0x00003800011a7983 */ /* 0x001ee20000100a00 */
[-C--:B------:R-:W-:Y:S03]  /*b8a0*/  HMMA.16816.F32.BF16 R12, R12, R20.reuse, R16 ;  /* 0x000000140c0c723c */ /* 0x080fe60000041810 */
[----:B---3--:R0:W-:Y:S04]  /*b8b0*/  STL.64 [R1+0x7d8], R26 ;  /* 0x0007d81a01007387 */ /* 0x0081e80000100a00 */
[----:B------:R-:W3:Y:S04]  /*b8c0*/  LDL.LU R24, [R1+0xd0] ;  /* 0x0000d00001187983 */ /* 0x000ee80000300800 */
[----:B------:R-:W3:Y:S04]  /*b8d0*/  LDL.LU R25, [R1+0xd4] ;  /* 0x0000d40001197983 */ /* 0x000ee80000300800 */
[----:B0-----:R-:W3:Y:S04]  /*b8e0*/  LDL.LU R26, [R1+0xd8] ;  /* 0x0000d800011a7983 */ /* 0x001ee80000300800 */
[----:B------:R-:W3:Y:S04]  /*b8f0*/  LDL.LU R27, [R1+0xdc] ;  /* 0x0000dc00011b7983 */ /* 0x000ee80000300800 */
[----:B------:R-:W2:Y:S04]  /*b900*/  LDL.LU.64 R18, [R1+0x7f8] ;  /* 0x0007f80001127983 */ /* 0x000ea80000300a00 */
[----:B------:R-:W2:Y:S04]  /*b910*/  LDL.LU.64 R16, [R1+0x7f0] ;  /* 0x0007f00001107983 */ /* 0x000ea80000300a00 */
[----:B------:R0:W-:Y:S04]  /*b920*/  STL.64 [R1+0x70], R12 ;  /* 0x0000700c01007387 */ /* 0x0001e80000100a00 */
[----:B------:R1:W-:Y:S04]  /*b930*/  STL.64 [R1+0x78], R14 ;  /* 0x0000780e01007387 */ /* 0x0003e80000100a00 */
[----:B0-----:R-:W4:Y:S04]  /*b940*/  LDL.LU R12, [R1+0xe0] ;  /* 0x0000e000010c7983 */ /* 0x001f280000300800 */
[----:B------:R-:W4:Y:S04]  /*b950*/  LDL.LU R13, [R1+0xe4] ;  /* 0x0000e400010d7983 */ /* 0x000f280000300800 */
[----:B-1----:R-:W4:Y:S04]  /*b960*/  LDL.LU R14, [R1+0xe8] ;  /* 0x0000e800010e7983 */ /* 0x002f280000300800 */
[----:B------:R-:W4:Y:S01]  /*b970*/  LDL.LU R15, [R1+0xec] ;  /* 0x0000ec00010f7983 */ /* 0x000f220000300800 */
[----:B--2---:R-:W-:Y:S03]  /*b980*/  HMMA.16816.F32.BF16 R16, R16, R20, R8 ;  /* 0x000000141010723c */ /* 0x004fe60000041808 */
[----:B------:R-:W4:Y:S04]  /*b990*/  LDL.LU.64 R10, [R1+0x7e8] ;  /* 0x0007e800010a7983 */ /* 0x000f280000300a00 */
[----:B------:R0:W-:Y:S04]  /*b9a0*/  STL.64 [R1+0x768], R22 ;  /* 0x0007681601007387 */ /* 0x0001e80000100a00 */
[----:B------:R-:W2:Y:S04]  /*b9b0*/  LDL.LU R20, [R1+0x80] ;  /* 0x0000800001147983 */ /* 0x000ea80000300800 */
[----:B------:R-:W2:Y:S04]  /*b9c0*/  LDL.LU R21, [R1+0x84] ;  /* 0x0000840001157983 */ /* 0x000ea80000300800 */
[----:B0-----:R-:W2:Y:S04]  /*b9d0*/  LDL.LU R22, [R1+0x88] ;  /* 0x0000880001167983 */ /* 0x001ea80000300800 */
[----:B------:R-:W2:Y:S01]  /*b9e0*/  LDL.LU R23, [R1+0x8c] ;  /* 0x00008c0001177983 */ /* 0x000ea20000300800 */
[----:B------:R-:W-:-:S03]  /*b9f0*/  IMAD.MOV.U32 R0, RZ, RZ, R7 ;  /* 0x000000ffff007224 */ /* 0x000fc600078e0007 */
[----:B------:R-:W0:Y:S01]  /*ba00*/  S2R R7, SR_TID.X ;  /* 0x0000000000077919 */ /* 0x000e220000002100 */
[----:B------:R-:W-:Y:S02]  /*ba10*/  IMAD.MOV.U32 R3, RZ, RZ, R5 ;  /* 0x000000ffff037224 */ /* 0x000fe400078e0005 */
[----:B------:R-:W-:Y:S01]  /*ba20*/  IMAD.MOV.U32 R2, RZ, RZ, R6 ;  /* 0x000000ffff027224 */ /* 0x000fe200078e0006 */
[C---:B0-----:R-:W-:Y:S01]  /*ba30*/  LOP3.LUT R5, R7.reuse, 0x7, RZ, 0xc0, !PT ;  /* 0x0000000707057812 */ /* 0x041fe200078ec0ff */
[C---:B------:R-:W-:Y:S02]  /*ba40*/  IMAD.SHL.U32 R6, R7.reuse, 0x40, RZ ;  /* 0x0000004007067824 */ /* 0x040fe400078e00ff */
[----:B------:R-:W-:Y:S02]  /*ba50*/  IMAD.SHL.U32 R7, R7, 0x2, RZ ;  /* 0x0000000207077824 */ /* 0x000fe400078e00ff */
[----:B------:R-:W-:-:S05]  /*ba60*/  IMAD R5, R5, 0x90, RZ ;  /* 0x0000009005057824 */ /* 0x000fca00078e02ff */
[----:B------:R-:W-:-:S04]  /*ba70*/  LOP3.LUT R7, R5, 0x10, R7, 0x78, !PT ;  /* 0x0000001005077812 */ /* 0x000fc800078e7807 */
[----:B------:R-:W-:-:S06]  /*ba80*/  LOP3.LUT R7, R7, 0x400, R6, 0xf8, !PT ;  /* 0x0000040007077812 */ /* 0x000fcc00078ef806 */
[----:B------:R-:W4:Y:S04]  /*ba90*/  LDSM.16.MT88.4 R4, [R7+0x8800] ;  /* 0x008800000704783b */ /* 0x000f280000004200 */
[----:B--2---:R-:W-:Y:S04]  /*baa0*/  STL.64 [R1+0x7a0], R22 ;  /* 0x0007a01601007387 */ /* 0x004fe80000100a00 */
[----:B------:R0:W-:Y:S04]  /*bab0*/  STL.64 [R1+0x798], R20 ;  /* 0x0007981401007387 */ /* 0x0001e80000100a00 */
[----:B0-----:R-:W2:Y:S04]  /*bac0*/  LDL.LU R20, [R1+0xa0] ;  /* 0x0000a00001147983 */ /* 0x001ea80000300800 */
[----:B------:R-:W2:Y:S04]  /*bad0*/  LDL.LU R21, [R1+0xa4] ;  /* 0x0000a40001157983 */ /* 0x000ea80000300800 */
[----:B------:R-:W2:Y:S04]  /*bae0*/  LDL.LU R22, [R1+0xa8] ;  /* 0x0000a80001167983 */ /* 0x000ea80000300800 */
[----:B------:R-:W2:Y:S01]  /*baf0*/  LDL.LU R23, [R1+0xac] ;  /* 0x0000ac0001177983 */ /* 0x000ea20000300800 */
[----:B----4-:R-:W-:Y:S03]  /*bb00*/  HMMA.16816.F32.BF16 R12, R4, R10, R12 ;  /* 0x0000000a040c723c */ /* 0x010fe6000004180c */
[----:B--2---:R-:W-:Y:S04]  /*bb10*/  STL.64 [R1+0x7b8], R22 ;  /* 0x0007b81601007387 */ /* 0x004fe80000100a00 */
[----:B------:R0:W-:Y:S04]  /*bb20*/  STL.64 [R1+0x7b0], R20 ;  /* 0x0007b01401007387 */ /* 0x0001e80000100a00 */
[----:B0-----:R-:W2:Y:S04]  /*bb30*/  LDL.LU R20, [R1+0xb0] ;  /* 0x0000b00001147983 */ /* 0x001ea80000300800 */
[----:B------:R-:W2:Y:S04]  /*bb40*/  LDL.LU R21, [R1+0xb4] ;  /* 0x0000b40001157983 */ /* 0x000ea80000300800 */
[----:B------:R-:W2:Y:S04]  /*bb50*/  LDL.LU R22, [R1+0xb8] ;  /* 0x0000b80001167983 */ /* 0x000ea80000300800 */
[----:B------:R-:W2:Y:S04]  /*bb60*/  LDL.LU R23, [R1+0xbc] ;  /* 0x0000bc0001177983 */ /* 0x000ea80000300800 */
[----:B------:R0:W-:Y:S04]  /*bb70*/  STL.64 [R1+0x578], R18 ;  /* 0x0005781201007387 */ /* 0x0001e80000100a00 */
[----:B------:R-:W-:Y:S04]  /*bb80*/  STL.64 [R1+0x570], R16 ;  /* 0x0005701001007387 */ /* 0x000fe80000100a00 */
[----:B0-----:R-:W4:Y:S04]  /*bb90*/  LDL R18, [R1+0x8] ;  /* 0x0000080001127983 */ /* 0x001f280000100800 */
[----:B------:R-:W4:Y:S04]  /*bba0*/  LDL R19, [R1+0xc] ;  /* 0x00000c0001137983 */ /* 0x000f280000100800 */
[----:B------:R-:W-:Y:S04]  /*bbb0*/  STL.64 [R1+0xe0], R12 ;  /* 0x0000e00c01007387 */ /* 0x000fe80000100a00 */
[----:B------:R0:W-:Y:S02]  /*bbc0*/  STL.64 [R1+0xe8], R14 ;  /* 0x0000e80e01007387 */ /* 0x0001e40000100a00 */
[----:B0-----:R-:W-:-:S02]  /*bbd0*/  IMAD.MOV.U32 R15, RZ, RZ, R10 ;  /* 0x000000ffff0f7224 */ /* 0x001fc400078e000a */
[----:B------:R-:W-:Y:S02]  /*bbe0*/  IMAD.MOV.U32 R14, RZ, RZ, R11 ;  /* 0x000000ffff0e7224 */ /* 0x000fe400078e000b */
[----:B------:R-:W3:Y:S02]  /*bbf0*/  LDL.LU.64 R10, [R1+0x7e0] ;  /* 0x0007e000010a7983 */ /* 0x000ee40000300a00 */
[C---:B---3--:R-:W-:Y:S01]  /*bc00*/  HMMA.16816.F32.BF16 R24, R4.reuse, R10, R24 ;  /* 0x0000000a0418723c */ /* 0x048fe20000041818 */
[----:B------:R-:W-:Y:S02]  /*bc10*/  IMAD.MOV.U32 R17, RZ, RZ, R10 ;  /* 0x000000ffff117224 */ /* 0x000fe400078e000a */
[----:B------:R-:W-:Y:S11]  /*bc20*/  IMAD.MOV.U32 R16, RZ, RZ, R11 ;  /* 0x000000ffff107224 */ /* 0x000ff600078e000b */
[----:B------:R-:W-:Y:S09]  /*bc30*/  @!UPT UIADD3 URZ, URZ, URZ, URZ ;  /* 0x0000003f3f3ff290 */ /* 0x000ff2000fffe03f */
[----:B------:R-:W-:Y:S04]  /*bc40*/  STL.64 [R1+0x2f0], R24 ;  /* 0x0002f01801007387 */ /* 0x000fe80000100a00 */
[----:B------:R0:W-:Y:S04]  /*bc50*/  STL.64 [R1+0x2f8], R26 ;  /* 0x0002f81a01007387 */ /* 0x0001e80000100a00 */
[----:B0-----:R-:W3:Y:S04]  /*bc60*/  LDL.LU.64 R26, [R1+0x7d8] ;  /* 0x0007d800011a7983 */ /* 0x001ee80000300a00 */
[----:B------:R-:W3:Y:S04]  /*bc70*/  LDL.LU.64 R10, [R1+0x7d0] ;  /* 0x0007d000010a7983 */ /* 0x000ee80000300a00 */
[----:B------:R-:W3:Y:S02]  /*bc80*/  LDL.LU.64 R8, [R1+0x7c8] ;  /* 0x0007c80001087983 */ /* 0x000ee40000300a00 */
[C---:B---3--:R-:W-:Y:S11]  /*bc90*/  HMMA.16816.F32.BF16 R8, R4.reuse, R26, R8 ;  /* 0x0000001a0408723c */ /* 0x048ff60000041808 */
[----:B------:R-:W-:Y:S11]  /*bca0*/  @!UPT UIADD3 URZ, URZ, URZ, URZ ;  /* 0x0000003f3f3ff290 */ /* 0x000ff6000fffe03f */
[----:B------:R-:W-:Y:S01]  /*bcb0*/  @!UPT UIADD3 URZ, URZ, URZ, URZ ;  /* 0x0000003f3f3ff290 */ /* 0x000fe2000fffe03f */
[----:B------:R0:W-:Y:S04]  /*bcc0*/  STL.64 [R1+0x2e0], R8 ;  /* 0x0002e00801007387 */ /* 0x0001e80000100a00 */
[----:B------:R1:W-:Y:S01]  /*bcd0*/  STL.64 [R1+0x2e8], R10 ;  /* 0x0002e80a01007387 */ /* 0x0003e20000100a00 */
[----:B0-----:R-:W-:Y:S02]  /*bce0*/  IMAD.MOV.U32 R9, RZ, RZ, R26 ;  /* 0x000000ffff097224 */ /* 0x001fe400078e001a */
[----:B------:R-:W-:Y:S02]  /*bcf0*/  IMAD.MOV.U32 R8, RZ, RZ, R27 ;  /* 0x000000ffff087224 */ /* 0x000fe400078e001b */
[----:B------:R-:W2:Y:S02]  /*bd00*/  LDL.LU.64 R26, [R1+0x7c0] ;  /* 0x0007c000011a7983 */ /* 0x000ea40000300a00 */
[----:B--2---:R-:W-:Y:S01]  /*bd10*/  HMMA.16816.F32.BF16 R20, R4, R26, R20 ;  /* 0x0000001a0414723c */ /* 0x004fe20000041814 */
[----:B-1----:R-:W-:-:S02]  /*bd20*/  IMAD.MOV.U32 R11, RZ, RZ, R26 ;  /* 0x000000ffff0b7224 */ /* 0x002fc400078e001a */
[----:B------:R-:W-:Y:S11]  /*bd30*/  IMAD.MOV.U32 R10, RZ, RZ, R27 ;  /* 0x000000ffff0a7224 */ /* 0x000ff600078e001b */
[----:B------:R-:W-:Y:S09]  /*bd40*/  @!UPT UIADD3 URZ, URZ, URZ, URZ ;  /* 0x0000003f3f3ff290 */ /* 0x000ff2000fffe03f */
[----:B------:R-:W-:Y:S04]  /*bd50*/  STL.64 [R1+0x2d0], R20 ;  /* 0x0002d01401007387 */ /* 0x000fe80000100a00 */
[----:B------:R0:W-:Y:S04]  /*bd60*/  STL.64 [R1+0x2d8], R22 ;  /* 0x0002d81601007387 */ /* 0x0001e80000100a00 */
[----:B0-----:R-:W2:Y:S04]  /*bd70*/  LDL.LU.64 R22, [R1+0x7b8] ;  /* 0x0007b80001167983 */ /* 0x001ea80000300a00 */
[----:B------:R-:W2:Y:S04]  /*bd80*/  LDL.LU.64 R20, [R1+0x7b0] ;  /* 0x0007b00001147983 */ /* 0x000ea80000300a00 */
[----:B------:R-:W2:Y:S02]  /*bd90*/  LDL.LU.64 R26, [R1+0x7a8] ;  /* 0x0007a800011a7983 */ /* 0x000ea40000300a00 */
[----:B--2---:R-:W-:Y:S01]  /*bda0*/  HMMA.16816.F32.BF16 R20, R4, R26, R20 ;  /* 0x0000001a0414723c */ /* 0x004fe20000041814 */
[----:B------:R-:W-:-:S02]  /*bdb0*/  IMAD.MOV.U32 R13, RZ, RZ, R26 ;  /* 0x000000ffff0d7224 */ /* 0x000fc400078e001a */
[----:B------:R-:W-:Y:S11]  /*bdc0*/  IMAD.MOV.U32 R12, RZ, RZ, R27 ;  /* 0x000000ffff0c7224 */ /* 0x000ff600078e001b */
[----:B------:R-:W-:Y:S09]  /*bdd0*/  @!UPT UIADD3 URZ, URZ, URZ, URZ ;  /* 0x0000003f3f3ff290 */ /* 0x000ff2000fffe03f */
[----:B------:R-:W-:Y:S04]  /*bde0*/  STL.64 [R1+0x2c0], R20 ;  /* 0x0002c01401007387 */ /* 0x000fe80000100a00 */
[----:B------:R0:W-:Y:S04]  /*bdf0*/  STL.64 [R1+0x2c8], R22 ;  /* 0x0002c81601007387 */ /* 0x0001e80000100a00 */
[----:B0-----:R-:W2:Y:S04]  /*be00*/  LDL.LU.64 R22, [R1+0x7a0] ;  /* 0x0007a00001167983 */ /* 0x001ea80000300a00 */
[----:B------:R-:W2:Y:S04]  /*be10*/  LDL.LU.64 R20, [R1+0x798] ;  /* 0x0007980001147983 */ /* 0x000ea80000300a00 */
[----:B------:R-:W4:Y:S04]  /*be20*/  LDL.LU.64 R26, [R1+0x790] ;  /* 0x00079000011a7983 */ /* 0x000f280000300a00 */
[----:B------:R-:W4:Y:S02]  /*be30*/  LDL.LU.64 R24, [R1+0x788] ;  /* 0x0007880001187983 */ /* 0x000f240000300a00 */
[----:B----4-:R-:W-:Y:S11]  /*be40*/  HMMA.16816.F32.BF16 R24, R4, R18, R24 ;  /* 0x000000120418723c */ /* 0x010ff60000041818 */
[----:B------:R-:W-:Y:S11]  /*be50*/  @!UPT UIADD3 URZ, URZ, URZ, URZ ;  /* 0x0000003f3f3ff290 */ /* 0x000ff6000fffe03f */
[----:B------:R-:W-:Y:S01]  /*be60*/  @!UPT UIADD3 URZ, URZ, URZ, URZ ;  /* 0x0000003f3f3ff290 */ /* 0x000fe2000fffe03f */
[----:B------:R-:W-:Y:S04]  /*be70*/  STL.64 [R1+0x2b0], R24 ;  /* 0x0002b01801007387 */ /* 0x000fe80000100a00 */
[----:B------:R0:W-:Y:S04]  /*be80*/  STL.64 [R1+0x2b8], R26 ;  /* 0x0002b81a01007387 */ /* 0x0001e80000100a00 */
[----:B0-----:R-:W2:Y:S04]  /*be90*/  LDL.LU.64 R26, [R1+0x780] ;  /* 0x00078000011a7983 */ /* 0x001ea80000300a00 */
[----:B------:R-:W3:Y:S04]  /*bea0*/  LDL.LU.64 R24, [R1+0x778] ;  /* 0x0007780001187983 */ /* 0x000ee80000300a00 */
[----:B------:R0:W-:Y:S02]  /*beb0*/  STL.64 [R1+0x708], R18 ;  /* 0x0007081201007387 */ /* 0x0001e40000100a00 */
[----:B0-----:R-:W-:-:S02]  /*bec0*/  IMAD.MOV.U32 R18, RZ, RZ, R11 ;  /* 0x000000ffff127224 */ /* 0x001fc400078e000b */
[----:B------:R-:W-:-:S05]  /*bed0*/  IMAD.MOV.U32 R19, RZ, RZ, R10 ;  /* 0x000000ffff137224 */ /* 0x000fca00078e000a */
[----:B------:R0:W-:Y:S02]  /*bee0*/  STL.64 [R1+0x720], R18 ;  /* 0x0007201201007387 */ /* 0x0001e40000100a00 */
[----:B0-----:R-:W-:Y:S02]  /*bef0*/  IMAD.MOV.U32 R18, RZ, RZ, R9 ;  /* 0x000000ffff127224 */ /* 0x001fe400078e0009 */
[----:B------:R-:W-:Y:S02]  /*bf00*/  IMAD.MOV.U32 R19, RZ, RZ, R8 ;  /* 0x000000ffff137224 */ /* 0x000fe400078e0008 */
[----:B------:R-:W4:Y:S01]  /*bf10*/  LDL.LU R8, [R1+0x60] ;  /* 0x0000600001087983 */ /* 0x000f220000300800 */
[----:B------:R-:W-:-:S03]  /*bf20*/  IMAD.MOV.U32 R9, RZ, RZ, R29 ;  /* 0x000000ffff097224 */ /* 0x000fc600078e001d */
[----:B------:R-:W4:Y:S04]  /*bf30*/  LDL.LU R29, [R1+0x770] ;  /* 0x00077000011d7983 */ /* 0x000f280000300800 */
[----:B------:R0:W-:Y:S02]  /*bf40*/  STL.64 [R1+0x738], R18 ;  /* 0x0007381201007387 */ /* 0x0001e40000100a00 */
[----:B0-----:R-:W-:Y:S02]  /*bf50*/  IMAD.MOV.U32 R18, RZ, RZ, R17 ;  /* 0x000000ffff127224 */ /* 0x001fe400078e0011 */
[----:B------:R-:W-:Y:S01]  /*bf60*/  IMAD.MOV.U32 R19, RZ, RZ, R16 ;  /* 0x000000ffff137224 */ /* 0x000fe200078e0010 */
[----:B--2---:R-:W-:Y:S01]  /*bf70*/  HMMA.16816.F32.BF16 R20, R4, R26, R20 ;  /* 0x0000001a0414723c */ /* 0x004fe20000041814 */
[----:B---3--:R-:W-:Y:S11]  /*bf80*/  IMAD.MOV.U32 R11, RZ, RZ, R25 ;  /* 0x000000ffff0b7224 */ /* 0x008ff600078e0019 */
[----:B------:R-:W-:Y:S11]  /*bf90*/  @!UPT UIADD3 URZ, URZ, URZ, URZ ;  /* 0x0000003f3f3ff290 */ /* 0x000ff6000fffe03f */
[----:B------:R-:W-:Y:S04]  /*bfa0*/  STL.64 [R1+0x2a0], R20 ;  /* 0x0002a01401007387 */ /* 0x000fe80000100a00 */
[----:B------:R0:W-:Y:S04]  /*bfb0*/  STL.64 [R1+0x2a8], R22 ;  /* 0x0002a81601007387 */ /* 0x0001e80000100a00 */
[----:B0-----:R-:W4:Y:S04]  /*bfc0*/  LDL.LU.64 R22, [R1+0x768] ;  /* 0x0007680001167983 */ /* 0x001f280000300a00 */
[----:B------:R-:W-:Y:S04]  /*bfd0*/  STL.64 [R1+0x750], R18 ;  /* 0x0007501201007387 */ /* 0x000fe80000100a00 */
[----:B------:R-:W-:Y:S04]  /*bfe0*/  STL.64 [R1+0x718], R26 ;  /* 0x0007181a01007387 */ /* 0x000fe80000100a00 */
[----:B------:R0:W-:Y:S04]  /*bff0*/  STL [R1+0x710], R24 ;  /* 0x0007101801007387 */ /* 0x0001e80000100800 */
[----:B0-----:R-:W2:Y:S04]  /*c000*/  LDL.LU R24, [R1+0x1e0] ;  /* 0x0001e00001187983 */ /* 0x001ea80000300800 */
[----:B------:R-:W2:Y:S04]  /*c010*/  LDL.LU R25, [R1+0x1e4] ;  /* 0x0001e40001197983 */ /* 0x000ea80000300800 */
[----:B------:R-:W3:Y:S04]  /*c020*/  LDL.LU R26, [R1+0x1e8] ;  /* 0x0001e800011a7983 */ /* 0x000ee80000300800 */
[----:B------:R-:W3:Y:S04]  /*c030*/  LDL.LU R27, [R1+0x1ec] ;  /* 0x0001ec00011b7983 */ /* 0x000ee80000300800 */
[----:B---3--:R-:W-:Y:S04]  /*c040*/  STL.64 [R1+0x730], R26 ;  /* 0x0007301a01007387 */ /* 0x008fe80000100a00 */
[----:B--2---:R0:W-:Y:S04]  /*c050*/  STL.64 [R1+0x728], R24 ;  /* 0x0007281801007387 */ /* 0x0041e80000100a00 */
        /* <DEDUP_REMOVED lines=9> */
[----:B------:R-:W3:Y:S01]  /*c0f0*/  LDL.LU R27, [R1+0x20c] ;  /* 0x00020c00011b7983 */ /* 0x000ee20000300800 */
[----:B------:R-:W-:-:S07]  /*c100*/  IMAD.MOV.U32 R10, RZ, RZ, R28 ;  /* 0x000000ffff0a7224 */ /* 0x000fce00078e001c */
[----:B----4-:R-:W-:Y:S01]  /*c110*/  HMMA.16816.F32.BF16 R4, R4, R22, R8 ;  /* 0x000000160404723c */ /* 0x010fe20000041808 */
[----:B------:R-:W0:Y:S06]  /*c120*/  S2R R10, SR_TID.X ;  /* 0x00000000000a7919 */ /* 0x000e2c0000002100 */
[C---:B0-----:R-:W-:Y:S01]  /*c130*/  LOP3.LUT R9, R10.reuse, 0x7, RZ, 0xc0, !PT ;  /* 0x000000070a097812 */ /* 0x041fe200078ec0ff */
[C---:B------:R-:W-:Y:S02]  /*c140*/  IMAD.SHL.U32 R28, R10.reuse, 0x40, RZ ;  /* 0x000000400a1c7824 */ /* 0x040fe400078e00ff */
[----:B------:R-:W-:-:S02]  /*c150*/  IMAD.SHL.U32 R11, R10, 0x2, RZ ;  /* 0x000000020a0b7824 */ /* 0x000fc400078e00ff */
[----:B------:R-:W-:Y:S02]  /*c160*/  IMAD R9, R9, 0x90, RZ ;  /* 0x0000009009097824 */ /* 0x000fe400078e02ff */
[----:B------:R-:W-:-:S03]  /*c170*/  IMAD.SHL.U32 R10, R10, 0x2, RZ ;  /* 0x000000020a0a7824 */ /* 0x000fc600078e00ff */
[C---:B------:R-:W-:Y:S02]  /*c180*/  LOP3.LUT R11, R9.reuse, 0x10, R11, 0x78, !PT ;  /* 0x00000010090b7812 */ /* 0x040fe400078e780b */
[----:B------:R-:W-:Y:S02]  /*c190*/  LOP3.LUT R10, R9, 0x10, R10, 0x78, !PT ;  /* 0x00000010090a7812 */ /* 0x000fe400078e780a */
[--C-:B------:R-:W-:Y:S02]  /*c1a0*/  LOP3.LUT R11, R11, 0x400, R28.reuse, 0xf8, !PT ;  /* 0x000004000b0b7812 */ /* 0x100fe400078ef81c */
[----:B------:R-:W-:Y:S02]  /*c1b0*/  LOP3.LUT R10, R10, 0x400, R28, 0xf8, !PT ;  /* 0x000004000a0a7812 */ /* 0x000fe400078ef81c */
[----:B------:R-:W-:Y:S01]  /*c1c0*/  LOP3.LUT R11, R11, 0x40, RZ, 0x3c, !PT ;  /* 0x000000400b0b7812 */ /* 0x000fe200078e3cff */
[----:B------:R-:W0:Y:S01]  /*c1d0*/  S2R R28, SR_TID.X ;  /* 0x00000000001c7919 */ /* 0x000e220000002100 */
[----:B------:R-:W-:-:S03]  /*c1e0*/  LOP3.LUT R10, R10, 0x20, RZ, 0x3c, !PT ;  /* 0x000000200a0a7812 */ /* 0x000fc600078e3cff */
[----:B---3--:R-:W-:Y:S04]  /*c1f0*/  STL.64 [R1+0x760], R26 ;  /* 0x0007601a01007387 */ /* 0x008fe80000100a00 */
[----:B--2---:R1:W-:Y:S04]  /*c200*/  STL.64 [R1+0x758], R24 ;  /* 0x0007581801007387 */ /* 0x0043e80000100a00 */
[----:B-1----:R-:W2:Y:S04]  /*c210*/  LDL.LU R24, [R1+0x210] ;  /* 0x0002100001187983 */ /* 0x002ea80000300800 */
[----:B------:R-:W2:Y:S04]  /*c220*/  LDL.LU R25, [R1+0x214] ;  /* 0x0002140001197983 */ /* 0x000ea80000300800 */
[----:B------:R-:W2:Y:S04]  /*c230*/  LDL.LU R26, [R1+0x218] ;  /* 0x00021800011a7983 */ /* 0x000ea80000300800 */
[----:B------:R-:W2:Y:S04]  /*c240*/  LDL.LU R27, [R1+0x21c] ;  /* 0x00021c00011b7983 */ /* 0x000ea80000300800 */
[----:B------:R1:W-:Y:S04]  /*c250*/  STL.64 [R1+0x6f8], R22 ;  /* 0x0006f81601007387 */ /* 0x0003e80000100a00 */
[----:B------:R-:W-:Y:S04]  /*c260*/  STL.64 [R1+0x290], R4 ;  /* 0x0002900401007387 */ /* 0x000fe80000100a00 */
[----:B------:R-:W-:Y:S04]  /*c270*/  STL.64 [R1+0x298], R6 ;  /* 0x0002980601007387 */ /* 0x000fe80000100a00 */
[----:B------:R-:W-:Y:S04]  /*c280*/  LDSM.16.MT88.4 R4, [R10+0x8800] ;  /* 0x008800000a04783b */ /* 0x000fe80000004200 */
[----:B------:R-:W3:Y:S01]  /*c290*/  LDSM.16.MT88.4 R8, [R11+0x8800] ;  /* 0x008800000b08783b */ /* 0x000ee20000004200 */
[----:B------:R-:W-:Y:S01]  /*c2a0*/  IMAD.MOV.U32 R19, RZ, RZ, R14 ;  /* 0x000000ffff137224 */ /* 0x000fe200078e000e */
[C---:B0-----:R-:W-:Y:S01]  /*c2b0*/  LOP3.LUT R14, R28.reuse, 0x7, RZ, 0xc0, !PT ;  /* 0x000000071c0e7812 */ /* 0x041fe200078ec0ff */
[----:B------:R-:W-:Y:S01]  /*c2c0*/  IMAD.MOV.U32 R18, RZ, RZ, R15 ;  /* 0x000000ffff127224 */ /* 0x000fe200078e000f */
[----:B------:R-:W4:Y:S01]  /*c2d0*/  LDL.LU R20, [R1+0x1c0] ;  /* 0x0001c00001147983 */ /* 0x000f220000300800 */
[----:B------:R-:W-:-:S02]  /*c2e0*/  IMAD.SHL.U32 R15, R28, 0x40, RZ ;  /* 0x000000401c0f7824 */ /* 0x000fc400078e00ff */
[----:B------:R-:W-:Y:S01]  /*c2f0*/  IMAD R14, R14, 0x90, RZ ;  /* 0x000000900e0e7824 */ /* 0x000fe200078e02ff */
[----:B------:R-:W4:Y:S01]  /*c300*/  LDL.LU R21, [R1+0x1c4] ;  /* 0x0001c40001157983 */ /* 0x000f220000300800 */
[----:B------:R-:W-:-:S03]  /*c310*/  IMAD.SHL.U32 R28, R28, 0x2, RZ ;  /* 0x000000021c1c7824 */ /* 0x000fc600078e00ff */
[----:B-1----:R-:W4:Y:S02]  /*c320*/  LDL.LU R22, [R1+0x1c8] ;  /* 0x0001c80001167983 */ /* 0x002f240000300800 */
[----:B------:R-:W-:Y:S02]  /*c330*/  LOP3.LUT R28, R14, 0x10, R28, 0x78, !PT ;  /* 0x000000100e1c7812 */ /* 0x000fe400078e781c */
[----:B------:R-:W4:Y:S02]  /*c340*/  LDL.LU R23, [R1+0x1cc] ;  /* 0x0001cc0001177983 */ /* 0x000f240000300800 */
[----:B------:R-:W-:-:S04]  /*c350*/  LOP3.LUT R28, R28, 0x400, R15, 0xf8, !PT ;  /* 0x000004001c1c7812 */ /* 0x000fc800078ef80f */
[----:B------:R-:W-:Y:S01]  /*c360*/  LOP3.LUT R28, R28, 0x60, RZ, 0x3c, !PT ;  /* 0x000000601c1c7812 */ /* 0x000fe200078e3cff */
[----:B---3--:R0:W-:Y:S02]  /*c370*/  STL.64 [R1+0x6f0], R10 ;  /* 0x0006f00a01007387 */ /* 0x0081e40000100a00 */
[----:B0-----:R-:W-:Y:S02]  /*c380*/  IMAD.MOV.U32 R10, RZ, RZ, R13 ;  /* 0x000000ffff0a7224 */ /* 0x001fe400078e000d */
[----:B------:R-:W-:Y:S02]  /*c390*/  IMAD.MOV.U32 R11, RZ, RZ, R12 ;  /* 0x000000ffff0b7224 */ /* 0x000fe400078e000c */
[----:B------:R-:W0:Y:S04]  /*c3a0*/  LDSM.16.MT88.4 R12, [R28+0x8800] ;  /* 0x008800001c0c783b */ /* 0x000e280000004200 */
[----:B------:R-:W-:Y:S04]  /*c3b0*/  STL.64 [R1+0x6e8], R8 ;  /* 0x0006e80801007387 */ /* 0x000fe80000100a00 */
[----:B0-----:R-:W-:Y:S04]  /*c3c0*/  STL.64 [R1+0x648], R14 ;  /* 0x0006480e01007387 */ /* 0x001fe80000100a00 */
[----:B------:R0:W-:Y:S04]  /*c3d0*/  STL.64 [R1+0x640], R12 ;  /* 0x0006400c01007387 */ /* 0x0001e80000100a00 */
[----:B0-----:R-:W3:Y:S04]  /*c3e0*/  LDL.LU R12, [R1+0x1d0] ;  /* 0x0001d000010c7983 */ /* 0x001ee80000300800 */
[----:B------:R-:W3:Y:S04]  /*c3f0*/  LDL.LU R13, [R1+0x1d4] ;  /* 0x0001d400010d7983 */ /* 0x000ee80000300800 */
[----:B------:R-:W3:Y:S04]  /*c400*/  LDL.LU R14, [R1+0x1d8] ;  /* 0x0001d800010e7983 */ /* 0x000ee80000300800 */
[----:B------:R-:W3:Y:S01]  /*c410*/  LDL.LU R15, [R1+0x1dc] ;  /* 0x0001dc00010f7983 */ /* 0x000ee20000300800 */
[C---:B--2---:R-:W-:Y:S03]  /*c420*/  HMMA.16816.F32.BF16 R16, R4.reuse, R18, R24 ;  /* 0x000000120410723c */ /* 0x044fe60000041818 */
[----:B------:R-:W2:Y:S04]  /*c430*/  LDL.LU.64 R26, [R1+0x760] ;  /* 0x00076000011a7983 */ /* 0x000ea80000300a00 */
[----:B------:R-:W2:Y:S11]  /*c440*/  LDL.LU.64 R24, [R1+0x758] ;  /* 0x0007580001187983 */ /* 0x000eb60000300a00 */
[----:B------:R-:W-:Y:S05]  /*c450*/  @!UPT UIADD3 URZ, URZ, URZ, URZ ;  /* 0x0000003f3f3ff290 */ /* 0x000fea000fffe03f */
[----:B------:R-:W-:Y:S04]  /*c460*/  STL.64 [R1+0xd0], R16 ;  /* 0x0000d01001007387 */ /* 0x000fe80000100a00 */
[----:B------:R0:W-:Y:S04]  /*c470*/  STL.64 [R1+0xd8], R18 ;  /* 0x0000d81201007387 */ /* 0x0001e80000100a00 */
[----:B0-----:R-:W2:Y:S02]  /*c480*/  LDL.LU.64 R18, [R1+0x750] ;  /* 0x0007500001127983 */ /* 0x001ea40000300a00 */
[C---:B--2---:R-:W-:Y:S02]  /*c490*/  HMMA.16816.F32.BF16 R16, R4.reuse, R18, R24 ;  /* 0x000000120410723c */ /* 0x044fe40000041818 */
[----:B------:R-:W2:Y:S04]  /*c4a0*/  LDL.LU.64 R26, [R1+0x748] ;  /* 0x00074800011a7983 */ /* 0x000ea80000300a00 */
[----:B------:R-:W2:Y:S11]  /*c4b0*/  LDL.LU.64 R24, [R1+0x740] ;  /* 0x0007400001187983 */ /* 0x000eb60000300a00 */
[----:B------:R-:W-:Y:S06]  /*c4c0*/  @!UPT UIADD3 URZ, URZ, URZ, URZ ;  /* 0x0000003f3f3ff290 */ /* 0x000fec000fffe03f */
        /* <DEDUP_REMOVED lines=12> */
[----:B------:R-:W2:Y:S11]  /*c590*/  LDL.LU R24, [R1+0x710] ;  /* 0x0007100001187983 */ /* 0x000eb60000300800 */
[----:B------:R-:W-:Y:S06]  /*c5a0*/  @!UPT UIADD3 URZ, URZ, URZ, URZ ;  /* 0x0000003f3f3ff290 */ /* 0x000fec000fffe03f */
[----:B------:R-:W-:Y:S04]  /*c5b0*/  STL.64 [R1+0x1e0], R16 ;  /* 0x0001e01001007387 */ /* 0x000fe80000100a00 */
[----:B------:R0:W-:Y:S04]  /*c5c0*/  STL.64 [R1+0x1e8], R18 ;  /* 0x0001e81201007387 */ /* 0x0001e80000100a00 */
[----:B0-----:R-:W4:Y:S01]  /*c5d0*/  LDL.LU.64 R18, [R1+0x708] ;  /* 0x0007080001127983 */ /* 0x001f220000300a00 */
[C---:B---3--:R-:W-:Y:S11]  /*c5e0*/  HMMA.16816.F32.BF16 R8, R4.reuse, R10, R12 ;  /* 0x0000000a0408723c */ /* 0x048ff6000004180c */
[----:B------:R-:W-:Y:S11]  /*c5f0*/  @!UPT UIADD3 URZ, URZ, URZ, URZ ;  /* 0x0000003f3f3ff290 */ /* 0x000ff6000fffe03f */
[----:B------:R-:W-:Y:S01]  /*c600*/  @!UPT UIADD3 URZ, URZ, URZ, URZ ;  /* 0x0000003f3f3ff290 */ /* 0x000fe2000fffe03f */
[----:B------:R-:W-:Y:S04]  /*c610*/  STL.64 [R1+0x1d0], R8 ;  /* 0x0001d00801007387 */ /* 0x000fe80000100a00 */
[----:B------:R-:W-:Y:S01]  /*c620*/  STL.64 [R1+0x1d8], R10 ;  /* 0x0001d80a01007387 */ /* 0x000fe20000100a00 */
[----:B----4-:R-:W-:Y:S11]  /*c630*/  HMMA.16816.F32.BF16 R12, R4, R18, R20 ;  /* 0x00000012040c723c */ /* 0x010ff60000041814 */
[----:B------:R-:W-:Y:S11]  /*c640*/  @!UPT UIADD3 URZ, URZ, URZ, URZ ;  /* 0x0000003f3f3ff290 */ /* 0x000ff6000fffe03f */
[----:B------:R-:W-:Y:S01]  /*c650*/  @!UPT UIADD3 URZ, URZ, URZ, URZ ;  /* 0x0000003f3f3ff290 */ /* 0x000fe2000fffe03f */
[----:B------:R0:W-:Y:S04]  /*c660*/  STL.64 [R1+0x1c0], R12 ;  /* 0x0001c00c01007387 */ /* 0x0001e80000100a00 */
[----:B------:R1:W-:Y:S04]  /*c670*/  STL.64 [R1+0x1c8], R14 ;  /* 0x0001c80e01007387 */ /* 0x0003e80000100a00 */
[----:B------:R-:W2:Y:S04]  /*c680*/  LDL.LU R20, [R1+0x1b0] ;  /* 0x0001b00001147983 */ /* 0x000ea80000300800 */
[----:B------:R-:W2:Y:S04]  /*c690*/  LDL.LU R21, [R1+0x1b4] ;  /* 0x0001b40001157983 */ /* 0x000ea80000300800 */
[----:B------:R-:W2:Y:S04]  /*c6a0*/  LDL.LU R22, [R1+0x1b8] ;  /* 0x0001b80001167983 */ /* 0x000ea80000300800 */
[----:B------:R-:W2:Y:S04]  /*c6b0*/  LDL.LU R23, [R1+0x1bc] ;  /* 0x0001bc0001177983 */ /* 0x000ea80000300800 */
[----:B0-----:R-:W3:Y:S01]  /*c6c0*/  LDL.LU R12, [R1+0x140] ;  /* 0x00014000010c7983 */ /* 0x001ee20000300800 */
[----:B-1----:R-:W-:-:S03]  /*c6d0*/  IMAD.MOV.U32 R15, RZ, RZ, R29 ;  /* 0x000000ffff0f7224 */ /* 0x002fc600078e001d */
[----:B---3--:R-:W-:Y:S04]  /*c6e0*/  STL [R1+0x65c], R12 ;  /* 0x00065c0c01007387 */ /* 0x008fe80000100800 */
[----:B------:R-:W3:Y:S04]  /*c6f0*/  LDL.LU R13, [R1+0x144] ;  /* 0x00014400010d7983 */ /* 0x000ee80000300800 */
[----:B------:R-:W4:Y:S04]  /*c700*/  LDL.LU R14, [R1+0x148] ;  /* 0x00014800010e7983 */ /* 0x000f280000300800 */
[----:B------:R-:W2:Y:S04]  /*c710*/  LDL.LU R29, [R1+0x700] ;  /* 0x00070000011d7983 */ /* 0x000ea80000300800 */
[----:B----4-:R0:W-:Y:S04]  /*c720*/  STL.64 [R1+0x6b0], R14 ;  /* 0x0006b00e01007387 */ /* 0x0101e80000100a00 */
[----:B---3--:R1:W-:Y:S04]  /*c730*/  STL [R1+0x6a8], R13 ;  /* 0x0006a80d01007387 */ /* 0x0083e80000100800 */
[----:B------:R-:W3:Y:S04]  /*c740*/  LDL.LU R16, [R1+0x170] ;  /* 0x0001700001107983 */ /* 0x000ee80000300800 */
[----:B------:R-:W3:Y:S04]  /*c750*/  LDL.LU R17, [R1+0x174] ;  /* 0x0001740001117983 */ /* 0x000ee80000300800 */
[----:B------:R-:W4:Y:S04]  /*c760*/  LDL.LU R18, [R1+0x178] ;  /* 0x0001780001127983 */ /* 0x000f280000300800 */
[----:B------:R-:W4:Y:S04]  /*c770*/  LDL.LU R19, [R1+0x17c] ;  /* 0x00017c0001137983 */ /* 0x000f280000300800 */
[----:B0-----:R-:W2:Y:S04]  /*c780*/  LDL.LU.64 R14, [R1+0x48] ;  /* 0x00004800010e7983 */ /* 0x001ea80000300a00 */
[----:B--2---:R0:W-:Y:S04]  /*c790*/  STL.64 [R1+0x6d0], R14 ;  /* 0x0006d00e01007387 */ /* 0x0041e80000100a00 */
[----:B------:R-:W2:Y:S04]  /*c7a0*/  LDL.LU R12, [R1+0x1a0] ;  /* 0x0001a000010c7983 */ /* 0x000ea80000300800 */
[----:B-1----:R-:W2:Y:S04]  /*c7b0*/  LDL.LU R13, [R1+0x1a4] ;  /* 0x0001a400010d7983 */ /* 0x002ea80000300800 */
[----:B0-----:R-:W2:Y:S04]  /*c7c0*/  LDL.LU R14, [R1+0x1a8] ;  /* 0x0001a800010e7983 */ /* 0x001ea80000300800 */
[----:B------:R-:W2:Y:S04]  /*c7d0*/  LDL.LU R15, [R1+0x1ac] ;  /* 0x0001ac00010f7983 */ /* 0x000ea80000300800 */
[----:B----4-:R-:W-:Y:S04]  /*c7e0*/  STL.64 [R1+0x698], R18 ;  /* 0x0006981201007387 */ /* 0x010fe80000100a00 */
[----:B---3--:R0:W-:Y:S04]  /*c7f0*/  STL.64 [R1+0x690], R16 ;  /* 0x0006901001007387 */ /* 0x0081e80000100a00 */
[----:B0-----:R-:W3:Y:S04]  /*c800*/  LDL.LU R16, [R1+0x180] ;  /* 0x0001800001107983 */ /* 0x001ee80000300800 */
[----:B------:R-:W3:Y:S04]  /*c810*/  LDL.LU R17, [R1+0x184] ;  /* 0x0001840001117983 */ /* 0x000ee80000300800 */
[----:B------:R-:W4:Y:S04]  /*c820*/  LDL.LU R18, [R1+0x188] ;  /* 0x0001880001127983 */ /* 0x000f280000300800 */
[----:B------:R-:W4:Y:S01]  /*c830*/  LDL.LU R19, [R1+0x18c] ;  /* 0x00018c0001137983 */ /* 0x000f220000300800 */
[----:B------:R-:W-:Y:S03]  /*c840*/  HMMA.16816.F32.BF16 R20, R4, R26, R20 ;  /* 0x0000001a0414723c */ /* 0x000fe60000041814 */
[----:B----4-:R-:W-:Y:S04]  /*c850*/  STL.64 [R1+0x6c0], R18 ;  /* 0x0006c01201007387 */ /* 0x010fe80000100a00 */
[----:B---3--:R0:W-:Y:S04]  /*c860*/  STL.64 [R1+0x6b8], R16 ;  /* 0x0006b81001007387 */ /* 0x0081e80000100a00 */
[----:B0-----:R-:W3:Y:S04]  /*c870*/  LDL.LU R16, [R1+0x190] ;  /* 0x0001900001107983 */ /* 0x001ee80000300800 */
[----:B------:R-:W3:Y:S04]  /*c880*/  LDL.LU R17, [R1+0x194] ;  /* 0x0001940001117983 */ /* 0x000ee80000300800 */
[----:B------:R-:W4:Y:S04]  /*c890*/  LDL.LU R18, [R1+0x198] ;  /* 0x0001980001127983 */ /* 0x000f280000300800 */
[----:B------:R-:W4:Y:S01]  /*c8a0*/  LDL.LU R19, [R1+0x19c] ;  /* 0x00019c0001137983 */ /* 0x000f220000300800 */
[----:B------:R-:W-:-:S03]  /*c8b0*/  IMAD.MOV.U32 R8, RZ, RZ, R24 ;  /* 0x000000ffff087224 */ /* 0x000fc600078e0018 */
[----:B----4-:R0:W-:Y:S04]  /*c8c0*/  STL.64 [R1+0x6e0], R18 ;  /* 0x0006e01201007387 */ /* 0x0101e80000100a00 */
[----:B---3--:R-:W-:Y:S04]  /*c8d0*/  STL.64 [R1+0x6d8], R16 ;  /* 0x0006d81001007387 */ /* 0x008fe80000100a00 */
[----:B0-----:R-:W2:Y:S04]  /*c8e0*/  LDL.LU.64 R18, [R1+0x58] ;  /* 0x0000580001127983 */ /* 0x001ea80000300a00 */
[----:B------:R-:W-:Y:S04]  /*c8f0*/  STL.64 [R1+0x1b0], R20 ;  /* 0x0001b01401007387 */ /* 0x000fe80000100a00 */
[----:B------:R0:W-:Y:S04]  /*c900*/  STL.64 [R1+0x1b8], R22 ;  /* 0x0001b81601007387 */ /* 0x0001e80000100a00 */
[----:B0-----:R-:W3:Y:S01]  /*c910*/  LDL.LU.64 R22, [R1+0x6f8] ;  /* 0x0006f80001167983 */ /* 0x001ee20000300a00 */
[----:B------:R-:W-:-:S02]  /*c920*/  IMAD.MOV.U32 R9, RZ, RZ, R3 ;  /* 0x000000ffff097224 */ /* 0x000fc400078e0003 */
[----:B------:R-:W-:Y:S02]  /*c930*/  IMAD.MOV.U32 R10, RZ, RZ, R2 ;  /* 0x000000ffff0a7224 */ /* 0x000fe400078e0002 */
[----:B------:R-:W-:-:S07]  /*c940*/  IMAD.MOV.U32 R11, RZ, RZ, R0 ;  /* 0x000000ffff0b7224 */ /* 0x000fce00078e0000 */
[----:B---3--:R-:W-:Y:S01]  /*c950*/  HMMA.16816.F32.BF16 R4, R4, R22, R8 ;  /* 0x000000160404723c */ /* 0x008fe20000041808 */
[----:B------:R-:W2:Y:S04]  /*c960*/  LDL.LU.64 R10, [R1+0x6f0] ;  /* 0x0006f000010a7983 */ /* 0x000ea80000300a00 */
[----:B------:R-:W2:Y:S11]  /*c970*/  LDL.LU.64 R8, [R1+0x6e8] ;  /* 0x0006e80001087983 */ /* 0x000eb60000300a00 */
[----:B------:R-:W-:Y:S07]  /*c980*/  @!UPT UIADD3 URZ, URZ, URZ, URZ ;  /* 0x0000003f3f3ff290 */ /* 0x000fee000fffe03f */
[----:B------:R-:W-:Y:S04]  /*c990*/  STL.64 [R1+0x280], R4 ;  /* 0x0002800401007387 */ /* 0x000fe80000100a00 */
[----:B------:R0:W-:Y:S04]  /*c9a0*/  STL.64 [R1+0x288], R6 ;  /* 0x0002880601007387 */ /* 0x0001e80000100a00 */
[----:B0-----:R-:W3:Y:S04]  /*c9b0*/  LDL.LU.64 R6, [R1+0x8] ;  /* 0x0000080001067983 */ /* 0x001ee80000300a00 */
[----:B---3--:R0:W-:Y:S04]  /*c9c0*/  STL.64 [R1+0x670], R6 ;  /* 0x0006700601007387 */ /* 0x0081e80000100a00 */
[----:B0-----:R-:W3:Y:S01]  /*c9d0*/  LDL.LU.64 R6, [R1+0x18] ;  /* 0x0000180001067983 */ /* 0x001ee20000300a00 */
[----:B--2---:R-:W-:Y:S03]  /*c9e0*/  HMMA.16816.F32.BF16 R12, R8, R18, R12 ;  /* 0x00000012080c723c */ /* 0x004fe6000004180c */
[----:B---3--:R0:W-:Y:S04]  /*c9f0*/  STL.64 [R1+0x688], R6 ;  /* 0x0006880601007387 */ /* 0x0081e80000100a00 */
[----:B0-----:R-:W2:Y:S01]  /*ca00*/  LDL.LU.64 R6, [R1+0x28] ;  /* 0x0000280001067983 */ /* 0x001ea20000300a00 */
[----:B------:R-:W-:-:S02]  /*ca10*/  IMAD.MOV.U32 R25, RZ, RZ, R18 ;  /* 0x000000ffff197224 */ /* 0x000fc400078e0012 */
[----:B------:R-:W-:Y:S11]  /*ca20*/  IMAD.MOV.U32 R24, RZ, RZ, R19 ;  /* 0x000000ffff187224 */ /* 0x000ff600078e0013 */
[----:B------:R-:W-:Y:S03]  /*ca30*/  @!UPT UIADD3 URZ, URZ, URZ, URZ ;  /* 0x0000003f3f3ff290 */ /* 0x000fe6000fffe03f */
[----:B------:R-:W-:Y:S01]  /*ca40*/  IMAD.MOV.U32 R20, RZ, RZ, R15 ;  /* 0x000000ffff147224 */ /* 0x000fe200078e000f */
[----:B--2---:R0:W-:Y:S04]  /*ca50*/  STL.64 [R1+0x6a0], R6 ;  /* 0x0006a00601007387 */ /* 0x0041e80000100a00 */
[----:B0-----:R-:W2:Y:S04]  /*ca60*/  LDL.LU.64 R6, [R1+0x38] ;  /* 0x0000380001067983 */ /* 0x001ea80000300a00 */
[----:B------:R-:W3:Y:S04]  /*ca70*/  LDL.LU.64 R18, [R1+0x6e0] ;  /* 0x0006e00001127983 */ /* 0x000ee80000300a00 */
[----:B------:R-:W3:Y:S04]  /*ca80*/  LDL.LU.64 R16, [R1+0x6d8] ;  /* 0x0006d80001107983 */ /* 0x000ee80000300a00 */
[----:B------:R-:W-:Y:S04]  /*ca90*/  STL.64 [R1+0xb0], R12 ;  /* 0x0000b00c01007387 */ /* 0x000fe80000100a00 */
[----:B------:R0:W-:Y:S04]  /*caa0*/  STL.64 [R1+0xb8], R14 ;  /* 0x0000b80e01007387 */ /* 0x0001e80000100a00 */
[----:B0-----:R-:W3:Y:S04]  /*cab0*/  LDL.LU.64 R14, [R1+0x6d0] ;  /* 0x0006d000010e7983 */ /* 0x001ee80000300a00 */
[----:B------:R0:W-:Y:S04]  /*cac0*/  STL.64 [R1+0x668], R26 ;  /* 0x0006681a01007387 */ /* 0x0001e80000100a00 */
[----:B------:R1:W-:Y:S01]  /*cad0*/  STL.64 [R1+0x660], R24 ;  /* 0x0006601801007387 */ /* 0x0003e20000100a00 */
[----:B0-----:R-:W-:-:S03]  /*cae0*/  IMAD.MOV.U32 R26, RZ, RZ, R29 ;  /* 0x000000ffff1a7224 */ /* 0x001fc600078e001d */
[----:B-1----:R-:W4:Y:S04]  /*caf0*/  LDL.LU R24, [R1+0x150] ;  /* 0x0001500001187983 */ /* 0x002f280000300800 */
[----:B------:R-:W4:Y:S04]  /*cb00*/  LDL.LU R25, [R1+0x154] ;  /* 0x0001540001197983 */ /* 0x000f280000300800 */
[----:B------:R-:W2:Y:S04]  /*cb10*/  LDL.LU R29, [R1+0x6c8] ;  /* 0x0006c800011d7983 */ /* 0x000ea80000300800 */
[----:B------:R-:W2:Y:S01]  /*cb20*/  LDL.LU R27, [R1+0x15c] ;  /* 0x00015c00011b7983 */ /* 0x000ea20000300800 */
[----:B---3--:R-:W-:Y:S03]  /*cb30*/  HMMA.16816.F32.BF16 R16, R8, R14, R16 ;  /* 0x0000000e0810723c */ /* 0x008fe60000041810 */
[----:B--2---:R-:W-:Y:S04]  /*cb40*/  STL.64 [R1+0x680], R26 ;  /* 0x0006801a01007387 */ /* 0x004fe80000100a00 */
[----:B----4-:R0:W-:Y:S04]  /*cb50*/  STL.64 [R1+0x678], R24 ;  /* 0x0006781801007387 */ /* 0x0101e80000100a00 */
[----:B0-----:R-:W2:Y:S04]  /*cb60*/  LDL.LU R24, [R1+0x160] ;  /* 0x0001600001187983 */ /* 0x001ea80000300800 */
[----:B------:R-:W2:Y:S04]  /*cb70*/  LDL.LU R25, [R1+0x164] ;  /* 0x0001640001197983 */ /* 0x000ea80000300800 */
[----:B------:R-:W2:Y:S04]  /*cb80*/  LDL.LU R26, [R1+0x168] ;  /* 0x00016800011a7983 */ /* 0x000ea80000300800 */
[----:B------:R-:W-:Y:S04]  /*cb90*/  STL.64 [R1+0xc0], R16 ;  /* 0x0000c01001007387 */ /* 0x000fe80000100a00 */
[----:B------:R0:W-:Y:S04]  /*cba0*/  STL.64 [R1+0xc8], R18 ;  /* 0x0000c81201007387 */ /* 0x0001e80000100a00 */
[----:B0-----:R-:W3:Y:S04]  /*cbb0*/  LDL.LU.64 R18, [R1+0x6c0] ;  /* 0x0006c00001127983 */ /* 0x001ee80000300a00 */
[----:B------:R-:W3:Y:S01]  /*cbc0*/  LDL.LU.64 R16, [R1+0x6b8] ;  /* 0x0006b80001107983 */ /* 0x000ee20000300a00 */
[----:B------:R-:W-:-:S02]  /*cbd0*/  IMAD.MOV.U32 R2, RZ, RZ, R14 ;  /* 0x000000ffff027224 */ /* 0x000fc400078e000e */
[----:B------:R-:W-:Y:S02]  /*cbe0*/  IMAD.MOV.U32 R28, RZ, RZ, R15 ;  /* 0x000000ffff1c7224 */ /* 0x000fe400078e000f */
[----:B------:R-:W4:Y:S01]  /*cbf0*/  LDL.LU.64 R14, [R1+0x6b0] ;  /* 0x0006b000010e7983 */ /* 0x000f220000300a00 */
[----:B------:R-:W-:Y:S02]  /*cc00*/  IMAD.MOV.U32 R12, RZ, RZ, R6 ;  /* 0x000000ffff0c7224 */ /* 0x000fe400078e0006 */
[----:B------:R-:W-:Y:S01]  /*cc10*/  IMAD.MOV.U32 R3, RZ, RZ, R7 ;  /* 0x000000ffff037224 */ /* 0x000fe200078e0007 */
[----:B------:R-:W4:Y:S01]  /*cc20*/  LDL.LU R13, [R1+0x6a8] ;  /* 0x0006a800010d7983 */ /* 0x000f220000300800 */
[----:B---3--:R-:W-:Y:S03]  /*cc30*/  HMMA.16816.F32.BF16 R16, R8, R6, R16 ;  /* 0x000000060810723c */ /* 0x008fe60000041810 */
[----:B------:R-:W3:Y:S11]  /*cc40*/  LDL.LU.64 R6, [R1+0x6a0] ;  /* 0x0006a00001067983 */ /* 0x000ef60000300a00 */
[----:B------:R-:W-:Y:S09]  /*cc50*/  @!UPT UIADD3 URZ, URZ, URZ, URZ ;  /* 0x0000003f3f3ff290 */ /* 0x000ff2000fffe03f */
[----:B------:R-:W-:Y:S01]  /*cc60*/  STL.64 [R1+0x180], R16 ;  /* 0x0001801001007387 */ /* 0x000fe20000100a00 */
[----:B------:R-:W-:-:S03]  /*cc70*/  IMAD.MOV.U32 R21, RZ, RZ, R19 ;  /* 0x000000ffff157224 */ /* 0x000fc600078e0013 */
[----:B------:R0:W-:Y:S04]  /*cc80*/  STL.64 [R1+0x188], R18 ;  /* 0x0001881201007387 */ /* 0x0001e80000100a00 */
[----:B0-----:R-:W3:Y:S04]  /*cc90*/  LDL.LU.64 R18, [R1+0x698] ;  /* 0x0006980001127983 */ /* 0x001ee80000300a00 */
[----:B------:R-:W3:Y:S02]  /*cca0*/  LDL.LU.64 R16, [R1+0x690] ;  /* 0x0006900001107983 */ /* 0x000ee40000300a00 */
[----:B---3--:R-:W-:Y:S11]  /*ccb0*/  HMMA.16816.F32.BF16 R16, R8, R6, R16 ;  /* 0x000000060810723c */ /* 0x008ff60000041810 */
[----:B------:R-:W-:Y:S11]  /*ccc0*/  @!UPT UIADD3 URZ, URZ, URZ, URZ ;  /* 0x0000003f3f3ff290 */ /* 0x000ff6000fffe03f */
[----:B------:R-:W-:Y:S01]  /*ccd0*/  @!UPT UIADD3 URZ, URZ, URZ, URZ ;  /* 0x0000003f3f3ff290 */ /* 0x000fe2000fffe03f */
[----:B------:R-:W-:Y:S04]  /*cce0*/  STL.64 [R1+0x170], R16 ;  /* 0x0001701001007387 */ /* 0x000fe80000100a00 */
[----:B------:R0:W-:Y:S02]  /*ccf0*/  STL.64 [R1+0x178], R18 ;  /* 0x0001781201007387 */ /* 0x0001e40000100a00 */
[----:B0-----:R-:W-:Y:S02]  /*cd00*/  IMAD.MOV.U32 R18, RZ, RZ, R6 ;  /* 0x000000ffff127224 */ /* 0x001fe400078e0006 */
[----:B------:R-:W-:Y:S02]  /*cd10*/  IMAD.MOV.U32 R19, RZ, RZ, R7 ;  /* 0x000000ffff137224 */ /* 0x000fe400078e0007 */
[----:B------:R-:W2:Y:S01]  /*cd20*/  LDL.LU.64 R6, [R1+0x688] ;  /* 0x0006880001067983 */ /* 0x000ea20000300a00 */
[----:B------:R-:W-:-:S07]  /*cd30*/  IMAD.MOV.U32 R27, RZ, RZ, R29 ;  /* 0x000000ffff1b7224 */ /* 0x000fce00078e001d */
[C---:B--2---:R-:W-:Y:S01]  /*cd40*/  HMMA.16816.F32.BF16 R24, R8.reuse, R6, R24 ;  /* 0x000000060818723c */ /* 0x044fe20000041818 */
[----:B------:R-:W-:Y:S02]  /*cd50*/  IMAD.MOV.U32 R0, RZ, RZ, R6 ;  /* 0x000000ffff007224 */ /* 0x000fe400078e0006 */
        /* <DEDUP_REMOVED lines=13> */
[----:B0-----:R-:W4:Y:S04]  /*ce30*/  LDL.LU.64 R26, [R1+0x668] ;  /* 0x00066800011a7983 */ /* 0x001f280000300a00 */
[----:B------:R-:W2:Y:S04]  /*ce40*/  LDL.LU.64 R24, [R1+0x660] ;  /* 0x0006600001187983 */ /* 0x000ea80000300a00 */
[----:B------:R-:W3:Y:S04]  /*ce50*/  LDL.LU R4, [R1+0x70] ;  /* 0x0000700001047983 */ /* 0x000ee80000300800 */
[----:B------:R-:W3:Y:S04]  /*ce60*/  LDL.LU R5, [R1+0x74] ;  /* 0x0000740001057983 */ /* 0x000ee80000300800 */
[----:B------:R-:W3:Y:S04]  /*ce70*/  LDL.LU R6, [R1+0x78] ;  /* 0x0000780001067983 */ /* 0x000ee80000300800 */
[----:B------:R-:W3:Y:S04]  /*ce80*/  LDL.LU R7, [R1+0x7c] ;  /* 0x00007c0001077983 */ /* 0x000ee80000300800 */
[----:B------:R-:W-:Y:S04]  /*ce90*/  STL.64 [R1+0x5e0], R16 ;  /* 0x0005e01001007387 */ /* 0x000fe80000100a00 */
[----:B------:R0:W-:Y:S02]  /*cea0*/  STL.64 [R1+0x5f8], R18 ;  /* 0x0005f81201007387 */ /* 0x0001e40000100a00 */
[----:B0-----:R-:W-:-:S02]  /*ceb0*/  IMAD.MOV.U32 R18, RZ, RZ, R12 ;  /* 0x000000ffff127224 */ /* 0x001fc400078e000c */
[----:B------:R-:W4:Y:S01]  /*cec0*/  LDL.LU R12, [R1+0x65c] ;  /* 0x00065c00010c7983 */ /* 0x000f220000300800 */
[----:B------:R-:W-:-:S03]  /*ced0*/  IMAD.MOV.U32 R19, RZ, RZ, R3 ;  /* 0x000000ffff137224 */ /* 0x000fc600078e0003 */
[----:B------:R-:W3:Y:S04]  /*cee0*/  LDL.LU R3, [R1+0x658] ;  /* 0x0006580001037983 */ /* 0x000ee80000300800 */
[----:B------:R0:W-:Y:S02]  /*cef0*/  STL.64 [R1+0x610], R18 ;  /* 0x0006101201007387 */ /* 0x0001e40000100a00 */
[----:B0-----:R-:W-:Y:S02]  /*cf00*/  IMAD.MOV.U32 R18, RZ, RZ, R2 ;  /* 0x000000ffff127224 */ /* 0x001fe400078e0002 */
[----:B------:R-:W-:Y:S01]  /*cf10*/  IMAD.MOV.U32 R19, RZ, RZ, R28 ;  /* 0x000000ffff137224 */ /* 0x000fe200078e001c */
[----:B------:R-:W3:Y:S04]  /*cf20*/  LDL.LU R2, [R1+0x654] ;  /* 0x0006540001027983 */ /* 0x000ee80000300800 */
[----:B------:R-:W3:Y:S04]  /*cf30*/  LDL.LU R28, [R1+0x650] ;  /* 0x00065000011c7983 */ /* 0x000ee80000300800 */
[----:B------:R2:W-:Y:S02]  /*cf40*/  STL.64 [R1+0x628], R18 ;  /* 0x0006281201007387 */ /* 0x0005e40000100a00 */
[----:B--2---:R-:W-:-:S02]  /*cf50*/  IMAD.MOV.U32 R19, RZ, RZ, R24 ;  /* 0x000000ffff137224 */ /* 0x004fc400078e0018 */
[----:B------:R-:W-:Y:S01]  /*cf60*/  IMAD.MOV.U32 R18, RZ, RZ, R25 ;  /* 0x000000ffff127224 */ /* 0x000fe200078e0019 */
[C---:B----4-:R-:W-:Y:S11]  /*cf70*/  HMMA.16816.F32.BF16 R12, R8.reuse, R26, R12 ;  /* 0x0000001a080c723c */ /* 0x050ff6000004180c */
[----:B------:R-:W-:Y:S11]  /*cf80*/  @!UPT UIADD3 URZ, URZ, URZ, URZ ;  /* 0x0000003f3f3ff290 */ /* 0x000ff6000fffe03f */
[----:B------:R-:W-:Y:S01]  /*cf90*/  @!UPT UIADD3 URZ, URZ, URZ, URZ ;  /* 0x0000003f3f3ff290 */ /* 0x000fe2000fffe03f */
[----:B------:R-:W-:Y:S04]  /*cfa0*/  STL.64 [R1+0x260], R12 ;  /* 0x0002600c01007387 */ /* 0x000fe80000100a00 */
[----:B------:R0:W-:Y:S04]  /*cfb0*/  STL.64 [R1+0x268], R14 ;  /* 0x0002680e01007387 */ /* 0x0001e80000100a00 */
[----:B0-----:R-:W2:Y:S04]  /*cfc0*/  LDL.LU.64 R14, [R1+0x648] ;  /* 0x00064800010e7983 */ /* 0x001ea80000300a00 */
[----:B------:R-:W2:Y:S04]  /*cfd0*/  LDL.LU.64 R12, [R1+0x640] ;  /* 0x00064000010c7983 */ /* 0x000ea80000300a00 */
[----:B------:R0:W-:Y:S04]  /*cfe0*/  STL.64 [R1+0x600], R26 ;  /* 0x0006001a01007387 */ /* 0x0001e80000100a00 */
[----:B------:R-:W4:Y:S04]  /*cff0*/  LDL.LU R24, [R1+0x110] ;  /* 0x0001100001187983 */ /* 0x000f280000300800 */
[----:B------:R-:W4:Y:S04]  /*d000*/  LDL.LU R25, [R1+0x114] ;  /* 0x0001140001197983 */ /* 0x000f280000300800 */
[----:B0-----:R-:W2:Y:S04]  /*d010*/  LDL.LU R26, [R1+0x118] ;  /* 0x00011800011a7983 */ /* 0x001ea80000300800 */
[----:B------:R-:W2:Y:S01]  /*d020*/  LDL.LU R27, [R1+0x11c] ;  /* 0x00011c00011b7983 */ /* 0x000ea20000300800 */
[----:B---3--:R-:W-:Y:S03]  /*d030*/  HMMA.16816.F32.BF16 R8, R8, R22, R4 ;  /* 0x000000160808723c */ /* 0x008fe60000041804 */
[----:B--2---:R-:W-:Y:S04]  /*d040*/  STL.64 [R1+0x620], R26 ;  /* 0x0006201a01007387 */ /* 0x004fe80000100a00 */
[----:B----4-:R0:W-:Y:S04]  /*d050*/  STL.64 [R1+0x618], R24 ;  /* 0x0006181801007387 */ /* 0x0101e80000100a00 */
        /* <DEDUP_REMOVED lines=8> */
[----:B------:R-:W2:Y:S04]  /*d0e0*/  LDL.LU R26, [R1+0x138] ;  /* 0x00013800011a7983 */ /* 0x000ea80000300800 */
[----:B------:R-:W2:Y:S04]  /*d0f0*/  LDL.LU R27, [R1+0x13c] ;  /* 0x00013c00011b7983 */ /* 0x000ea80000300800 */
[----:B------:R-:W3:Y:S04]  /*d100*/  LDL.LU R4, [R1+0x364] ;  /* 0x0003640001047983 */ /* 0x000ee80000300800 */
[----:B------:R-:W3:Y:S04]  /*d110*/  LDL.LU R5, [R1+0x414] ;  /* 0x0004140001057983 */ /* 0x000ee80000300800 */
[----:B------:R-:W-:Y:S04]  /*d120*/  STL.64 [R1+0x270], R8 ;  /* 0x0002700801007387 */ /* 0x000fe80000100a00 */
[----:B------:R-:W-:Y:S04]  /*d130*/  STL.64 [R1+0x278], R10 ;  /* 0x0002780a01007387 */ /* 0x000fe80000100a00 */
[----:B------:R-:W4:Y:S04]  /*d140*/  LDL.LU R6, [R1+0x418] ;  /* 0x0004180001067983 */ /* 0x000f280000300800 */
[----:B------:R-:W4:Y:S01]  /*d150*/  LDL.LU R7, [R1+0x4c4] ;  /* 0x0004c40001077983 */ /* 0x000f220000300800 */
[----:B--2---:R-:W-:Y:S03]  /*d160*/  HMMA.16816.F32.BF16 R16, R12, R18, R24 ;  /* 0x000000120c10723c */ /* 0x004fe60000041818 */
[----:B----4-:R-:W-:Y:S04]  /*d170*/  STL.64 [R1+0x5f0], R6 ;  /* 0x0005f00601007387 */ /* 0x010fe80000100a00 */
[----:B---3--:R0:W-:Y:S04]  /*d180*/  STL.64 [R1+0x5e8], R4 ;  /* 0x0005e80401007387 */ /* 0x0081e80000100a00 */
[----:B0-----:R-:W2:Y:S04]  /*d190*/  LDL.LU R4, [R1+0x100] ;  /* 0x0001000001047983 */ /* 0x001ea80000300800 */
[----:B------:R-:W2:Y:S04]  /*d1a0*/  LDL.LU R5, [R1+0x104] ;  /* 0x0001040001057983 */ /* 0x000ea80000300800 */
[----:B------:R-:W2:Y:S04]  /*d1b0*/  LDL.LU R6, [R1+0x108] ;  /* 0x0001080001067983 */ /* 0x000ea80000300800 */
[----:B------:R-:W2:Y:S04]  /*d1c0*/  LDL.LU R7, [R1+0x10c] ;  /* 0x00010c0001077983 */ /* 0x000ea80000300800 */
[----:B------:R-:W3:Y:S04]  /*d1d0*/  LDL.LU R8, [R1+0x420] ;  /* 0x0004200001087983 */ /* 0x000ee80000300800 */
[----:B------:R-:W3:Y:S04]  /*d1e0*/  LDL.LU R9, [R1+0x4c8] ;  /* 0x0004c80001097983 */ /* 0x000ee80000300800 */
[----:B------:R-:W-:Y:S04]  /*d1f0*/  STL.64 [R1+0x590], R22 ;  /* 0x0005901601007387 */ /* 0x000fe80000100a00 */
[----:B------:R0:W-:Y:S04]  /*d200*/  STL.64 [R1+0x588], R20 ;  /* 0x0005881401007387 */ /* 0x0001e80000100a00 */
[----:B0-----:R-:W4:Y:S04]  /*d210*/  LDL.LU R20, [R1+0x36c] ;  /* 0x00036c0001147983 */ /* 0x001f280000300800 */
[----:B------:R-:W4:Y:S04]  /*d220*/  LDL.LU R21, [R1+0x41c] ;  /* 0x00041c0001157983 */ /* 0x000f280000300800 */
[----:B------:R-:W2:Y:S04]  /*d230*/  LDL.LU.64 R26, [R1+0x638] ;  /* 0x00063800011a7983 */ /* 0x000ea80000300a00 */
[----:B------:R-:W2:Y:S04]  /*d240*/  LDL.LU.64 R24, [R1+0x630] ;  /* 0x0006300001187983 */ /* 0x000ea80000300a00 */
[----:B------:R-:W-:Y:S04]  /*d250*/  STL.64 [R1+0x80], R16 ;  /* 0x0000801001007387 */ /* 0x000fe80000100a00 */
[----:B------:R0:W-:Y:S04]  /*d260*/  STL.64 [R1+0x88], R18 ;  /* 0x0000881201007387 */ /* 0x0001e80000100a00 */
[----:B0-----:R-:W2:Y:S01]  /*d270*/  LDL.LU.64 R18, [R1+0x628] ;  /* 0x0006280001127983 */ /* 0x001ea20000300a00 */
[----:B------:R-:W-:-:S02]  /*d280*/  IMAD.MOV.U32 R10, RZ, RZ, R16 ;  /* 0x000000ffff0a7224 */ /* 0x000fc400078e0010 */
[----:B--2---:R-:W-:Y:S01]  /*d290*/  HMMA.16816.F32.BF16 R16, R12, R18, R24 ;  /* 0x000000120c10723c */ /* 0x004fe20000041818 */
[----:B------:R-:W2:Y:S04]  /*d2a0*/  LDL.LU.64 R26, [R1+0x620] ;  /* 0x00062000011a7983 */ /* 0x000ea80000300a00 */
[----:B------:R-:W2:Y:S11]  /*d2b0*/  LDL.LU.64 R24, [R1+0x618] ;  /* 0x0006180001187983 */ /* 0x000eb60000300a00 */
[----:B------:R-:W-:Y:S07]  /*d2c0*/  @!UPT UIADD3 URZ, URZ, URZ, URZ ;  /* 0x0000003f3f3ff290 */ /* 0x000fee000fffe03f */
[----:B------:R-:W-:Y:S04]  /*d2d0*/  STL.64 [R1+0x90], R16 ;  /* 0x0000901001007387 */ /* 0x000fe80000100a00 */
[----:B------:R0:W-:Y:S04]  /*d2e0*/  STL.64 [R1+0x98], R18 ;  /* 0x0000981201007387 */ /* 0x0001e80000100a00 */
[----:B0-----:R-:W2:Y:S01]  /*d2f0*/  LDL.LU.64 R18, [R1+0x610] ;  /* 0x0006100001127983 */ /* 0x001ea20000300a00 */
[----:B------:R-:W-:-:S05]  /*d300*/  IMAD.MOV.U32 R11, RZ, RZ, R16 ;  /* 0x000000ffff0b7224 */ /* 0x000fca00078e0010 */
[----:B------:R0:W-:Y:S04]  /*d310*/  STL.64 [R1+0x5c8], R10 ;  /* 0x0005c80a01007387 */ /* 0x0001e80000100a00 */
[----:B---3--:R-:W-:Y:S01]  /*d320*/  STL.64 [R1+0x5c0], R8 ;  /* 0x0005c00801007387 */ /* 0x008fe20000100a00 */
[----:B0-----:R-:W-:-:S03]  /*d330*/  IMAD.MOV.U32 R10, RZ, RZ, R0 ;  /* 0x000000ffff0a7224 */ /* 0x001fc600078e0000 */
[----:B------:R-:W3:Y:S01]  /*d340*/  LDL.LU R0, [R1+0x608] ;  /* 0x0006080001007983 */ /* 0x000ee20000300800 */
[C---:B--2---:R-:W-:Y:S03]  /*d350*/  HMMA.16816.F32.BF16 R16, R12.reuse, R18, R24 ;  /* 0x000000120c10723c */ /* 0x044fe60000041818 */
[----:B------:R-:W2:Y:S11]  /*d360*/  LDL.LU.64 R26, [R1+0x600] ;  /* 0x00060000011a7983 */ /* 0x000eb60000300a00 */
[----:B------:R-:W-:Y:S09]  /*d370*/  @!UPT UIADD3 URZ, URZ, URZ, URZ ;  /* 0x0000003f3f3ff290 */ /* 0x000ff2000fffe03f */
[----:B------:R-:W-:Y:S04]  /*d380*/  STL.64 [R1+0xa0], R16 ;  /* 0x0000a01001007387 */ /* 0x000fe80000100a00 */
[----:B------:R0:W-:Y:S04]  /*d390*/  STL.64 [R1+0xa8], R18 ;  /* 0x0000a81201007387 */ /* 0x0001e80000100a00 */
[----:B0-----:R-:W2:Y:S01]  /*d3a0*/  LDL.LU.64 R18, [R1+0x5f8] ;  /* 0x0005f80001127983 */ /* 0x001ea20000300a00 */
[----:B------:R-:W-:Y:S02]  /*d3b0*/  IMAD.MOV.U32 R24, RZ, RZ, R16 ;  /* 0x000000ffff187224 */ /* 0x000fe400078e0010 */
[----:B--2---:R-:W-:Y:S01]  /*d3c0*/  HMMA.16816.F32.BF16 R16, R12, R18, R4 ;  /* 0x000000120c10723c */ /* 0x004fe20000041804 */
[----:B------:R-:W2:Y:S04]  /*d3d0*/  LDL.LU.64 R6, [R1+0x5f0] ;  /* 0x0005f00001067983 */ /* 0x000ea80000300a00 */
[----:B------:R-:W2:Y:S11]  /*d3e0*/  LDL.LU.64 R4, [R1+0x5e8] ;  /* 0x0005e80001047983 */ /* 0x000eb60000300a00 */
[----:B------:R-:W-:Y:S07]  /*d3f0*/  @!UPT UIADD3 URZ, URZ, URZ, URZ ;  /* 0x0000003f3f3ff290 */ /* 0x000fee000fffe03f */
[----:B------:R0:W-:Y:S01]  /*d400*/  STL.64 [R1+0xf0], R16 ;  /* 0x0000f01001007387 */ /* 0x0001e20000100a00 */
[----:B------:R-:W-:-:S03]  /*d410*/  IMAD.MOV.U32 R25, RZ, RZ, R16 ;  /* 0x000000ffff197224 */ /* 0x000fc600078e0010 */
[----:B------:R-:W-:Y:S04]  /*d420*/  STL.64 [R1+0xf8], R18 ;  /* 0x0000f81201007387 */ /* 0x000fe80000100a00 */
[----:B0-----:R-:W2:Y:S04]  /*d430*/  LDL.LU.64 R16, [R1+0x5e0] ;  /* 0x0005e00001107983 */ /* 0x001ea80000300a00 */
[----:B------:R-:W2:Y:S04]  /*d440*/  LDL.LU R22, [R1+0x374] ;  /* 0x0003740001167983 */ /* 0x000ea80000300800 */
[----:B------:R-:W2:Y:S01]  /*d450*/  LDL.LU R23, [R1+0x424] ;  /* 0x0004240001177983 */ /* 0x000ea20000300800 */
[----:B------:R-:W-:-:S03]  /*d460*/  IMAD.MOV.U32 R11, RZ, RZ, R29 ;  /* 0x000000ffff0b7224 */ /* 0x000fc600078e001d */
[----:B--2---:R-:W-:Y:S04]  /*d470*/  STL.64 [R1+0x5d8], R22 ;  /* 0x0005d81601007387 */ /* 0x004fe80000100a00 */
[----:B----4-:R0:W-:Y:S04]  /*d480*/  STL.64 [R1+0x5d0], R20 ;  /* 0x0005d01401007387 */ /* 0x0101e80000100a00 */
[----:B0-----:R-:W2:Y:S04]  /*d490*/  LDL.LU R20, [R1+0x220] ;  /* 0x0002200001147983 */ /* 0x001ea80000300800 */
[----:B------:R-:W2:Y:S04]  /*d4a0*/  LDL.LU R21, [R1+0x224] ;  /* 0x0002240001157983 */ /* 0x000ea80000300800 */
[----:B------:R-:W2:Y:S04]  /*d4b0*/  LDL.LU R22, [R1+0x228] ;  /* 0x0002280001167983 */ /* 0x000ea80000300800 */
[----:B------:R-:W2:Y:S04]  /*d4c0*/  LDL.LU R23, [R1+0x22c] ;  /* 0x00022c0001177983 */ /* 0x000ea80000300800 */
[----:B------:R-:W4:Y:S04]  /*d4d0*/  LDL.LU R18, [R1+0x428] ;  /* 0x0004280001127983 */ /* 0x000f280000300800 */
[----:B------:R-:W3:Y:S04]  /*d4e0*/  LDL.LU R19, [R1+0x4cc] ;  /* 0x0004cc0001137983 */ /* 0x000ee80000300800 */
[----:B------:R0:W-:Y:S04]  /*d4f0*/  STL.64 [R1+0x5a0], R26 ;  /* 0x0005a01a01007387 */ /* 0x0001e80000100a00 */
[----:B0-----:R-:W3:Y:S04]  /*d500*/  LDL.LU R26, [R1+0x314] ;  /* 0x00031400011a7983 */ /* 0x001ee80000300800 */
[----:B------:R-:W3:Y:S01]  /*d510*/  LDL.LU R27, [R1+0x368] ;  /* 0x00036800011b7983 */ /* 0x000ee20000300800 */
[----:B------:R-:W-:Y:S01]  /*d520*/  LOP3.LUT R5, R5, R4, RZ, 0x3c, !PT ;  /* 0x0000000405057212 */ /* 0x000fe200078e3cff */
[----:B------:R-:W-:-:S03]  /*d530*/  IMAD.MOV.U32 R29, RZ, RZ, c[0x0][0x18c] ;  /* 0x00006300ff1d7624 */ /* 0x000fc600078e00ff */
[----:B------:R-:W-:Y:S01]  /*d540*/  LOP3.LUT R4, R5, R4, RZ, 0x3c, !PT ;  /* 0x0000000405047212 */ /* 0x000fe200078e3cff */
[----:B------:R-:W-:Y:S01]  /*d550*/  IMAD.SHL.U32 R29, R29, 0x20, RZ ;  /* 0x000000201d1d7824 */ /* 0x000fe200078e00ff */
[----:B------:R-:W-:Y:S02]  /*d560*/  LOP3.LUT R7, R7, R6, RZ, 0x3c, !PT ;  /* 0x0000000607077212 */ /* 0x000fe400078e3cff */
[----:B------:R-:W-:Y:S01]  /*d570*/  LOP3.LUT R5, R5, R4, RZ, 0x3c, !PT ;  /* 0x0000000405057212 */ /* 0x000fe200078e3cff */
[----:B------:R-:W-:Y:S01]  /*d580*/  STL.64 [R1+0x598], R24 ;  /* 0x0005981801007387 */ /* 0x000fe20000100a00 */
[----:B------:R-:W-:-:S03]  /*d590*/  LOP3.LUT R6, R7, R6, RZ, 0x3c, !PT ;  /* 0x0000000607067212 */ /* 0x000fc600078e3cff */
[----:B------:R-:W-:Y:S01]  /*d5a0*/  IMAD.WIDE R4, R29, 0x2, R4 ;  /* 0x000000021d047825 */ /* 0x000fe200078e0204 */
[----:B------:R-:W-:-:S05]  /*d5b0*/  LOP3.LUT R7, R7, R6, RZ, 0x3c, !PT ;  /* 0x0000000607077212 */ /* 0x000fca00078e3cff */
[----:B------:R-:W-:Y:S01]  /*d5c0*/  IMAD.WIDE R6, R29, 0x2, R6 ;  /* 0x000000021d067825 */ /* 0x000fe200078e0206 */
[----:B--2---:R-:W-:Y:S01]  /*d5d0*/  HMMA.16816.F32.BF16 R8, R12, R10, R20 ;  /* 0x0000000a0c08723c */ /* 0x004fe20000041814 */
[----:B------:R-:W2:Y:S04]  /*d5e0*/  LDL.LU.64 R22, [R1+0x5d8] ;  /* 0x0005d80001167983 */ /* 0x000ea80000300a00 */
[----:B------:R-:W2:Y:S11]  /*d5f0*/  LDL.LU.64 R20, [R1+0x5d0] ;  /* 0x0005d00001147983 */ /* 0x000eb60000300a00 */
[----:B------:R-:W-:Y:S07]  /*d600*/  @!UPT UIADD3 URZ, URZ, URZ, URZ ;  /* 0x0000003f3f3ff290 */ /* 0x000fee000fffe03f */
[----:B------:R-:W-:Y:S04]  /*d610*/  STL.64 [R1+0x140], R8 ;  /* 0x0001400801007387 */ /* 0x000fe80000100a00 */
[----:B------:R0:W-:Y:S04]  /*d620*/  STL.64 [R1+0x148], R10 ;  /* 0x0001480a01007387 */ /* 0x0001e80000100a00 */
[----:B0-----:R0:W5:Y:S04]  /*d630*/  LDL.LU.64 R10, [R1+0x5c8] ;  /* 0x0005c800010a7983 */ /* 0x0011680000300a00 */
[----:B------:R-:W4:Y:S04]  /*d640*/  LDL.LU.64 R8, [R1+0x5c0] ;  /* 0x0005c00001087983 */ /* 0x000f280000300a00 */
[----:B------:R3:W-:Y:S04]  /*d650*/  STL [R1+0x414], R4 ;  /* 0x0004140401007387 */ /* 0x0007e80000100800 */
[----:B------:R1:W-:Y:S01]  /*d660*/  STL [R1+0x364], R5 ;  /* 0x0003640501007387 */ /* 0x0003e20000100800 */
[----:B---3--:R-:W-:-:S02]  /*d670*/  IMAD.MOV.U32 R4, RZ, RZ, R27 ;  /* 0x000000ffff047224 */ /* 0x008fc400078e001b */
[----:B-1----:R-:W-:Y:S01]  /*d680*/  IMAD.MOV.U32 R5, RZ, RZ, R26 ;  /* 0x000000ffff057224 */ /* 0x002fe200078e001a */
[----:B------:R-:W-:Y:S03]  /*d690*/  STL [R1+0x4c4], R6 ;  /* 0x0004c40601007387 */ /* 0x000fe60000100800 */
[----:B------:R-:W-:Y:S01]  /*d6a0*/  IMAD.WIDE R4, R29, 0x2, R4 ;  /* 0x000000021d047825 */ /* 0x000fe200078e0204 */
[----:B------:R-:W-:Y:S04]  /*d6b0*/  STL [R1+0x418], R7 ;  /* 0x0004180701007387 */ /* 0x000fe80000100800 */
[----:B------:R1:W-:Y:S04]  /*d6c0*/  STL [R1+0x368], R4 ;  /* 0x0003680401007387 */ /* 0x0003e80000100800 */
[----:B------:R3:W-:Y:S04]  /*d6d0*/  STL [R1+0x314], R5 ;  /* 0x0003140501007387 */ /* 0x0007e80000100800 */
[----:B-1----:R-:W4:Y:S04]  /*d6e0*/  LDL.LU R4, [R1+0x318] ;  /* 0x0003180001047983 */ /* 0x002f280000300800 */
[----:B---3--:R-:W3:Y:S01]  /*d6f0*/  LDL.LU R5, [R1+0x370] ;  /* 0x0003700001057983 */ /* 0x008ee20000300800 */
[----:B--2---:R-:W-:-:S02]  /*d700*/  IMAD.MOV.U32 R6, RZ, RZ, R21 ;  /* 0x000000ffff067224 */ /* 0x004fc400078e0015 */
[----:B------:R-:W-:-:S04]  /*d710*/  IMAD.MOV.U32 R7, RZ, RZ, R20 ;  /* 0x000000ffff077224 */ /* 0x000fc800078e0014 */
[----:B------:R-:W-:-:S05]  /*d720*/  IMAD.WIDE R6, R29, 0x2, R6 ;  /* 0x000000021d067825 */ /* 0x000fca00078e0206 */
[----:B------:R1:W-:Y:S04]  /*d730*/  STL [R1+0x41c], R6 ;  /* 0x00041c0601007387 */ /* 0x0003e80000100800 */
[----:B------:R2:W-:Y:S01]  /*d740*/  STL [R1+0x36c], R7 ;  /* 0x00036c0701007387 */ /* 0x0005e20000100800 */
[----:B----4-:R-:W-:-:S04]  /*d750*/  LOP3.LUT R9, R9, R8, RZ, 0x3c, !PT ;  /* 0x0000000809097212 */ /* 0x010fc800078e3cff */
[----:B------:R-:W-:-:S04]  /*d760*/  LOP3.LUT R8, R9, R8, RZ, 0x3c, !PT ;  /* 0x0000000809087212 */ /* 0x000fc800078e3cff */
[----:B------:R-:W-:-:S05]  /*d770*/  LOP3.LUT R9, R9, R8, RZ, 0x3c, !PT ;  /* 0x0000000809097212 */ /* 0x000fca00078e3cff */
[----:B------:R-:W-:-:S05]  /*d780*/  IMAD.WIDE R8, R29, 0x2, R8 ;  /* 0x000000021d087825 */ /* 0x000fca00078e0208 */
[----:B------:R4:W-:Y:S01]  /*d790*/  STL [R1+0x4c8], R8 ;  /* 0x0004c80801007387 */ /* 0x0009e20000100800 */
[----:B-1----:R-:W-:-:S03]  /*d7a0*/  IMAD.MOV.U32 R6, RZ, RZ, R23 ;  /* 0x000000ffff067224 */ /* 0x002fc600078e0017 */
[----:B------:R1:W-:Y:S01]  /*d7b0*/  STL [R1+0x420], R9 ;  /* 0x0004200901007387 */ /* 0x0003e20000100800 */
[----:B--2---:R-:W-:-:S03]  /*d7c0*/  IMAD.MOV.U32 R7, RZ, RZ, R22 ;  /* 0x000000ffff077224 */ /* 0x004fc600078e0016 */
[----:B------:R-:W2:Y:S04]  /*d7d0*/  LDL.LU R24, [R1+0x320] ;  /* 0x0003200001187983 */ /* 0x000ea80000300800 */
[----:B------:R-:W2:Y:S04]  /*d7e0*/  LDL.LU R25, [R1+0x380] ;  /* 0x0003800001197983 */ /* 0x000ea80000300800 */
[----:B------:R-:W2:Y:S01]  /*d7f0*/  LDL.LU R26, [R1+0x384] ;  /* 0x00038400011a7983 */ /* 0x000ea20000300800 */
[----:B---3--:R-:W-:-:S03]  /*d800*/  LOP3.LUT R5, R5, R4, RZ, 0x3c, !PT ;  /* 0x0000000405057212 */ /* 0x008fc600078e3cff */
[----:B------:R-:W3:Y:S01]  /*d810*/  LDL.LU R27, [R1+0x434] ;  /* 0x00043400011b7983 */ /* 0x000ee20000300800 */
[----:B------:R-:W-:-:S03]  /*d820*/  LOP3.LUT R4, R5, R4, RZ, 0x3c, !PT ;  /* 0x0000000405047212 */ /* 0x000fc600078e3cff */
[----:B------:R-:W2:Y:S01]  /*d830*/  LDL.LU R20, [R1+0x438] ;  /* 0x0004380001147983 */ /* 0x000ea20000300800 */
[----:B------:R-:W-:-:S03]  /*d840*/  LOP3.LUT R5, R5, R4, RZ, 0x3c, !PT ;  /* 0x0000000405057212 */ /* 0x000fc600078e3cff */
[----:B------:R-:W2:Y:S02]  /*d850*/  LDL.LU R21, [R1+0x4d4] ;  /* 0x0004d40001157983 */ /* 0x000ea40000300800 */
[----:B------:R-:W-:-:S04]  /*d860*/  IMAD.WIDE R4, R29, 0x2, R4 ;  /* 0x000000021d047825 */ /* 0x000fc800078e0204 */
[----:B------:R-:W-:Y:S01]  /*d870*/  IMAD.WIDE R6, R29, 0x2, R6 ;  /* 0x000000021d067825 */ /* 0x000fe200078e0206 */
[----:B------:R0:W-:Y:S03]  /*d880*/  STL [R1+0x370], R4 ;  /* 0x0003700401007387 */ /* 0x0001e60000100800 */
[----:B----4-:R-:W-:Y:S01]  /*d890*/  IMAD.MOV.U32 R8, RZ, RZ, R19 ;  /* 0x000000ffff087224 */ /* 0x010fe200078e0013 */
[----:B------:R4:W-:Y:S01]  /*d8a0*/  STL [R1+0x318], R5 ;  /* 0x0003180501007387 */ /* 0x0009e20000100800 */
[----:B-1----:R-:W-:-:S04]  /*d8b0*/  IMAD.MOV.U32 R9, RZ, RZ, R18 ;  /* 0x000000ffff097224 */ /* 0x002fc800078e0012 */
[----:B------:R-:W-:Y:S01]  /*d8c0*/  IMAD.WIDE R8, R29, 0x2, R8 ;  /* 0x000000021d087825 */ /* 0x000fe200078e0208 */
[----:B0-----:R-:W2:Y:S04]  /*d8d0*/  LDL.LU R4, [R1+0x31c] ;  /* 0x00031c0001047983 */ /* 0x001ea80000300800 */
[----:B----4-:R-:W2:Y:S04]  /*d8e0*/  LDL.LU R5, [R1+0x378] ;  /* 0x0003780001057983 */ /* 0x010ea80000300800 */
[----:B------:R0:W-:Y:S04]  /*d8f0*/  STL [R1+0x424], R6 ;  /* 0x0004240601007387 */ /* 0x0001e80000100800 */
[----:B------:R1:W-:Y:S04]  /*d900*/  STL [R1+0x374], R7 ;  /* 0x0003740701007387 */ /* 0x0003e80000100800 */
[----:B0-----:R-:W4:Y:S04]  /*d910*/  LDL.LU R6, [R1+0x37c] ;  /* 0x00037c0001067983 */ /* 0x001f280000300800 */
[----:B-1----:R-:W4:Y:S04]  /*d920*/  LDL.LU R7, [R1+0x42c] ;  /* 0x00042c0001077983 */ /* 0x002f280000300800 */
[----:B------:R0:W-:Y:S04]  /*d930*/  STL [R1+0x4cc], R8 ;  /* 0x0004cc0801007387 */ /* 0x0001e80000100800 */
[----:B------:R1:W-:Y:S04]  /*d940*/  STL [R1+0x428], R9 ;  /* 0x0004280901007387 */ /* 0x0003e80000100800 */
[----:B0-----:R-:W3:Y:S04]  /*d950*/  LDL.LU R8, [R1+0x430] ;  /* 0x0004300001087983 */ /* 0x001ee80000300800 */
[----:B-1----:R-:W3:Y:S04]  /*d960*/  LDL.LU R9, [R1+0x4d0] ;  /* 0x0004d00001097983 */ /* 0x002ee80000300800 */
[----:B------:R-:W3:Y:S04]  /*d970*/  LDL.LU R22, [R1+0x38c] ;  /* 0x00038c0001167983 */ /* 0x000ee80000300800 */
[----:B------:R-:W3:Y:S04]  /*d980*/  LDL.LU R23, [R1+0x43c] ;  /* 0x00043c0001177983 */ /* 0x000ee80000300800 */
[----:B------:R-:W3:Y:S04]  /*d990*/  LDL.LU R18, [R1+0x440] ;  /* 0x0004400001127983 */ /* 0x000ee80000300800 */
[----:B------:R-:W3:Y:S01]  /*d9a0*/  LDL.LU R19, [R1+0x4d8] ;  /* 0x0004d80001137983 */ /* 0x000ee20000300800 */
[----:B--2---:R-:W-:-:S04]  /*d9b0*/  LOP3.LUT R5, R5, R4, RZ, 0x3c, !PT ;  /* 0x0000000405057212 */ /* 0x004fc800078e3cff */
[----:B------:R-:W-:-:S04]  /*d9c0*/  LOP3.LUT R4, R5, R4, RZ, 0x3c, !PT ;  /* 0x0000000405047212 */ /* 0x000fc800078e3cff */
[----:B------:R-:W-:-:S05]  /*d9d0*/  LOP3.LUT R5, R5, R4, RZ, 0x3c, !PT ;  /* 0x0000000405057212 */ /* 0x000fca00078e3cff */
[----:B------:R-:W-:Y:S01]  /*d9e0*/  IMAD.WIDE R4, R29, 0x2, R4 ;  /* 0x000000021d047825 */ /* 0x000fe200078e0204 */
[----:B----4-:R-:W-:-:S04]  /*d9f0*/  LOP3.LUT R7, R7, R6, RZ, 0x3c, !PT ;  /* 0x0000000607077212 */ /* 0x010fc800078e3cff */
[C---:B------:R-:W-:Y:S01]  /*da00*/  LOP3.LUT R6, R7.reuse, R6, RZ, 0x3c, !PT ;  /* 0x0000000607067212 */ /* 0x040fe200078e3cff */
[----:B------:R0:W-:Y:S03]  /*da10*/  STL [R1+0x378], R4 ;  /* 0x0003780401007387 */ /* 0x0001e60000100800 */
[----:B------:R-:W-:Y:S01]  /*da20*/  LOP3.LUT R7, R7, R6, RZ, 0x3c, !PT ;  /* 0x0000000607077212 */ /* 0x000fe200078e3cff */
[----:B------:R1:W-:Y:S01]  /*da30*/  STL [R1+0x31c], R5 ;  /* 0x00031c0501007387 */ /* 0x0003e20000100800 */
[----:B---3--:R-:W-:-:S04]  /*da40*/  LOP3.LUT R9, R9, R8, RZ, 0x3c, !PT ;  /* 0x0000000809097212 */ /* 0x008fc800078e3cff */
[----:B------:R-:W-:Y:S01]  /*da50*/  LOP3.LUT R8, R9, R8, RZ, 0x3c, !PT ;  /* 0x0000000809087212 */ /* 0x000fe200078e3cff */
[----:B------:R-:W-:-:S03]  /*da60*/  IMAD.WIDE R6, R29, 0x2, R6 ;  /* 0x000000021d067825 */ /* 0x000fc600078e0206 */
[----:B------:R-:W-:Y:S01]  /*da70*/  LOP3.LUT R9, R9, R8, RZ, 0x3c, !PT ;  /* 0x0000000809097212 */ /* 0x000fe200078e3cff */
[----:B0-----:R-:W-:Y:S02]  /*da80*/  IMAD.MOV.U32 R4, RZ, RZ, R25 ;  /* 0x000000ffff047224 */ /* 0x001fe400078e0019 */
[----:B-1----:R-:W-:Y:S02]  /*da90*/  IMAD.MOV.U32 R5, RZ, RZ, R24 ;  /* 0x000000ffff057224 */ /* 0x002fe400078e0018 */
[C---:B------:R-:W-:Y:S01]  /*daa0*/  IMAD.WIDE R8, R29.reuse, 0x2, R8 ;  /* 0x000000021d087825 */ /* 0x040fe200078e0208 */
[----:B------:R-:W-:Y:S03]  /*dab0*/  STL [R1+0x42c], R6 ;  /* 0x00042c0601007387 */ /* 0x000fe60000100800 */
[----:B------:R-:W-:Y:S01]  /*dac0*/  IMAD.WIDE R4, R29, 0x2, R4 ;  /* 0x000000021d047825 */ /* 0x000fe200078e0204 */
[----:B------:R-:W-:Y:S04]  /*dad0*/  STL [R1+0x37c], R7 ;  /* 0x00037c0701007387 */ /* 0x000fe80000100800 */
[----:B------:R-:W-:Y:S04]  /*dae0*/  STL [R1+0x4d0], R8 ;  /* 0x0004d00801007387 */ /* 0x000fe80000100800 */
[----:B------:R-:W-:Y:S04]  /*daf0*/  STL [R1+0x430], R9 ;  /* 0x0004300901007387 */ /* 0x000fe80000100800 */
[----:B------:R0:W-:Y:S04]  /*db00*/  STL [R1+0x380], R4 ;  /* 0x0003800401007387 */ /* 0x0001e80000100800 */
[----:B------:R1:W-:Y:S04]  /*db10*/  STL [R1+0x320], R5 ;  /* 0x0003200501007387 */ /* 0x0003e80000100800 */
[----:B0-----:R-:W2:Y:S04]  /*db20*/  LDL.LU R4, [R1+0x324] ;  /* 0x0003240001047983 */ /* 0x001ea80000300800 */
[----:B-1----:R-:W2:Y:S01]  /*db30*/  LDL.LU R5, [R1+0x388] ;  /* 0x0003880001057983 */ /* 0x002ea20000300800 */
[----:B------:R-:W-:-:S02]  /*db40*/  IMAD.MOV.U32 R6, RZ, RZ, R27 ;  /* 0x000000ffff067224 */ /* 0x000fc400078e001b */
[----:B------:R-:W-:Y:S02]  /*db50*/  IMAD.MOV.U32 R7, RZ, RZ, R26 ;  /* 0x000000ffff077224 */ /* 0x000fe400078e001a */
[----:B------:R-:W-:Y:S02]  /*db60*/  IMAD.MOV.U32 R8, RZ, RZ, R21 ;  /* 0x000000ffff087224 */ /* 0x000fe400078e0015 */
[----:B------:R-:W-:Y:S02]  /*db70*/  IMAD.MOV.U32 R9, RZ, RZ, R20 ;  /* 0x000000ffff097224 */ /* 0x000fe400078e0014 */
[----:B------:R-:W-:-:S04]  /*db80*/  IMAD.WIDE R6, R29, 0x2, R6 ;  /* 0x000000021d067825 */ /* 0x000fc800078e0206 */
[----:B------:R-:W-:Y:S01]  /*db90*/  IMAD.WIDE R8, R29, 0x2, R8 ;  /* 0x000000021d087825 */ /* 0x000fe200078e0208 */
[----:B------:R0:W-:Y:S04]  /*dba0*/  STL [R1+0x434], R6 ;  /* 0x0004340601007387 */ /* 0x0001e80000100800 */
[----:B------:R1:W-:Y:S04]  /*dbb0*/  STL [R1+0x384], R7 ;  /* 0x0003840701007387 */ /* 0x0003e80000100800 */
[----:B------:R3:W-:Y:S04]  /*dbc0*/  STL [R1+0x4d4], R8 ;  /* 0x0004d40801007387 */ /* 0x0007e80000100800 */
[----:B------:R4:W-:Y:S01]  /*dbd0*/  STL [R1+0x438], R9 ;  /* 0x0004380901007387 */ /* 0x0009e20000100800 */
[----:B0-----:R-:W-:-:S03]  /*dbe0*/  IMAD.MOV.U32 R6, RZ, RZ, R23 ;  /* 0x000000ffff067224 */ /* 0x001fc600078e0017 */
[----:B------:R-:W2:Y:S01]  /*dbf0*/  LDL.LU R24, [R1+0x32c] ;  /* 0x00032c0001187983 */ /* 0x000ea20000300800 */
[----:B-1----:R-:W-:-:S03]  /*dc00*/  IMAD.MOV.U32 R7, RZ, RZ, R22 ;  /* 0x000000ffff077224 */ /* 0x002fc600078e0016 */
[----:B------:R-:W2:Y:S04]  /*dc10*/  LDL.LU R25, [R1+0x398] ;  /* 0x0003980001197983 */ /* 0x000ea80000300800 */
[----:B------:R-:W2:Y:S01]  /*dc20*/  LDL.LU R26, [R1+0x39c] ;  /* 0x00039c00011a7983 */ /* 0x000ea20000300800 */
[----:B------:R-:W-:-:S03]  /*dc30*/  IMAD.WIDE R6, R29, 0x2, R6 ;  /* 0x000000021d067825 */ /* 0x000fc600078e0206 */
[----:B------:R-:W2:Y:S01]  /*dc40*/  LDL.LU R27, [R1+0x44c] ;  /* 0x00044c00011b7983 */ /* 0x000ea20000300800 */
[----:B---3--:R-:W-:-:S03]  /*dc50*/  IMAD.MOV.U32 R8, RZ, RZ, R19 ;  /* 0x000000ffff087224 */ /* 0x008fc600078e0013 */
[----:B------:R-:W3:Y:S01]  /*dc60*/  LDL.LU R20, [R1+0x450] ;  /* 0x0004500001147983 */ /* 0x000ee20000300800 */
[----:B----4-:R-:W-:-:S03]  /*dc70*/  IMAD.MOV.U32 R9, RZ, RZ, R18 ;  /* 0x000000ffff097224 */ /* 0x010fc600078e0012 */
[----:B------:R-:W4:Y:S01]  /*dc80*/  LDL.LU R21, [R1+0x4e0] ;  /* 0x0004e00001157983 */ /* 0x000f220000300800 */
[----:B------:R-:W-:Y:S01]  /*dc90*/  IMAD.WIDE R8, R29, 0x2, R8 ;  /* 0x000000021d087825 */ /* 0x000fe200078e0208 */
[----:B--2---:R-:W-:-:S04]  /*dca0*/  LOP3.LUT R5, R5, R4, RZ, 0x3c, !PT ;  /* 0x0000000405057212 */ /* 0x004fc800078e3cff */
[----:B------:R-:W-:-:S04]  /*dcb0*/  LOP3.LUT R4, R5, R4, RZ, 0x3c, !PT ;  /* 0x0000000405047212 */ /* 0x000fc800078e3cff */
[----:B------:R-:W-:-:S05]  /*dcc0*/  LOP3.LUT R5, R5, R4, RZ, 0x3c, !PT ;  /* 0x0000000405057212 */ /* 0x000fca00078e3cff */
[----:B------:R-:W-:-:S05]  /*dcd0*/  IMAD.WIDE R4, R29, 0x2, R4 ;  /* 0x000000021d047825 */ /* 0x000fca00078e0204 */
[----:B------:R0:W-:Y:S04]  /*dce0*/  STL [R1+0x388], R4 ;  /* 0x0003880401007387 */ /* 0x0001e80000100800 */
[----:B------:R1:W-:Y:S04]  /*dcf0*/  STL [R1+0x324], R5 ;  /* 0x0003240501007387 */ /* 0x0003e80000100800 */
[----:B0-----:R-:W2:Y:S04]  /*dd00*/  LDL.LU R4, [R1+0x328] ;  /* 0x0003280001047983 */ /* 0x001ea80000300800 */
[----:B-1----:R-:W2:Y:S04]  /*dd10*/  LDL.LU R5, [R1+0x390] ;  /* 0x0003900001057983 */ /* 0x002ea80000300800 */
[----:B------:R0:W-:Y:S04]  /*dd20*/  STL [R1+0x43c], R6 ;  /* 0x00043c0601007387 */ /* 0x0001e80000100800 */
[----:B------:R1:W-:Y:S04]  /*dd30*/  STL [R1+0x38c], R7 ;  /* 0x00038c0701007387 */ /* 0x0003e80000100800 */
[----:B0-----:R-:W3:Y:S04]  /*dd40*/  LDL.LU R6, [R1+0x394] ;  /* 0x0003940001067983 */ /* 0x001ee80000300800 */
[----:B-1----:R-:W3:Y:S04]  /*dd50*/  LDL.LU R7, [R1+0x444] ;  /* 0x0004440001077983 */ /* 0x002ee80000300800 */
[----:B------:R0:W-:Y:S04]  /*dd60*/  STL [R1+0x4d8], R8 ;  /* 0x0004d80801007387 */ /* 0x0001e80000100800 */
[----:B------:R1:W-:Y:S04]  /*dd70*/  STL [R1+0x440], R9 ;  /* 0x0004400901007387 */ /* 0x0003e80000100800 */
[----:B0-----:R-:W4:Y:S04]  /*dd80*/  LDL.LU R8, [R1+0x448] ;  /* 0x0004480001087983 */ /* 0x001f280000300800 */
[----:B-1----:R-:W4:Y:S04]  /*dd90*/  LDL.LU R9, [R1+0x4dc] ;  /* 0x0004dc0001097983 */ /* 0x002f280000300800 */
[----:B------:R-:W4:Y:S04]  /*dda0*/  LDL.LU R22, [R1+0x3a4] ;  /* 0x0003a40001167983 */ /* 0x000f280000300800 */
[----:B------:R-:W4:Y:S04]  /*ddb0*/  LDL.LU R23, [R1+0x454] ;  /* 0x0004540001177983 */ /* 0x000f280000300800 */
[----:B------:R-:W4:Y:S04]  /*ddc0*/  LDL.LU R18, [R1+0x458] ;  /* 0x0004580001127983 */ /* 0x000f280000300800 */
[----:B------:R-:W4:Y:S01]  /*ddd0*/  LDL.LU R19, [R1+0x4e4] ;  /* 0x0004e40001137983 */ /* 0x000f220000300800 */
[----:B--2---:R-:W-:-:S04]  /*dde0*/  LOP3.LUT R5, R5, R4, RZ, 0x3c, !PT ;  /* 0x0000000405057212 */ /* 0x004fc800078e3cff */
[----:B------:R-:W-:-:S04]  /*ddf0*/  LOP3.LUT R4, R5, R4, RZ, 0x3c, !PT ;  /* 0x0000000405047212 */ /* 0x000fc800078e3cff */
[----:B------:R-:W-:-:S05]  /*de00*/  LOP3.LUT R5, R5, R4, RZ, 0x3c, !PT ;  /* 0x0000000405057212 */ /* 0x000fca00078e3cff */
[----:B------:R-:W-:Y:S01]  /*de10*/  IMAD.WIDE R4, R29, 0x2, R4 ;  /* 0x000000021d047825 */ /* 0x000fe200078e0204 */
[----:B---3--:R-:W-:-:S04]  /*de20*/  LOP3.LUT R7, R7, R6, RZ, 0x3c, !PT ;  /* 0x0000000607077212 */ /* 0x008fc800078e3cff */
[C---:B------:R-:W-:Y:S01]  /*de30*/  LOP3.LUT R6, R7.reuse, R6, RZ, 0x3c, !PT ;  /* 0x0000000607067212 */ /* 0x040fe200078e3cff */
[----:B------:R0:W-:Y:S03]  /*de40*/  STL [R1+0x390], R4 ;  /* 0x0003900401007387 */ /* 0x0001e60000100800 */
[----:B------:R-:W-:Y:S01]  /*de50*/  LOP3.LUT R7, R7, R6, RZ, 0x3c, !PT ;  /* 0x0000000607077212 */ /* 0x000fe200078e3cff */
[----:B------:R1:W-:Y:S01]  /*de60*/  STL [R1+0x328], R5 ;  /* 0x0003280501007387 */ /* 0x0003e20000100800 */
[----:B----4-:R-:W-:-:S04]  /*de70*/  LOP3.LUT R9, R9, R8, RZ, 0x3c, !PT ;  /* 0x0000000809097212 */ /* 0x010fc800078e3cff */
        /* <DEDUP_REMOVED lines=186> */
[----:B-1----:R-:W4:Y:S01]  /*ea20*/  LDL.LU R9, [R1+0x500] ;  /* 0x0005000001097983 */ /* 0x002f220000300800 */
[----:B------:R-:W-:-:S02]  /*ea30*/  IMAD.MOV.U32 R22, RZ, RZ, R16 ;  /* 0x000000ffff167224 */ /* 0x000fc400078e0010 */
[----:B------:R-:W-:Y:S01]  /*ea40*/  IMAD.MOV.U32 R23, RZ, RZ, R17 ;  /* 0x000000ffff177224 */ /* 0x000fe200078e0011 */
        /* <DEDUP_REMOVED lines=24> */
[----:B------:R0:W-:Y:S04]  /*ebd0*/  STL [R1+0x490], R9 ;  /* 0x0004900901007387 */ /* 0x0001e80000100800 */
[----:B------:R1:W-:Y:S01]  /*ebe0*/  STL [R1+0x3e0], R4 ;  /* 0x0003e00401007387 */ /* 0x0003e20000100800 */
[----:B0-----:R-:W-:-:S03]  /*ebf0*/  IMAD.MOV.U32 R9, RZ, RZ, R20 ;  /* 0x000000ffff097224 */ /* 0x001fc600078e0014 */
[----:B------:R-:W2:Y:S04]  /*ec00*/  LDL.LU R20, [R1+0x4a4] ;  /* 0x0004a40001147983 */ /* 0x000ea80000300800 */
[----:B------:R0:W-:Y:S04]  /*ec10*/  STL [R1+0x350], R5 ;  /* 0x0003500501007387 */ /* 0x0001e80000100800 */
[----:B-1----:R-:W3:Y:S04]  /*ec20*/  LDL.LU R4, [R1+0x354] ;  /* 0x0003540001047983 */ /* 0x002ee80000300800 */
[----:B0-----:R-:W3:Y:S01]  /*ec30*/  LDL.LU R5, [R1+0x3e8] ;  /* 0x0003e80001057983 */ /* 0x001ee20000300800 */
[----:B------:R-:W-:-:S02]  /*ec40*/  IMAD.MOV.U32 R6, RZ, RZ, R27 ;  /* 0x000000ffff067224 */ /* 0x000fc400078e001b */
[----:B------:R-:W-:Y:S02]  /*ec50*/  IMAD.MOV.U32 R7, RZ, RZ, R26 ;  /* 0x000000ffff077224 */ /* 0x000fe400078e001a */
[----:B------:R-:W-:Y:S02]  /*ec60*/  IMAD.MOV.U32 R8, RZ, RZ, R21 ;  /* 0x000000ffff087224 */ /* 0x000fe400078e0015 */
[C---:B------:R-:W-:Y:S01]  /*ec70*/  IMAD.WIDE R6, R29.reuse, 0x2, R6 ;  /* 0x000000021d067825 */ /* 0x040fe200078e0206 */
[----:B------:R-:W4:Y:S03]  /*ec80*/  LDL.LU R21, [R1+0x4a8] ;  /* 0x0004a80001157983 */ /* 0x000f260000300800 */
[----:B------:R-:W-:Y:S01]  /*ec90*/  IMAD.WIDE R8, R29, 0x2, R8 ;  /* 0x000000021d087825 */ /* 0x000fe200078e0208 */
[----:B------:R0:W-:Y:S04]  /*eca0*/  STL [R1+0x494], R6 ;  /* 0x0004940601007387 */ /* 0x0001e80000100800 */
[----:B------:R1:W-:Y:S04]  /*ecb0*/  STL [R1+0x3e4], R7 ;  /* 0x0003e40701007387 */ /* 0x0003e80000100800 */
[----:B------:R0:W-:Y:S04]  /*ecc0*/  STL [R1+0x504], R8 ;  /* 0x0005040801007387 */ /* 0x0001e80000100800 */
[----:B------:R0:W-:Y:S04]  /*ecd0*/  STL [R1+0x498], R9 ;  /* 0x0004980901007387 */ /* 0x0001e80000100800 */
[----:B------:R-:W2:Y:S04]  /*ece0*/  LDL.LU R24, [R1+0x230] ;  /* 0x0002300001187983 */ /* 0x000ea80000300800 */
[----:B------:R-:W2:Y:S04]  /*ecf0*/  LDL.LU R25, [R1+0x234] ;  /* 0x0002340001197983 */ /* 0x000ea80000300800 */
[----:B------:R-:W2:Y:S04]  /*ed00*/  LDL.LU R26, [R1+0x238] ;  /* 0x00023800011a7983 */ /* 0x000ea80000300800 */
[----:B------:R-:W2:Y:S01]  /*ed10*/  LDL.LU R27, [R1+0x23c] ;  /* 0x00023c00011b7983 */ /* 0x000ea20000300800 */
[----:B0-----:R-:W-:-:S02]  /*ed20*/  IMAD.MOV.U32 R6, RZ, RZ, R17 ;  /* 0x000000ffff067224 */ /* 0x001fc400078e0011 */
[----:B-1----:R-:W-:Y:S02]  /*ed30*/  IMAD.MOV.U32 R7, RZ, RZ, R16 ;  /* 0x000000ffff077224 */ /* 0x002fe400078e0010 */
[----:B------:R-:W-:Y:S02]  /*ed40*/  IMAD.MOV.U32 R8, RZ, RZ, R19 ;  /* 0x000000ffff087224 */ /* 0x000fe400078e0013 */
[----:B------:R-:W-:Y:S02]  /*ed50*/  IMAD.MOV.U32 R9, RZ, RZ, R18 ;  /* 0x000000ffff097224 */ /* 0x000fe400078e0012 */
[----:B------:R-:W-:-:S04]  /*ed60*/  IMAD.WIDE R6, R29, 0x2, R6 ;  /* 0x000000021d067825 */ /* 0x000fc800078e0206 */
[----:B------:R-:W-:-:S04]  /*ed70*/  IMAD.WIDE R8, R29, 0x2, R8 ;  /* 0x000000021d087825 */ /* 0x000fc800078e0208 */
[----:B------:R-:W-:Y:S02]  /*ed80*/  IMAD.MOV.U32 R16, RZ, RZ, R0 ;  /* 0x000000ffff107224 */ /* 0x000fe400078e0000 */
[----:B------:R-:W-:Y:S01]  /*ed90*/  IMAD.MOV.U32 R17, RZ, RZ, R28 ;  /* 0x000000ffff117224 */ /* 0x000fe200078e001c */
[----:B---3--:R-:W-:-:S04]  /*eda0*/  LOP3.LUT R5, R5, R4, RZ, 0x3c, !PT ;  /* 0x0000000405057212 */ /* 0x008fc800078e3cff */
[----:B------:R-:W-:-:S04]  /*edb0*/  LOP3.LUT R4, R5, R4, RZ, 0x3c, !PT ;  /* 0x0000000405047212 */ /* 0x000fc800078e3cff */
[----:B------:R-:W-:-:S05]  /*edc0*/  LOP3.LUT R5, R5, R4, RZ, 0x3c, !PT ;  /* 0x0000000405057212 */ /* 0x000fca00078e3cff */
[----:B------:R-:W-:-:S05]  /*edd0*/  IMAD.WIDE R4, R29, 0x2, R4 ;  /* 0x000000021d047825 */ /* 0x000fca00078e0204 */
[----:B------:R0:W-:Y:S04]  /*ede0*/  STL [R1+0x3e8], R4 ;  /* 0x0003e80401007387 */ /* 0x0001e80000100800 */
[----:B------:R1:W-:Y:S04]  /*edf0*/  STL [R1+0x354], R5 ;  /* 0x0003540501007387 */ /* 0x0003e80000100800 */
[----:B0-----:R-:W3:Y:S04]  /*ee00*/  LDL.LU R4, [R1+0x358] ;  /* 0x0003580001047983 */ /* 0x001ee80000300800 */
[----:B-1----:R-:W3:Y:S04]  /*ee10*/  LDL.LU R5, [R1+0x3f0] ;  /* 0x0003f00001057983 */ /* 0x002ee80000300800 */
[----:B------:R-:W-:Y:S04]  /*ee20*/  STL [R1+0x49c], R6 ;  /* 0x00049c0601007387 */ /* 0x000fe80000100800 */
[----:B------:R0:W-:Y:S04]  /*ee30*/  STL [R1+0x3ec], R7 ;  /* 0x0003ec0701007387 */ /* 0x0001e80000100800 */
[----:B0-----:R-:W2:Y:S04]  /*ee40*/  LDL.LU R7, [R1+0x3f4] ;  /* 0x0003f40001077983 */ /* 0x001ea80000300800 */
[----:B------:R0:W-:Y:S04]  /*ee50*/  STL [R1+0x508], R8 ;  /* 0x0005080801007387 */ /* 0x0001e80000100800 */
[----:B------:R1:W5:Y:S04]  /*ee60*/  LDL.LU R0, [R1+0x5b8] ;  /* 0x0005b80001007983 */ /* 0x0003680000300800 */
[----:B------:R-:W0:Y:S01]  /*ee70*/  LDL.LU R28, [R1+0x5b4] ;  /* 0x0005b400011c7983 */ /* 0x000e220000300800 */
[----:B------:R-:W-:-:S02]  /*ee80*/  IMAD.MOV.U32 R18, RZ, RZ, R2 ;  /* 0x000000ffff127224 */ /* 0x000fc400078e0002 */
[----:B------:R-:W-:Y:S01]  /*ee90*/  IMAD.MOV.U32 R19, RZ, RZ, R3 ;  /* 0x000000ffff137224 */ /* 0x000fe200078e0003 */
[----:B------:R1:W5:Y:S04]  /*eea0*/  LDL.LU R2, [R1+0x5b0] ;  /* 0x0005b00001027983 */ /* 0x0003680000300800 */
[----:B------:R1:W5:Y:S04]  /*eeb0*/  LDL.LU R3, [R1+0x5ac] ;  /* 0x0005ac0001037983 */ /* 0x0003680000300800 */
[----:B------:R-:W-:Y:S01]  /*eec0*/  STL [R1+0x4a0], R9 ;  /* 0x0004a00901007387 */ /* 0x000fe20000100800 */
[----:B---3--:R-:W-:-:S04]  /*eed0*/  LOP3.LUT R5, R5, R4, RZ, 0x3c, !PT ;  /* 0x0000000405057212 */ /* 0x008fc800078e3cff */
[----:B------:R-:W-:-:S04]  /*eee0*/  LOP3.LUT R4, R5, R4, RZ, 0x3c, !PT ;  /* 0x0000000405047212 */ /* 0x000fc800078e3cff */
[----:B------:R-:W-:-:S05]  /*eef0*/  LOP3.LUT R5, R5, R4, RZ, 0x3c, !PT ;  /* 0x0000000405057212 */ /* 0x000fca00078e3cff */
[----:B------:R-:W-:-:S04]  /*ef00*/  IMAD.WIDE R4, R29, 0x2, R4 ;  /* 0x000000021d047825 */ /* 0x000fc800078e0204 */
[----:B0-----:R-:W-:Y:S02]  /*ef10*/  IMAD.MOV.U32 R8, RZ, RZ, R28 ;  /* 0x000000ffff087224 */ /* 0x001fe400078e001c */
[----:B------:R-:W3:Y:S04]  /*ef20*/  LDL.LU R28, [R1+0x5a8] ;  /* 0x0005a800011c7983 */ /* 0x000ee80000300800 */
[----:B------:R0:W-:Y:S04]  /*ef30*/  STL [R1+0x3f0], R4 ;  /* 0x0003f00401007387 */ /* 0x0001e80000100800 */
[----:B------:R1:W-:Y:S04]  /*ef40*/  STL [R1+0x358], R5 ;  /* 0x0003580501007387 */ /* 0x0003e80000100800 */
[----:B0-----:R-:W3:Y:S04]  /*ef50*/  LDL.LU R4, [R1+0x35c] ;  /* 0x00035c0001047983 */ /* 0x001ee80000300800 */
[----:B-1----:R-:W3:Y:S01]  /*ef60*/  LDL.LU R5, [R1+0x3f8] ;  /* 0x0003f80001057983 */ /* 0x002ee20000300800 */
[----:B--2---:R-:W-:-:S02]  /*ef70*/  IMAD.MOV.U32 R6, RZ, RZ, R20 ;  /* 0x000000ffff067224 */ /* 0x004fc400078e0014 */
[----:B----4-:R-:W-:Y:S02]  /*ef80*/  IMAD.MOV.U32 R9, RZ, RZ, R21 ;  /* 0x000000ffff097224 */ /* 0x010fe400078e0015 */
[----:B------:R-:W-:-:S04]  /*ef90*/  IMAD.WIDE R6, R29, 0x2, R6 ;  /* 0x000000021d067825 */ /* 0x000fc800078e0206 */
[----:B------:R-:W-:Y:S01]  /*efa0*/  IMAD.WIDE R8, R29, 0x2, R8 ;  /* 0x000000021d087825 */ /* 0x000fe200078e0208 */
[----:B------:R0:W-:Y:S01]  /*efb0*/  STL [R1+0x4a4], R6 ;  /* 0x0004a40601007387 */ /* 0x0001e20000100800 */
[----:B------:R-:W-:Y:S03]  /*efc0*/  HMMA.16816.F32.BF16 R20, R12, R22, R24 ;  /* 0x000000160c14723c */ /* 0x000fe60000041818 */
[----:B------:R1:W-:Y:S04]  /*efd0*/  STL [R1+0x3f4], R7 ;  /* 0x0003f40701007387 */ /* 0x0003e80000100800 */
[----:B0-----:R-:W2:Y:S04]  /*efe0*/  LDL.LU R6, [R1+0x3fc] ;  /* 0x0003fc0001067983 */ /* 0x001ea80000300800 */
[----:B-1----:R-:W2:Y:S04]  /*eff0*/  LDL.LU R7, [R1+0x4ac] ;  /* 0x0004ac0001077983 */ /* 0x002ea80000300800 */
[----:B------:R-:W-:Y:S04]  /*f000*/  STL [R1+0x50c], R8 ;  /* 0x00050c0801007387 */ /* 0x000fe80000100800 */
[----:B------:R0:W-:Y:S04]  /*f010*/  STL [R1+0x4a8], R9 ;  /* 0x0004a80901007387 */ /* 0x0001e80000100800 */
[----:B0-----:R-:W4:Y:S04]  /*f020*/  LDL.LU R9, [R1+0x4b0] ;  /* 0x0004b00001097983 */ /* 0x001f280000300800 */
[----:B------:R-:W4:Y:S04]  /*f030*/  LDL.LU.64 R26, [R1+0x5a0] ;  /* 0x0005a000011a7983 */ /* 0x000f280000300a00 */
[----:B------:R0:W5:Y:S04]  /*f040*/  LDL.LU.64 R24, [R1+0x598] ;  /* 0x0005980001187983 */ /* 0x0001680000300a00 */
[----:B------:R-:W-:Y:S04]  /*f050*/  STL.64 [R1+0x70], R20 ;  /* 0x0000701401007387 */ /* 0x000fe80000100a00 */
[----:B------:R1:W-:Y:S04]  /*f060*/  STL.64 [R1+0x78], R22 ;  /* 0x0000781601007387 */ /* 0x0003e80000100a00 */
[----:B-1----:R-:W4:Y:S04]  /*f070*/  LDL.LU.64 R22, [R1+0x590] ;  /* 0x0005900001167983 */ /* 0x002f280000300a00 */
[----:B------:R0:W5:Y:S01]  /*f080*/  LDL.LU.64 R20, [R1+0x588] ;  /* 0x0005880001147983 */ /* 0x0001620000300a00 */
[----:B---3--:R-:W-:-:S03]  /*f090*/  IMAD.MOV.U32 R8, RZ, RZ, R28 ;  /* 0x000000ffff087224 */ /* 0x008fc600078e001c */
[----:B------:R-:W3:Y:S01]  /*f0a0*/  LDL.LU R28, [R1+0x580] ;  /* 0x00058000011c7983 */ /* 0x000ee20000300800 */
[----:B------:R-:W-:-:S04]  /*f0b0*/  LOP3.LUT R5, R5, R4, RZ, 0x3c, !PT ;  /* 0x0000000405057212 */ /* 0x000fc800078e3cff */
[----:B------:R-:W-:-:S04]  /*f0c0*/  LOP3.LUT R4, R5, R4, RZ, 0x3c, !PT ;  /* 0x0000000405047212 */ /* 0x000fc800078e3cff */
[----:B------:R-:W-:-:S05]  /*f0d0*/  LOP3.LUT R5, R5, R4, RZ, 0x3c, !PT ;  /* 0x0000000405057212 */ /* 0x000fca00078e3cff */
[----:B------:R-:W-:-:S05]  /*f0e0*/  IMAD.WIDE R4, R29, 0x2, R4 ;  /* 0x000000021d047825 */ /* 0x000fca00078e0204 */
[----:B------:R1:W-:Y:S04]  /*f0f0*/  STL [R1+0x3f8], R4 ;  /* 0x0003f80401007387 */ /* 0x0003e80000100800 */
[----:B------:R0:W-:Y:S04]  /*f100*/  STL [R1+0x35c], R5 ;  /* 0x00035c0501007387 */ /* 0x0001e80000100800 */
[----:B-1----:R-:W3:Y:S04]  /*f110*/  LDL.LU R4, [R1+0x360] ;  /* 0x0003600001047983 */ /* 0x002ee80000300800 */
[----:B0-----:R-:W3:Y:S01]  /*f120*/  LDL.LU R5, [R1+0x400] ;  /* 0x0004000001057983 */ /* 0x001ee20000300800 */
[----:B--2---:R-:W-:-:S04]  /*f130*/  LOP3.LUT R7, R7, R6, RZ, 0x3c, !PT ;  /* 0x0000000607077212 */ /* 0x004fc800078e3cff */
[C---:B------:R-:W-:Y:S01]  /*f140*/  LOP3.LUT R6, R7.reuse, R6, RZ, 0x3c, !PT ;  /* 0x0000000607067212 */ /* 0x040fe200078e3cff */
[----:B----4-:R-:W-:Y:S03]  /*f150*/  HMMA.16816.F32.BF16 R16, R12, R26, R16 ;  /* 0x0000001a0c10723c */ /* 0x010fe60000041810 */
[----:B------:R-:W-:Y:S01]  /*f160*/  LOP3.LUT R7, R7, R6, RZ, 0x3c, !PT ;  /* 0x0000000607077212 */ /* 0x000fe200078e3cff */
[----:B------:R-:W-:-:S04]  /*f170*/  IMAD.WIDE R8, R29, 0x2, R8 ;  /* 0x000000021d087825 */ /* 0x000fc800078e0208 */
[----:B------:R-:W-:-:S05]  /*f180*/  IMAD.WIDE R6, R29, 0x2, R6 ;  /* 0x000000021d067825 */ /* 0x000fca00078e0206 */
[----:B------:R0:W-:Y:S04]  /*f190*/  STL [R1+0x4ac], R6 ;  /* 0x0004ac0601007387 */ /* 0x0001e80000100800 */
[----:B------:R1:W-:Y:S04]  /*f1a0*/  STL [R1+0x3fc], R7 ;  /* 0x0003fc0701007387 */ /* 0x0003e80000100800 */
[----:B0-----:R-:W2:Y:S04]  /*f1b0*/  LDL.LU R6, [R1+0x4b4] ;  /* 0x0004b40001067983 */ /* 0x001ea80000300800 */
[----:B-1----:R-:W4:Y:S04]  /*f1c0*/  LDL.LU R7, [R1+0x408] ;  /* 0x0004080001077983 */ /* 0x002f280000300800 */
[----:B------:R-:W-:Y:S01]  /*f1d0*/  STL [R1+0x510], R8 ;  /* 0x0005100801007387 */ /* 0x000fe20000100800 */
[----:B------:R-:W-:-:S03]  /*f1e0*/  IMAD.MOV.U32 R27, RZ, RZ, R16 ;  /* 0x000000ffff1b7224 */ /* 0x000fc600078e0010 */
[----:B------:R-:W-:Y:S04]  /*f1f0*/  STL [R1+0x4b0], R9 ;  /* 0x0004b00901007387 */ /* 0x000fe80000100800 */
[----:B------:R-:W-:Y:S04]  /*f200*/  STL.64 [R1+0x60], R16 ;  /* 0x0000601001007387 */ /* 0x000fe80000100a00 */
[----:B------:R0:W-:Y:S04]  /*f210*/  STL.64 [R1+0x68], R18 ;  /* 0x0000681201007387 */ /* 0x0001e80000100a00 */
[----:B0-----:R-:W4:Y:S04]  /*f220*/  LDL.LU.64 R18, [R1+0x578] ;  /* 0x0005780001127983 */ /* 0x001f280000300a00 */
[----:B------:R-:W4:Y:S04]  /*f230*/  LDL.LU.64 R16, [R1+0x570] ;  /* 0x0005700001107983 */ /* 0x000f280000300a00 */
[----:B------:R-:W4:Y:S01]  /*f240*/  LDL.LU R26, [R1+0x310] ;  /* 0x00031000011a7983 */ /* 0x000f220000300800 */
[----:B---3--:R-:W-:-:S04]  /*f250*/  LOP3.LUT R5, R5, R4, RZ, 0x3c, !PT ;  /* 0x0000000405057212 */ /* 0x008fc800078e3cff */
[----:B------:R-:W-:-:S04]  /*f260*/  LOP3.LUT R4, R5, R4, RZ, 0x3c, !PT ;  /* 0x0000000405047212 */ /* 0x000fc800078e3cff */
[----:B------:R-:W-:-:S05]  /*f270*/  LOP3.LUT R5, R5, R4, RZ, 0x3c, !PT ;  /* 0x0000000405057212 */ /* 0x000fca00078e3cff */
[C---:B------:R-:W-:Y:S02]  /*f280*/  IMAD.WIDE R8, R29.reuse, 0x2, R4 ;  /* 0x000000021d087825 */ /* 0x040fe400078e0204 */
[----:B------:R-:W3:Y:S02]  /*f290*/  LDL.LU R5, [R1+0x404] ;  /* 0x0004040001057983 */ /* 0x000ee40000300800 */
[----:B--2---:R-:W-:Y:S02]  /*f2a0*/  IMAD.MOV.U32 R4, RZ, RZ, R6 ;  /* 0x000000ffff047224 */ /* 0x004fe400078e0006 */
[----:B------:R-:W-:Y:S02]  /*f2b0*/  IMAD.MOV.U32 R6, RZ, RZ, R28 ;  /* 0x000000ffff067224 */ /* 0x000fe400078e001c */
[----:B------:R-:W2:Y:S02]  /*f2c0*/  LDL.LU R28, [R1+0x56c] ;  /* 0x00056c00011c7983 */ /* 0x000ea40000300800 */
[C---:B----4-:R-:W-:Y:S01]  /*f2d0*/  IMAD.WIDE R6, R29.reuse, 0x2, R6 ;  /* 0x000000021d067825 */ /* 0x050fe200078e0206 */
[----:B------:R-:W-:Y:S11]  /*f2e0*/  HMMA.16816.F32.BF16 R16, R12, R22, R16 ;  /* 0x000000160c10723c */ /* 0x000ff60000041810 */
[----:B------:R-:W-:Y:S11]  /*f2f0*/  @!UPT UIADD3 URZ, URZ, URZ, URZ ;  /* 0x0000003f3f3ff290 */ /* 0x000ff6000fffe03f */
[----:B------:R-:W-:Y:S02]  /*f300*/  @!UPT UIADD3 URZ, URZ, URZ, URZ ;  /* 0x0000003f3f3ff290 */ /* 0x000fe4000fffe03f */
[----:B------:R-:W-:Y:S02]  /*f310*/  IMAD.MOV.U32 R14, RZ, RZ, R19 ;  /* 0x000000ffff0e7224 */ /* 0x000fe400078e0013 */
[----:B---3--:R-:W-:Y:S02]  /*f320*/  IMAD.WIDE R4, R29, 0x2, R4 ;  /* 0x000000021d047825 */ /* 0x008fe400078e0204 */
[----:B------:R-:W2:Y:S04]  /*f330*/  LDL.LU R29, [R1+0x568] ;  /* 0x00056800011d7983 */ /* 0x000ea80000300800 */
[----:B------:R0:W-:Y:S04]  /*f340*/  STL [R1+0x400], R8 ;  /* 0x0004000801007387 */ /* 0x0001e80000100800 */
[----:B------:R1:W-:Y:S04]  /*f350*/  STL [R1+0x360], R9 ;  /* 0x0003600901007387 */ /* 0x0003e80000100800 */
[----:B0-----:R-:W3:Y:S04]  /*f360*/  LDL.LU R8, [R1+0x40c] ;  /* 0x00040c0001087983 */ /* 0x001ee80000300800 */
[----:B-1----:R-:W4:Y:S04]  /*f370*/  LDL.LU R9, [R1+0x4bc] ;  /* 0x0004bc0001097983 */ /* 0x002f280000300800 */
[----:B------:R-:W-:Y:S04]  /*f380*/  STL.64 [R1+0x250], R16 ;  /* 0x0002501001007387 */ /* 0x000fe80000100a00 */
[----:B------:R0:W-:Y:S04]  /*f390*/  STL.64 [R1+0x258], R18 ;  /* 0x0002581201007387 */ /* 0x0001e80000100a00 */
[----:B0-----:R-:W2:Y:S04]  /*f3a0*/  LDL.LU R18, [R1+0x410] ;  /* 0x0004100001127983 */ /* 0x001ea80000300800 */
[----:B------:R-:W2:Y:S04]  /*f3b0*/  LDL.LU R19, [R1+0x4c0] ;  /* 0x0004c00001137983 */ /* 0x000ea80000300800 */
[----:B------:R-:W-:Y:S04]  /*f3c0*/  STL [R1+0x4b4], R4 ;  /* 0x0004b40401007387 */ /* 0x000fe80000100800 */
[----:B------:R3:W-:Y:S01]  /*f3d0*/  STL [R1+0x404], R5 ;  /* 0x0004040501007387 */ /* 0x0007e20000100800 */
[----:B------:R-:W-:-:S03]  /*f3e0*/  IADD3 R26, R26, -0x1, RZ ;  /* 0xffffffff1a1a7810 */ /* 0x000fc60007ffe0ff */
[----:B------:R-:W-:Y:S04]  /*f3f0*/  STL [R1+0x4b8], R6 ;  /* 0x0004b80601007387 */ /* 0x000fe80000100800 */
[----:B------:R2:W-:Y:S04]  /*f400*/  STL [R1+0x408], R7 ;  /* 0x0004080701007387 */ /* 0x0005e80000100800 */
[----:B------:R-:W-:Y:S01]  /*f410*/  STL [R1+0x310], R26 ;  /* 0x0003101a01007387 */ /* 0x000fe20000100800 */
[----:B------:R-:W-:Y:S01]  /*f420*/  ISETP.NE.U32.AND P0, PT, R26, RZ, PT ;  /* 0x000000ff1a00720c */ /* 0x000fe20003f05070 */
[----:B------:R-:W-:Y:S01]  /*f430*/  UIADD3 UR4, UR4, -0x20, URZ ;  /* 0xffffffe004047890 */ /* 0x000fe2000fffe03f */
[----:B------:R-:W-:-:S02]  /*f440*/  IMAD.MOV.U32 R13, RZ, RZ, R17 ;  /* 0x000000ffff0d7224 */ /* 0x000fc400078e0011 */
[----:B------:R-:W-:Y:S02]  /*f450*/  IMAD.MOV.U32 R12, RZ, RZ, R16 ;  /* 0x000000ffff0c7224 */ /* 0x000fe400078e0010 */
[----:B---3--:R-:W-:Y:S02]  /*f460*/  IMAD.MOV.U32 R5, RZ, RZ, R8 ;  /* 0x000000ffff057224 */ /* 0x008fe400078e0008 */
[----:B------:R-:W-:Y:S02]  /*f470*/  IMAD.MOV.U32 R8, RZ, RZ, c[0x0][0x18c] ;  /* 0x00006300ff087624 */ /* 0x000fe400078e00ff */
[----:B----4-:R-:W-:Y:S02]  /*f480*/  IMAD.MOV.U32 R4, RZ, RZ, R9 ;  /* 0x000000ffff047224 */ /* 0x010fe400078e0009 */
[----:B------:R-:W-:-:S04]  /*f490*/  IMAD.SHL.U32 R8, R8, 0x20, RZ ;  /* 0x0000002008087824 */ /* 0x000fc800078e00ff */
[----:B------:R-:W-:-:S05]  /*f4a0*/  IMAD.WIDE R4, R8, 0x2, R4 ;  /* 0x0000000208047825 */ /* 0x000fca00078e0204 */
[----:B------:R0:W-:Y:S01]  /*f4b0*/  STL [R1+0x4bc], R4 ;  /* 0x0004bc0401007387 */ /* 0x0001e20000100800 */
[----:B--2---:R-:W-:Y:S02]  /*f4c0*/  IMAD.MOV.U32 R7, RZ, RZ, R18 ;  /* 0x000000ffff077224 */ /* 0x004fe400078e0012 */
[----:B------:R-:W-:-:S04]  /*f4d0*/  IMAD.MOV.U32 R6, RZ, RZ, R19 ;  /* 0x000000ffff067224 */ /* 0x000fc800078e0013 */
[----:B------:R-:W-:Y:S01]  /*f4e0*/  IMAD.WIDE R6, R8, 0x2, R6 ;  /* 0x0000000208067825 */ /* 0x000fe200078e0206 */
[----:B------:R1:W-:Y:S04]  /*f4f0*/  STL [R1+0x40c], R5 ;  /* 0x00040c0501007387 */ /* 0x0003e80000100800 */
[----:B------:R2:W-:Y:S04]  /*f500*/  STL [R1+0x4c0], R6 ;  /* 0x0004c00601007387 */ /* 0x0005e80000100800 */
[----:B------:R2:W-:Y:S01]  /*f510*/  STL [R1+0x410], R7 ;  /* 0x0004100701007387 */ /* 0x0005e20000100800 */
[----:B------:R-:W-:-:S04]  /*f520*/  IMAD.MOV.U32 R9, RZ, RZ, c[0x0][0x188] ;  /* 0x00006200ff097624 */ /* 0x000fc800078e00ff */
[----:B------:R-:W-:-:S04]  /*f530*/  IMAD.SHL.U32 R9, R9, 0x20, RZ ;  /* 0x0000002009097824 */ /* 0x000fc800078e00ff */
[----:B------:R-:W-:-:S04]  /*f540*/  IMAD.WIDE R8, R9, 0x2, R28 ;  /* 0x0000000209087825 */ /* 0x000fc800078e021c */
[----:B0-----:R-:W-:Y:S02]  /*f550*/  IMAD.MOV.U32 R4, RZ, RZ, R8 ;  /* 0x000000ffff047224 */ /* 0x001fe400078e0008 */
[----:B-1----:R-:W-:Y:S01]  /*f560*/  IMAD.MOV.U32 R5, RZ, RZ, R9 ;  /* 0x000000ffff057224 */ /* 0x002fe200078e0009 */
[----:B--2---:R-:W-:Y:S01]  /*f570*/  @!P0 CALL.REL.NOINC `(.L_x_1) ;  /* 0x0000001000008944 */ /* 0x004fe20003c00000 */
[----:B------:R-:W-:Y:S05]  /*f580*/  BRA `(.L_x_2) ;  /* 0xffff81d000007947 */ /* 0x000fea000383ffff */
.L_x_1:
[----:B------:R-:W2:Y:S04]  /*f590*/  LDL.LU R17, [R1+0xf8] ;  /* 0x0000f80001117983 */ /* 0x000ea80000300800 */
[----:B------:R-:W3:Y:S04]  /*f5a0*/  LDL.LU R18, [R1+0xa8] ;  /* 0x0000a80001127983 */ /* 0x000ee80000300800 */
[----:B------:R-:W4:Y:S04]  /*f5b0*/  LDL.LU R19, [R1+0x74] ;  /* 0x0000740001137983 */ /* 0x000f280000300800 */
[----:B------:R-:W4:Y:S04]  /*f5c0*/  LDL.LU R26, [R1+0x144] ;  /* 0x00014400011a7983 */ /* 0x000f280000300800 */
[----:B-----5:R0:W-:Y:S04]  /*f5d0*/  STL [R1+0x654], R24 ;  /* 0x0006541801007387 */ /* 0x0201e80000100800 */
[----:B------:R1:W-:Y:S01]  /*f5e0*/  STL [R1+0x650], R10 ;  /* 0x0006500a01007387 */ /* 0x0003e20000100800 */
[----:B0-----:R-:W-:-:S03]  /*f5f0*/  IMAD.MOV.U32 R24, RZ, RZ, R14 ;  /* 0x000000ffff187224 */ /* 0x001fc600078e000e */
[----:B-1----:R-:W4:Y:S04]  /*f600*/  LDL.LU R10, [R1+0x6c] ;  /* 0x00006c00010a7983 */ /* 0x002f280000300800 */
[----:B------:R0:W-:Y:S04]  /*f610*/  STL [R1+0x64c], R11 ;  /* 0x00064c0b01007387 */ /* 0x0001e80000100800 */
[----:B0-----:R-:W4:Y:S04]  /*f620*/  LDL.LU R11, [R1+0x7c] ;  /* 0x00007c00010b7983 */ /* 0x001f280000300800 */
[----:B------:R-:W4:Y:S04]  /*f630*/  LDL.LU R0, [R1+0xac] ;  /* 0x0000ac0001007983 */ /* 0x000f280000300800 */
        /* <DEDUP_REMOVED lines=10> */
[----:B------:R-:W4:Y:S01]  /*f6e0*/  LDL.LU R16, [R1+0xa4] ;  /* 0x0000a40001107983 */ /* 0x000f220000300800 */
[----:B--2---:R-:W-:-:S03]  /*f6f0*/  IMAD.MOV.U32 R6, RZ, RZ, R17 ;  /* 0x000000ffff067224 */ /* 0x004fc600078e0011 */
[----:B------:R-:W2:Y:S01]  /*f700*/  LDL.LU R17, [R1+0x94] ;  /* 0x0000940001117983 */ /* 0x000ea20000300800 */
[----:B---3--:R-:W-:-:S03]  /*f710*/  IMAD.MOV.U32 R7, RZ, RZ, R18 ;  /* 0x000000ffff077224 */ /* 0x008fc600078e0012 */
[----:B------:R-:W2:Y:S01]  /*f720*/  LDL.LU R18, [R1+0x84] ;  /* 0x0000840001127983 */ /* 0x000ea20000300800 */
[----:B----4-:R-:W-:-:S03]  /*f730*/  IMAD.MOV.U32 R15, RZ, RZ, R19 ;  /* 0x000000ffff0f7224 */ /* 0x010fc600078e0013 */
[----:B------:R-:W3:Y:S01]  /*f740*/  LDL.LU R19, [R1+0x70] ;  /* 0x0000700001137983 */ /* 0x000ee20000300800 */
[----:B------:R-:W-:-:S03]  /*f750*/  IMAD.MOV.U32 R22, RZ, RZ, R26 ;  /* 0x000000ffff167224 */ /* 0x000fc600078e001a */
[----:B------:R-:W3:Y:S04]  /*f760*/  LDL.LU R26, [R1+0x140] ;  /* 0x00014000011a7983 */ /* 0x000ee80000300800 */
[----:B------:R0:W-:Y:S04]  /*f770*/  STL [R1+0x648], R21 ;  /* 0x0006481501007387 */ /* 0x0001e80000100800 */
[----:B0-----:R-:W4:Y:S04]  /*f780*/  LDL.LU R21, [R1+0xfc] ;  /* 0x0000fc0001157983 */ /* 0x001f280000300800 */
[----:B------:R0:W-:Y:S04]  /*f790*/  STL [R1+0x644], R20 ;  /* 0x0006441401007387 */ /* 0x0001e80000100800 */
[----:B0-----:R-:W2:Y:S01]  /*f7a0*/  LDL.LU R20, [R1+0x14c] ;  /* 0x00014c0001147983 */ /* 0x001ea20000300800 */
[----:B------:R-:W-:-:S03]  /*f7b0*/  F2FP.BF16.PACK_AB R10, R24, R10 ;  /* 0x0000000a180a723e */ /* 0x000fc600000010ff */
[----:B------:R-:W3:Y:S04]  /*f7c0*/  LDL.LU R24, [R1+0x654] ;  /* 0x0006540001187983 */ /* 0x000ee80000300800 */
[----:B------:R0:W-:Y:S01]  /*f7d0*/  STL [R1+0x10c], R10 ;  /* 0x00010c0a01007387 */ /* 0x0001e20000100800 */
[----:B------:R-:W-:-:S03]  /*f7e0*/  F2FP.BF16.PACK_AB R3, R2, R3 ;  /* 0x000000030203723e */ /* 0x000fc600000010ff */
[----:B0-----:R-:W3:Y:S01]  /*f7f0*/  LDL.LU R10, [R1+0x650] ;  /* 0x00065000010a7983 */ /* 0x001ee20000300800 */
[----:B------:R-:W-:Y:S02]  /*f800*/  F2FP.BF16.PACK_AB R2, R4, R5 ;  /* 0x000000050402723e */ /* 0x000fe400000010ff */
[----:B------:R-:W-:Y:S02]  /*f810*/  F2FP.BF16.PACK_AB R27, R12, R27 ;  /* 0x0000001b0c1b723e */ /* 0x000fe400000010ff */
[----:B----4-:R-:W-:Y:S02]  /*f820*/  F2FP.BF16.PACK_AB R0, R21, R0 ;  /* 0x000000001500723e */ /* 0x010fe400000010ff */
[----:B--2---:R-:W-:Y:S02]  /*f830*/  F2FP.BF16.PACK_AB R20, R11, R20 ;  /* 0x000000140b14723e */ /* 0x004fe400000010ff */
[----:B------:R-:W2:Y:S04]  /*f840*/  LDL.LU R11, [R1+0x64c] ;  /* 0x00064c00010b7983 */ /* 0x000ea80000300800 */
[----:B------:R-:W-:Y:S04]  /*f850*/  STL [R1+0x108], R20 ;  /* 0x0001081401007387 */ /* 0x000fe80000100800 */
[----:B------:R0:W-:Y:S04]  /*f860*/  STL [R1+0x104], R0 ;  /* 0x0001040001007387 */ /* 0x0001e80000100800 */
[----:B------:R1:W-:Y:S01]  /*f870*/  STL [R1+0x100], R3 ;  /* 0x0001000301007387 */ /* 0x0003e20000100800 */
[----:B0-----:R-:W-:-:S03]  /*f880*/  F2FP.BF16.PACK_AB R0, R8, R9 ;  /* 0x000000090800723e */ /* 0x001fc600000010ff */
[----:B------:R0:W-:Y:S01]  /*f890*/  STL [R1+0x11c], R2 ;  /* 0x00011c0201007387 */ /* 0x0001e20000100800 */
[----:B-1----:R-:W-:-:S03]  /*f8a0*/  F2FP.BF16.PACK_AB R3, R6, R7 ;  /* 0x000000070603723e */ /* 0x002fc600000010ff */
[----:B------:R1:W-:Y:S01]  /*f8b0*/  STL [R1+0x118], R0 ;  /* 0x0001180001007387 */ /* 0x0003e20000100800 */
[----:B0-----:R-:W-:-:S03]  /*f8c0*/  F2FP.BF16.PACK_AB R2, R28, R29 ;  /* 0x0000001d1c02723e */ /* 0x001fc600000010ff */
[----:B------:R0:W-:Y:S01]  /*f8d0*/  STL [R1+0x114], R3 ;  /* 0x0001140301007387 */ /* 0x0001e20000100800 */
[----:B-1----:R-:W-:-:S03]  /*f8e0*/  F2FP.BF16.PACK_AB R0, R13, R14 ;  /* 0x0000000e0d00723e */ /* 0x002fc600000010ff */
[----:B------:R1:W-:Y:S01]  /*f8f0*/  STL [R1+0x110], R2 ;  /* 0x0001100201007387 */ /* 0x0003e20000100800 */
[----:B---3--:R-:W-:-:S03]  /*f900*/  F2FP.BF16.PACK_AB R26, R19, R26 ;  /* 0x0000001a131a723e */ /* 0x008fc600000010ff */
[----:B------:R3:W-:Y:S01]  /*f910*/  STL [R1+0x12c], R0 ;  /* 0x00012c0001007387 */ /* 0x0007e20000100800 */
[----:B0-----:R-:W-:Y:S02]  /*f920*/  F2FP.BF16.PACK_AB R3, R15, R22 ;  /* 0x000000160f03723e */ /* 0x001fe400000010ff */
[----:B-1----:R-:W-:-:S03]  /*f930*/  F2FP.BF16.PACK_AB R2, R23, R16 ;  /* 0x000000101702723e */ /* 0x002fc600000010ff */
[----:B------:R-:W-:Y:S01]  /*f940*/  STL [R1+0x128], R3 ;  /* 0x0001280301007387 */ /* 0x000fe20000100800 */
[----:B---3--:R-:W-:-:S03]  /*f950*/  F2FP.BF16.PACK_AB R0, R17, R18 ;  /* 0x000000121100723e */ /* 0x008fc600000010ff */
[----:B------:R-:W-:Y:S04]  /*f960*/  STL [R1+0x124], R2 ;  /* 0x0001240201007387 */ /* 0x000fe80000100800 */
[----:B------:R-:W-:Y:S04]  /*f970*/  STL [R1+0x568], R27 ;  /* 0x0005681b01007387 */ /* 0x000fe80000100800 */
[----:B------:R-:W-:Y:S04]  /*f980*/  STL [R1+0x120], R0 ;  /* 0x0001200001007387 */ /* 0x000fe80000100800 */
[----:B------:R-:W-:Y:S04]  /*f990*/  STL [R1+0x56c], R26 ;  /* 0x00056c1a01007387 */ /* 0x000fe80000100800 */
[----:B------:R-:W3:Y:S04]  /*f9a0*/  LDL.LU R21, [R1+0x27c] ;  /* 0x00027c0001157983 */ /* 0x000ee80000300800 */
[----:B------:R-:W3:Y:S04]  /*f9b0*/  LDL.LU R23, [R1+0x26c] ;  /* 0x00026c0001177983 */ /* 0x000ee80000300800 */
[----:B------:R-:W4:Y:S04]  /*f9c0*/  LDL.LU R20, [R1+0x15c] ;  /* 0x00015c0001147983 */ /* 0x000f280000300800 */
[----:B------:R-:W4:Y:S01]  /*f9d0*/  LDL.LU R22, [R1+0x16c] ;  /* 0x00016c0001167983 */ /* 0x000f220000300800 */
[----:B------:R-:W-:-:S05]  /*f9e0*/  F2FP.BF16.PACK_AB R25, R25, R24 ;  /* 0x000000181919723e */ /* 0x000fca00000010ff */
        /* <DEDUP_REMOVED lines=18> */
[----:B--2---:R-:W-:-:S03]  /*fb10*/  F2FP.BF16.PACK_AB R24, R11, R10 ;  /* 0x0000000a0b18723e */ /* 0x004fc600000010ff */
[----:B------:R-:W2:Y:S04]  /*fb20*/  LDL.LU R11, [R1+0x260] ;  /* 0x00026000010b7983 */ /* 0x000ea80000300800 */
[----:B------:R-:W2:Y:S04]  /*fb30*/  LDL.LU R9, [R1+0x150] ;  /* 0x0001500001097983 */ /* 0x000ea80000300800 */
[----:B------:R-:W2:Y:S04]  /*fb40*/  LDL.LU R10, [R1+0x160] ;  /* 0x00016000010a7983 */ /* 0x000ea80000300800 */
[----:B------:R-:W2:Y:S04]  /*fb50*/  LDL.LU R6, [R1+0x170] ;  /* 0x0001700001067983 */ /* 0x000ea80000300800 */
[----:B------:R-:W2:Y:S04]  /*fb60*/  LDL.LU R7, [R1+0x180] ;  /* 0x0001800001077983 */ /* 0x000ea80000300800 */
[----:B------:R-:W2:Y:S04]  /*fb70*/  LDL.LU R28, [R1+0xc0] ;  /* 0x0000c000011c7983 */ /* 0x000ea80000300800 */
[----:B------:R-:W2:Y:S04]  /*fb80*/  LDL.LU R29, [R1+0xb0] ;  /* 0x0000b000011d7983 */ /* 0x000ea80000300800 */
[----:B------:R0:W-:Y:S04]  /*fb90*/  STL [R1+0x574], R24 ;  /* 0x0005741801007387 */ /* 0x0001e80000100800 */
[----:B0-----:R-:W2:Y:S01]  /*fba0*/  LDL.LU R24, [R1+0xcc] ;  /* 0x0000cc0001187983 */ /* 0x001ea20000300800 */
[----:B---3--:R-:W-:-:S03]  /*fbb0*/  F2FP.BF16.PACK_AB R23, R21, R23 ;  /* 0x000000171517723e */ /* 0x008fc600000010ff */
[----:B------:R-:W3:Y:S04]  /*fbc0*/  LDL.LU R21, [R1+0x648] ;  /* 0x0006480001157983 */ /* 0x000ee80000300800 */
[----:B------:R0:W-:Y:S01]  /*fbd0*/  STL [R1+0x578], R23 ;  /* 0x0005781701007387 */ /* 0x0001e20000100800 */
[----:B----4-:R-:W-:-:S03]  /*fbe0*/  F2FP.BF16.PACK_AB R22, R20, R22 ;  /* 0x000000161416723e */ /* 0x010fc600000010ff */
[----:B0-----:R-:W3:Y:S04]  /*fbf0*/  LDL.LU R23, [R1+0x17c] ;  /* 0x00017c0001177983 */ /* 0x001ee80000300800 */
[----:B------:R-:W4:Y:S04]  /*fc00*/  LDL.LU R20, [R1+0x644] ;  /* 0x0006440001147983 */ /* 0x000f280000300800 */
[----:B------:R-:W-:Y:S01]  /*fc10*/  STL [R1+0x57c], R22 ;  /* 0x00057c1601007387 */ /* 0x000fe20000100800 */
[----:B------:R-:W-:Y:S02]  /*fc20*/  F2FP.BF16.PACK_AB R19, R25, R19 ;  /* 0x000000131913723e */ /* 0x000fe400000010ff */
[----:B------:R-:W-:-:S02]  /*fc30*/  F2FP.BF16.PACK_AB R18, R26, R18 ;  /* 0x000000121a12723e */ /* 0x000fc400000010ff */
[----:B------:R-:W-:Y:S02]  /*fc40*/  F2FP.BF16.PACK_AB R17, R27, R17 ;  /* 0x000000111b11723e */ /* 0x000fe400000010ff */
[----:B------:R-:W-:Y:S02]  /*fc50*/  F2FP.BF16.PACK_AB R16, R0, R16 ;  /* 0x000000100010723e */ /* 0x000fe400000010ff */
[----:B------:R-:W-:Y:S02]  /*fc60*/  F2FP.BF16.PACK_AB R15, R2, R15 ;  /* 0x0000000f020f723e */ /* 0x000fe400000010ff */
[----:B------:R-:W-:Y:S02]  /*fc70*/  F2FP.BF16.PACK_AB R14, R3, R14 ;  /* 0x0000000e030e723e */ /* 0x000fe400000010ff */
[----:B------:R-:W-:Y:S02]  /*fc80*/  F2FP.BF16.PACK_AB R13, R4, R13 ;  /* 0x0000000d040d723e */ /* 0x000fe400000010ff */
[----:B------:R-:W-:-:S02]  /*fc90*/  F2FP.BF16.PACK_AB R12, R5, R12 ;  /* 0x0000000c050c723e */ /* 0x000fc400000010ff */
[----:B--2---:R-:W-:Y:S02]  /*fca0*/  F2FP.BF16.PACK_AB R11, R8, R11 ;  /* 0x0000000b080b723e */ /* 0x004fe400000010ff */
[----:B------:R-:W-:Y:S02]  /*fcb0*/  F2FP.BF16.PACK_AB R10, R9, R10 ;  /* 0x0000000a090a723e */ /* 0x000fe400000010ff */
[----:B------:R-:W-:Y:S02]  /*fcc0*/  F2FP.BF16.PACK_AB R9, R6, R7 ;  /* 0x000000070609723e */ /* 0x000fe400000010ff */
[----:B---3--:R-:W-:Y:S02]  /*fcd0*/  F2FP.BF16.PACK_AB R21, R23, R21 ;  /* 0x000000151715723e */ /* 0x008fe400000010ff */
[----:B----4-:R-:W-:-:S03]  /*fce0*/  F2FP.BF16.PACK_AB R20, R24, R20 ;  /* 0x000000141814723e */ /* 0x010fc600000010ff */
[----:B------:R-:W-:Y:S04]  /*fcf0*/  STL [R1+0x580], R21 ;  /* 0x0005801501007387 */ /* 0x000fe80000100800 */
        /* <DEDUP_REMOVED lines=12> */
[----:B------:R-:W2:Y:S04]  /*fdc0*/  LDL.LU R7, [R1+0x1bc] ;  /* 0x0001bc0001077983 */ /* 0x000ea80000300800 */
[----:B------:R-:W3:Y:S04]  /*fdd0*/  LDL.LU R6, [R1+0x1dc] ;  /* 0x0001dc0001067983 */ /* 0x000ee80000300800 */
[----:B---3--:R0:W-:Y:S04]  /*fde0*/  STL [R1+0x640], R6 ;  /* 0x0006400601007387 */ /* 0x0081e80000100800 */
[----:B0-----:R-:W2:Y:S04]  /*fdf0*/  LDL.LU R6, [R1+0x28c] ;  /* 0x00028c0001067983 */ /* 0x001ea80000300800 */
[----:B------:R-:W3:Y:S01]  /*fe00*/  LDL.LU R5, [R1+0x1fc] ;  /* 0x0001fc0001057983 */ /* 0x000ee20000300800 */
[----:B------:R-:W-:-:S03]  /*fe10*/  F2FP.BF16.PACK_AB R8, R28, R29 ;  /* 0x0000001d1c08723e */ /* 0x000fc600000010ff */
[----:B---3--:R0:W-:Y:S04]  /*fe20*/  STL [R1+0x63c], R5 ;  /* 0x00063c0501007387 */ /* 0x0081e80000100800 */
[----:B0-----:R-:W3:Y:S04]  /*fe30*/  LDL.LU R5, [R1+0x1cc] ;  /* 0x0001cc0001057983 */ /* 0x001ee80000300800 */
[----:B------:R-:W4:Y:S04]  /*fe40*/  LDL.LU R4, [R1+0xdc] ;  /* 0x0000dc0001047983 */ /* 0x000f280000300800 */
[----:B----4-:R0:W-:Y:S04]  /*fe50*/  STL [R1+0x638], R4 ;  /* 0x0006380401007387 */ /* 0x0101e80000100800 */
[----:B0-----:R-:W4:Y:S04]  /*fe60*/  LDL.LU R4, [R1+0x1ec] ;  /* 0x0001ec0001047983 */ /* 0x001f280000300800 */
[----:B------:R0:W-:Y:S04]  /*fe70*/  STL [R1+0x5b4], R8 ;  /* 0x0005b40801007387 */ /* 0x0001e80000100800 */
[----:B0-----:R-:W2:Y:S04]  /*fe80*/  LDL.LU R8, [R1+0xec] ;  /* 0x0000ec0001087983 */ /* 0x001ea80000300800 */
[----:B--2---:R0:W-:Y:S04]  /*fe90*/  STL [R1+0x5bc], R8 ;  /* 0x0005bc0801007387 */ /* 0x0041e80000100800 */
        /* <DEDUP_REMOVED lines=31> */
[----:B------:R-:W2:Y:S04]  /*10090*/  LDL.LU R9, [R1+0x298] ;  /* 0x0002980001097983 */ /* 0x000ea80000300800 */
        /* <DEDUP_REMOVED lines=29> */
[----:B0-----:R-:W2:Y:S01]  /*10270*/  LDL.LU R9, [R1+0x1c8] ;  /* 0x0001c80001097983 */ /* 0x001ea20000300800 */
[----:B------:R-:W-:-:S03]  /*10280*/  F2FP.BF16.PACK_AB R7, R6, R7 ;  /* 0x000000070607723e */ /* 0x000fc600000010ff */
[----:B--2---:R0:W-:Y:S04]  /*10290*/  STL [R1+0x630], R9 ;  /* 0x0006300901007387 */ /* 0x0041e80000100800 */
[----:B0-----:R-:W2:Y:S04]  /*102a0*/  LDL.LU R9, [R1+0x288] ;  /* 0x0002880001097983 */ /* 0x001ea80000300800 */
[----:B------:R-:W2:Y:S04]  /*102b0*/  LDL.LU R10, [R1+0x2a8] ;  /* 0x0002a800010a7983 */ /* 0x000ea80000300800 */
        /* <DEDUP_REMOVED lines=22> */
[----:B------:R-:W3:Y:S02]  /*10420*/  LDL.LU R6, [R1+0x640] ;  /* 0x0006400001067983 */ /* 0x000ee40000300800 */
[----:B---3--:R-:W-:-:S02]  /*10430*/  F2FP.BF16.PACK_AB R6, R5, R6 ;  /* 0x000000060506723e */ /* 0x008fc400000010ff */
[----:B------:R-:W4:Y:S02]  /*10440*/  LDL.LU R5, [R1+0x63c] ;  /* 0x00063c0001057983 */ /* 0x000f240000300800 */
[----:B----4-:R-:W-:Y:S02]  /*10450*/  F2FP.BF16.PACK_AB R5, R4, R5 ;  /* 0x000000050405723e */ /* 0x010fe400000010ff */
[----:B------:R-:W3:Y:S02]  /*10460*/  LDL.LU R4, [R1+0x638] ;  /* 0x0006380001047983 */ /* 0x000ee40000300800 */
[----:B---3--:R-:W-:Y:S02]  /*10470*/  F2FP.BF16.PACK_AB R4, R8, R4 ;  /* 0x000000040804723e */ /* 0x008fe400000010ff */
[----:B------:R-:W2:Y:S02]  /*10480*/  LDL.LU R8, [R1+0x634] ;  /* 0x0006340001087983 */ /* 0x000ea40000300800 */
[----:B--2---:R-:W-:-:S02]  /*10490*/  F2FP.BF16.PACK_AB R8, R9, R8 ;  /* 0x000000080908723e */ /* 0x004fc400000010ff */
[----:B------:R-:W2:Y:S04]  /*104a0*/  LDL.LU R9, [R1+0x630] ;  /* 0x0006300001097983 */ /* 0x000ea80000300800 */
[----:B------:R0:W-:Y:S04]  /*104b0*/  STL [R1+0xc], R8 ;  /* 0x00000c0801007387 */ /* 0x0001e80000100800 */
[----:B0-----:R-:W2:Y:S02]  /*104c0*/  LDL.LU R8, [R1+0x62c] ;  /* 0x00062c0001087983 */ /* 0x001ea40000300800 */
        /* <DEDUP_REMOVED lines=10> */
[----:B------:R0:W-:Y:S04]  /*10570*/  STL [R1], R8 ;  /* 0x0000000801007387 */ /* 0x0001e80000100800 */
        /* <DEDUP_REMOVED lines=46> */
[----:B------:R-:W2:Y:S01]  /*10860*/  LDL.LU R9, [R1+0x5b8] ;  /* 0x0005b80001097983 */ /* 0x000ea20000300800 */
[----:B------:R-:W-:-:S03]  /*10870*/  F2FP.BF16.PACK_AB R12, R11, R12 ;  /* 0x0000000c0b0c723e */ /* 0x000fc600000010ff */
[----:B------:R0:W-:Y:S01]  /*10880*/  STL [R1+0x30], R8 ;  /* 0x0000300801007387 */ /* 0x0001e20000100800 */
[----:B------:R-:W-:Y:S02]  /*10890*/  F2FP.BF16.PACK_AB R14, R13, R14 ;  /* 0x0000000e0d0e723e */ /* 0x000fe400000010ff */
[----:B------:R-:W-:Y:S01]  /*108a0*/  F2FP.BF16.PACK_AB R16, R15, R16 ;  /* 0x000000100f10723e */ /* 0x000fe200000010ff */
[----:B0-----:R0:W5:Y:S01]  /*108b0*/  LDL.LU R8, [R1+0x5b4] ;  /* 0x0005b40001087983 */ /* 0x0011620000300800 */
[----:B------:R-:W-:Y:S02]  /*108c0*/  F2FP.BF16.PACK_AB R18, R17, R18 ;  /* 0x000000121112723e */ /* 0x000fe400000010ff */
[----:B------:R-:W-:Y:S02]  /*108d0*/  F2FP.BF16.PACK_AB R20, R19, R20 ;  /* 0x000000141314723e */ /* 0x000fe400000010ff */
[----:B------:R-:W-:Y:S02]  /*108e0*/  F2FP.BF16.PACK_AB R22, R21, R22 ;  /* 0x000000161516723e */ /* 0x000fe400000010ff */
[----:B------:R-:W-:-:S02]  /*108f0*/  F2FP.BF16.PACK_AB R24, R23, R24 ;  /* 0x000000181718723e */ /* 0x000fc400000010ff */
[----:B------:R-:W-:Y:S02]  /*10900*/  F2FP.BF16.PACK_AB R26, R25, R26 ;  /* 0x0000001a191a723e */ /* 0x000fe400000010ff */
[----:B------:R-:W-:Y:S02]  /*10910*/  F2FP.BF16.PACK_AB R0, R27, R0 ;  /* 0x000000001b00723e */ /* 0x000fe400000010ff */
[----:B------:R-:W-:Y:S02]  /*10920*/  F2FP.BF16.PACK_AB R2, R2, R3 ;  /* 0x000000030202723e */ /* 0x000fe400000010ff */
[----:B--2---:R-:W-:Y:S02]  /*10930*/  F2FP.BF16.PACK_AB R10, R9, R10 ;  /* 0x0000000a090a723e */ /* 0x004fe400000010ff */
[----:B------:R0:W5:Y:S04]  /*10940*/  LDL.LU R9, [R1+0x5b0] ;  /* 0x0005b00001097983 */ /* 0x0001680000300800 */
[----:B------:R1:W-:Y:S04]  /*10950*/  STL [R1+0x4c], R10 ;  /* 0x00004c0a01007387 */ /* 0x0003e80000100800 */
[----:B-1----:R0:W5:Y:S04]  /*10960*/  LDL.LU R10, [R1+0x5ac] ;  /* 0x0005ac00010a7983 */ /* 0x0021680000300800 */
        /* <DEDUP_REMOVED lines=25> */
[----:B------:R1:W-:Y:S02]  /*10b00*/  STL [R1+0x68], R0 ;  /* 0x0000680001007387 */ /* 0x0003e40000100800 */
[----:B-1----:R-:W-:-:S05]  /*10b10*/  F2FP.BF16.PACK_AB R0, R28, R29 ;  /* 0x0000001d1c00723e */ /* 0x002fca00000010ff */
[----:B------:R0:W-:Y:S04]  /*10b20*/  STL [R1+0x60], R0 ;  /* 0x0000600001007387 */ /* 0x0001e80000100800 */
[----:B------:R0:W-:Y:S02]  /*10b30*/  STL [R1+0x64], R2 ;  /* 0x0000640201007387 */ /* 0x0001e40000100800 */
.L_x_0:
[----:B------:R-:W-:Y:S04]  /*10b40*/  STL.64 [R1+0x628], R6 ;  /* 0x0006280601007387 */ /* 0x000fe80000100a00 */
[----:B------:R-:W-:Y:S04]  /*10b50*/  STL.64 [R1+0x620], R4 ;  /* 0x0006200401007387 */ /* 0x000fe80000100a00 */
[----:B-----5:R-:W-:Y:S04]  /*10b60*/  STL.64 [R1+0x618], R10 ;  /* 0x0006180a01007387 */ /* 0x020fe80000100a00 */
[----:B------:R-:W-:Y:S04]  /*10b70*/  STL.64 [R1+0x610], R8 ;  /* 0x0006100801007387 */ /* 0x000fe80000100a00 */
[----:B------:R-:W-:Y:S04]  /*10b80*/  STL.64 [R1+0x608], R14 ;  /* 0x0006080e01007387 */ /* 0x000fe80000100a00 */
[----:B------:R2:W-:Y:S04]  /*10b90*/  STL.64 [R1+0x600], R12 ;  /* 0x0006000c01007387 */ /* 0x0005e80000100a00 */
[----:B--2---:R-:W2:Y:S04]  /*10ba0*/  LDL.LU R12, [R1+0x30] ;  /* 0x00003000010c7983 */ /* 0x004ea80000300800 */
[----:B------:R-:W2:Y:S04]  /*10bb0*/  LDL.LU R13, [R1+0x34] ;  /* 0x00003400010d7983 */ /* 0x000ea80000300800 */
[----:B------:R-:W3:Y:S04]  /*10bc0*/  LDL.LU R14, [R1+0x38] ;  /* 0x00003800010e7983 */ /* 0x000ee80000300800 */
[----:B------:R-:W3:Y:S04]  /*10bd0*/  LDL.LU R15, [R1+0x3c] ;  /* 0x00003c00010f7983 */ /* 0x000ee80000300800 */
[----:B0-----:R-:W4:Y:S04]  /*10be0*/  LDL.LU R0, [R1+0x4] ;  /* 0x0000040001007983 */ /* 0x001f280000300800 */
[----:B-1----:R-:W4:Y:S04]  /*10bf0*/  LDL.LU R3, [R1+0x8] ;  /* 0x0000080001037983 */ /* 0x002f280000300800 */
[----:B------:R-:W4:Y:S04]  /*10c00*/  LDL.LU R2, [R1+0xc] ;  /* 0x00000c0001027983 */ /* 0x000f280000300800 */
[----:B------:R-:W0:Y:S04]  /*10c10*/  S2R R29, SR_TID.X ;  /* 0x00000000001d7919 */ /* 0x000e280000002100 */
[----:B------:R-:W-:Y:S06]  /*10c20*/  BAR.SYNC.DEFER_BLOCKING 0x0 ;  /* 0x0000000000007b1d */ /* 0x000fec0000010000 */
[----:B---3--:R-:W-:Y:S04]  /*10c30*/  STL.64 [R1+0x638], R14 ;  /* 0x0006380e01007387 */ /* 0x008fe80000100a00 */
[----:B--2---:R1:W-:Y:S04]  /*10c40*/  STL.64 [R1+0x630], R12 ;  /* 0x0006300c01007387 */ /* 0x0043e80000100a00 */
[----:B------:R-:W2:Y:S04]  /*10c50*/  LDL.LU R8, [R1+0x40] ;  /* 0x0000400001087983 */ /* 0x000ea80000300800 */
[----:B------:R-:W2:Y:S04]  /*10c60*/  LDL.LU R9, [R1+0x44] ;  /* 0x0000440001097983 */ /* 0x000ea80000300800 */
[----:B------:R-:W2:Y:S04]  /*10c70*/  LDL.LU R10, [R1+0x48] ;  /* 0x00004800010a7983 */ /* 0x000ea80000300800 */
[----:B------:R-:W2:Y:S04]  /*10c80*/  LDL.LU R11, [R1+0x4c] ;  /* 0x00004c00010b7983 */ /* 0x000ea80000300800 */
[----:B------:R-:W3:Y:S04]  /*10c90*/  LDL.LU R4, [R1+0x50] ;  /* 0x0000500001047983 */ /* 0x000ee80000300800 */
[----:B------:R-:W3:Y:S04]  /*10ca0*/  LDL.LU R5, [R1+0x54] ;  /* 0x0000540001057983 */ /* 0x000ee80000300800 */
[----:B------:R-:W3:Y:S04]  /*10cb0*/  LDL.LU R6, [R1+0x58] ;  /* 0x0000580001067983 */ /* 0x000ee80000300800 */
[----:B------:R-:W3:Y:S04]  /*10cc0*/  LDL.LU R7, [R1+0x5c] ;  /* 0x00005c0001077983 */ /* 0x000ee80000300800 */
[----:B-1----:R-:W2:Y:S04]  /*10cd0*/  LDL.LU R12, [R1+0x60] ;  /* 0x00006000010c7983 */ /* 0x002ea80000300800 */
[----:B------:R-:W2:Y:S04]  /*10ce0*/  LDL.LU R13, [R1+0x64] ;  /* 0x00006400010d7983 */ /* 0x000ea80000300800 */
[----:B------:R-:W2:Y:S04]  /*10cf0*/  LDL.LU R14, [R1+0x68] ;  /* 0x00006800010e7983 */ /* 0x000ea80000300800 */
[----:B------:R-:W2:Y:S04]  /*10d00*/  LDL.LU R15, [R1+0x6c] ;  /* 0x00006c00010f7983 */ /* 0x000ea80000300800 */
[----:B------:R-:W-:Y:S04]  /*10d10*/  STL.64 [R1+0x5f8], R18 ;  /* 0x0005f81201007387 */ /* 0x000fe80000100a00 */
[----:B------:R1:W-:Y:S04]  /*10d20*/  STL.64 [R1+0x5f0], R16 ;  /* 0x0005f01001007387 */ /* 0x0003e80000100a00 */
[----:B-1----:R-:W3:Y:S04]  /*10d30*/  LDL.LU R16, [R1+0x20] ;  /* 0x0000200001107983 */ /* 0x002ee80000300800 */
[----:B------:R-:W3:Y:S04]  /*10d40*/  LDL.LU R17, [R1+0x24] ;  /* 0x0000240001117983 */ /* 0x000ee80000300800 */
[----:B------:R-:W3:Y:S04]  /*10d50*/  LDL.LU R18, [R1+0x28] ;  /* 0x0000280001127983 */ /* 0x000ee80000300800 */
[----:B------:R-:W3:Y:S04]  /*10d60*/  LDL.LU R19, [R1+0x2c] ;  /* 0x00002c0001137983 */ /* 0x000ee80000300800 */
[----:B------:R-:W-:Y:S04]  /*10d70*/  STL.64 [R1+0x5e8], R22 ;  /* 0x0005e81601007387 */ /* 0x000fe80000100a00 */
[----:B------:R1:W-:Y:S04]  /*10d80*/  STL.64 [R1+0x5e0], R20 ;  /* 0x0005e01401007387 */ /* 0x0003e80000100a00 */
[----:B-1----:R-:W3:Y:S04]  /*10d90*/  LDL.LU R20, [R1+0x10] ;  /* 0x0000100001147983 */ /* 0x002ee80000300800 */
[----:B------:R-:W3:Y:S04]  /*10da0*/  LDL.LU R21, [R1+0x14] ;  /* 0x0000140001157983 */ /* 0x000ee80000300800 */
[----:B------:R-:W3:Y:S04]  /*10db0*/  LDL.LU R22, [R1+0x18] ;  /* 0x0000180001167983 */ /* 0x000ee80000300800 */
[----:B------:R-:W3:Y:S04]  /*10dc0*/  LDL.LU R23, [R1+0x1c] ;  /* 0x00001c0001177983 */ /* 0x000ee80000300800 */
[----:B------:R-:W-:Y:S04]  /*10dd0*/  STL.64 [R1+0x5d8], R26 ;  /* 0x0005d81a01007387 */ /* 0x000fe80000100a00 */
[----:B------:R4:W-:Y:S02]  /*10de0*/  STL.64 [R1+0x5d0], R24 ;  /* 0x0005d01801007387 */ /* 0x0009e40000100a00 */
[----:B----4-:R-:W-:-:S02]  /*10df0*/  IMAD.MOV.U32 R25, RZ, RZ, R0 ;  /* 0x000000ffff197224 */ /* 0x010fc400078e0000 */
[----:B------:R-:W4:Y:S01]  /*10e00*/  LDL.LU R24, [R1] ;  /* 0x0000000001187983 */ /* 0x000f220000300800 */
[----:B------:R-:W-:Y:S02]  /*10e10*/  IMAD.MOV.U32 R27, RZ, RZ, R2 ;  /* 0x000000ffff1b7224 */ /* 0x000fe400078e0002 */
[C---:B0-----:R-:W-:Y:S01]  /*10e20*/  IMAD.SHL.U32 R2, R29.reuse, 0x20, RZ ;  /* 0x000000201d027824 */ /* 0x041fe200078e00ff */
[----:B------:R-:W0:Y:S01]  /*10e30*/  S2R R0, SR_TID.X ;  /* 0x0000000000007919 */ /* 0x000e220000002100 */
[----:B------:R-:W-:Y:S02]  /*10e40*/  IMAD.MOV.U32 R26, RZ, RZ, R3 ;  /* 0x000000ffff1a7224 */ /* 0x000fe400078e0003 */
[----:B------:R-:W-:Y:S01]  /*10e50*/  IMAD.SHL.U32 R28, R29, 0x800, RZ ;  /* 0x000008001d1c7824 */ /* 0x000fe200078e00ff */
[----:B------:R-:W-:-:S04]  /*10e60*/  LOP3.LUT R2, R2, 0x60, RZ, 0xc0, !PT ;  /* 0x0000006002027812 */ /* 0x000fc800078ec0ff */
[----:B------:R-:W-:Y:S02]  /*10e70*/  LOP3.LUT R28, R28, 0xc000, RZ, 0xc0, !PT ;  /* 0x0000c0001c1c7812 */ /* 0x000fe400078ec0ff */
[----:B0-----:R-:W-:Y:S01]  /*10e80*/  LOP3.LUT R3, R0, 0xe0, RZ, 0xc0, !PT ;  /* 0x000000e000037812 */ /* 0x001fe200078ec0ff */
[----:B------:R-:W-:-:S04]  /*10e90*/  IMAD R0, R29, 0x200, R29 ;  /* 0x000002001d007824 */ /* 0x000fc800078e021d */
[----:B------:R-:W-:Y:S02]  /*10ea0*/  IMAD R2, R3, 0x40, R2 ;  /* 0x0000004003027824 */ /* 0x000fe400078e0202 */
[----:B------:R-:W-:Y:S01]  /*10eb0*/  IMAD.SHL.U32 R3, R29, 0x4, RZ ;  /* 0x000000041d037824 */ /* 0x000fe200078e00ff */
[----:B------:R-:W-:Y:S01]  /*10ec0*/  SHF.R.U32.HI R29, RZ, 0x2, R29 ;  /* 0x00000002ff1d7819 */ /* 0x000fe2000001161d */
[----:B------:R-:W-:-:S03]  /*10ed0*/  IMAD.SHL.U32 R0, R0, 0x10, RZ ;  /* 0x0000001000007824 */ /* 0x000fc600078e00ff */
[----:B------:R-:W-:Y:S02]  /*10ee0*/  LOP3.LUT R3, R2, 0x70, R3, 0x78, !PT ;  /* 0x0000007002037812 */ /* 0x000fe400078e7803 */
[----:B------:R-:W-:-:S03]  /*10ef0*/  LOP3.LUT R2, R0, 0xc7f0, RZ, 0xc0, !PT ;  /* 0x0000c7f000027812 */ /* 0x000fc600078ec0ff */
[----:B------:R-:W-:Y:S01]  /*10f00*/  IMAD.IADD R0, R28, 0x1, R3 ;  /* 0x000000011c007824 */ /* 0x000fe200078e0203 */
[----:B------:R-:W-:-:S04]  /*10f10*/  LOP3.LUT R2, R2, 0x20, R29, 0x78, !PT ;  /* 0x0000002002027812 */ /* 0x000fc800078e781d */
[----:B--2---:R0:W-:Y:S04]  /*10f20*/  STS.128 [R0], R12 ;  /* 0x0000000c00007388 */ /* 0x0041e80000000c00 */
[----:B0-----:R-:W2:Y:S04]  /*10f30*/  LDL.LU.64 R14, [R1+0x638] ;  /* 0x00063800010e7983 */ /* 0x001ea80000300a00 */
[----:B------:R-:W2:Y:S04]  /*10f40*/  LDL.LU.64 R12, [R1+0x630] ;  /* 0x00063000010c7983 */ /* 0x000ea80000300a00 */
[----:B---3--:R0:W-:Y:S04]  /*10f50*/  STS.128 [R0+0x400], R4 ;  /* 0x0004000400007388 */ /* 0x0081e80000000c00 */
[----:B------:R1:W-:Y:S04]  /*10f60*/  STS.128 [R0+0x80], R8 ;  /* 0x0000800800007388 */ /* 0x0003e80000000c00 */
[----:B0-----:R-:W3:Y:S04]  /*10f70*/  LDL.LU.64 R6, [R1+0x628] ;  /* 0x0006280001067983 */ /* 0x001ee80000300a00 */
[----:B------:R-:W3:Y:S04]  /*10f80*/  LDL.LU.64 R4, [R1+0x620] ;  /* 0x0006200001047983 */ /* 0x000ee80000300a00 */
[----:B-1----:R-:W3:Y:S04]  /*10f90*/  LDL.LU.64 R10, [R1+0x618] ;  /* 0x00061800010a7983 */ /* 0x002ee80000300a00 */
[----:B------:R-:W3:Y:S04]  /*10fa0*/  LDL.LU.64 R8, [R1+0x610] ;  /* 0x0006100001087983 */ /* 0x000ee80000300a00 */
[----:B------:R-:W-:Y:S04]  /*10fb0*/  STS.128 [R0+0x100], R16 ;  /* 0x0001001000007388 */ /* 0x000fe80000000c00 */
[----:B--2---:R0:W-:Y:S04]  /*10fc0*/  STS.128 [R0+0x480], R12 ;  /* 0x0004800c00007388 */ /* 0x0041e80000000c00 */
[----:B0-----:R-:W2:Y:S04]  /*10fd0*/  LDL.LU.64 R14, [R1+0x608] ;  /* 0x00060800010e7983 */ /* 0x001ea80000300a00 */
[----:B------:R-:W2:Y:S04]  /*10fe0*/  LDL.LU.64 R12, [R1+0x600] ;  /* 0x00060000010c7983 */ /* 0x000ea80000300a00 */
[----:B------:R-:W2:Y:S04]  /*10ff0*/  LDL.LU R3, [R1+0x534] ;  /* 0x0005340001037983 */ /* 0x000ea80000300800 */
[----:B------:R-:W2:Y:S04]  /*11000*/  LDL.LU.64 R18, [R1+0x5f8] ;  /* 0x0005f80001127983 */ /* 0x000ea80000300a00 */
[----:B------:R-:W2:Y:S04]  /*11010*/  LDL.LU.64 R16, [R1+0x5f0] ;  /* 0x0005f00001107983 */ /* 0x000ea80000300a00 */
[----:B------:R0:W-:Y:S04]  /*11020*/  STS.128 [R0+0x500], R20 ;  /* 0x0005001400007388 */ /* 0x0001e80000000c00 */
[----:B----4-:R1:W-:Y:S04]  /*11030*/  STS.128 [R0+0x180], R24 ;  /* 0x0001801800007388 */ /* 0x0103e80000000c00 */
[----:B---3--:R3:W-:Y:S04]  /*11040*/  STS.128 [R0+0x580], R4 ;  /* 0x0005800400007388 */ /* 0x0087e80000000c00 */
[----:B------:R4:W-:Y:S04]  /*11050*/  STS.128 [R0+0x200], R8 ;  /* 0x0002000800007388 */ /* 0x0009e80000000c00 */
[----:B0-----:R-:W2:Y:S04]  /*11060*/  LDL.LU.64 R22, [R1+0x5e8] ;  /* 0x0005e80001167983 */ /* 0x001ea80000300a00 */
[----:B------:R-:W2:Y:S04]  /*11070*/  LDL.LU.64 R20, [R1+0x5e0] ;  /* 0x0005e00001147983 */ /* 0x000ea80000300a00 */
[----:B-1----:R-:W2:Y:S04]  /*11080*/  LDL.LU.64 R26, [R1+0x5d8] ;  /* 0x0005d800011a7983 */ /* 0x002ea80000300a00 */
[----:B------:R-:W2:Y:S04]  /*11090*/  LDL.LU.64 R24, [R1+0x5d0] ;  /* 0x0005d00001187983 */ /* 0x000ea80000300a00 */
[----:B---3--:R-:W3:Y:S04]  /*110a0*/  LDL.LU R4, [R1+0x304] ;  /* 0x0003040001047983 */ /* 0x008ee80000300800 */
[----:B----4-:R-:W4:Y:S04]  /*110b0*/  LDL.LU R8, [R1+0x100] ;  /* 0x0001000001087983 */ /* 0x010f280000300800 */
[----:B------:R-:W4:Y:S04]  /*110c0*/  LDL.LU R9, [R1+0x104] ;  /* 0x0001040001097983 */ /* 0x000f280000300800 */
[----:B------:R-:W4:Y:S04]  /*110d0*/  LDL.LU R10, [R1+0x108] ;  /* 0x00010800010a7983 */ /* 0x000f280000300800 */
[----:B------:R-:W4:Y:S04]  /*110e0*/  LDL.LU R11, [R1+0x10c] ;  /* 0x00010c00010b7983 */ /* 0x000f280000300800 */
[----:B--2---:R0:W-:Y:S04]  /*110f0*/  STS.128 [R0+0x600], R12 ;  /* 0x0006000c00007388 */ /* 0x0041e80000000c00 */
[----:B0-----:R-:W2:Y:S04]  /*11100*/  LDL.LU R12, [R1+0x110] ;  /* 0x00011000010c7983 */ /* 0x001ea80000300800 */
[----:B------:R-:W2:Y:S04]  /*11110*/  LDL.LU R13, [R1+0x114] ;  /* 0x00011400010d7983 */ /* 0x000ea80000300800 */
[----:B------:R-:W2:Y:S04]  /*11120*/  LDL.LU R14, [R1+0x118] ;  /* 0x00011800010e7983 */ /* 0x000ea80000300800 */
[----:B------:R-:W2:Y:S04]  /*11130*/  LDL.LU R15, [R1+0x11c] ;  /* 0x00011c00010f7983 */ /* 0x000ea80000300800 */
[----:B------:R0:W-:Y:S04]  /*11140*/  STS.128 [R0+0x280], R16 ;  /* 0x0002801000007388 */ /* 0x0001e80000000c00 */
[----:B0-----:R-:W3:Y:S04]  /*11150*/  LDL.LU R16, [R1+0x120] ;  /* 0x0001200001107983 */ /* 0x001ee80000300800 */
[----:B------:R-:W3:Y:S04]  /*11160*/  LDL.LU R17, [R1+0x124] ;  /* 0x0001240001117983 */ /* 0x000ee80000300800 */
[----:B------:R-:W3:Y:S04]  /*11170*/  LDL.LU R18, [R1+0x128] ;  /* 0x0001280001127983 */ /* 0x000ee80000300800 */
[----:B------:R-:W3:Y:S01]  /*11180*/  LDL.LU R19, [R1+0x12c] ;  /* 0x00012c0001137983 */ /* 0x000ee20000300800 */
[C---:B------:R-:W-:Y:S01]  /*11190*/  ISETP.GE.AND P0, PT, R3.reuse, c[0x0][0x178], PT ;  /* 0x00005e0003007a0c */ /* 0x040fe20003f06270 */
[----:B------:R-:W-:-:S02]  /*111a0*/  IMAD R29, R3, c[0x0][0x194], RZ ;  /* 0x00006500031d7a24 */ /* 0x000fc400078e02ff */
[----:B------:R-:W0:Y:S04]  /*111b0*/  S2R R28, SR_TID.X ;  /* 0x00000000001c7919 */ /* 0x000e280000002100 */
[----:B----4-:R-:W-:Y:S04]  /*111c0*/  STS.128 [R0+0x780], R8 ;  /* 0x0007800800007388 */ /* 0x010fe80000000c00 */
[----:B------:R-:W-:Y:S04]  /*111d0*/  STS.128 [R0+0x680], R20 ;  /* 0x0006801400007388 */ /* 0x000fe80000000c00 */
[----:B------:R1:W-:Y:S02]  /*111e0*/  STS.128 [R0+0x300], R24 ;  /* 0x0003001800007388 */ /* 0x0003e40000000c00 */
[----:B-1----:R-:W-:-:S02]  /*111f0*/  LOP3.LUT R27, R2, 0x40, RZ, 0x3c, !PT ;  /* 0x00000040021b7812 */ /* 0x002fc400078e3cff */
[----:B--2---:R0:W-:Y:S02]  /*11200*/  STS.128 [R0+0x380], R12 ;  /* 0x0003800c00007388 */ /* 0x0041e40000000c00 */
[----:B0-----:R-:W-:Y:S02]  /*11210*/  SHF.R.U32.HI R15, RZ, 0x6, R28 ;  /* 0x00000006ff0f7819 */ /* 0x001fe4000001161c */
[----:B------:R-:W-:Y:S02]  /*11220*/  LEA R28, P1, R29, c[0x0][0x170], 0x1 ;  /* 0x00005c001d1c7a11 */ /* 0x000fe400078208ff */
[----:B------:R-:W-:-:S04]  /*11230*/  SGXT.U32 R15, R15, 0x2 ;  /* 0x000000020f0f781a */ /* 0x000fc80000000000 */
[C-C-:B---3--:R-:W-:Y:S02]  /*11240*/  LOP3.LUT R11, R4.reuse, 0x10, R15.reuse, 0xfe, !PT ;  /* 0x00000010040b7812 */ /* 0x148fe400078efe0f */
[C-C-:B------:R-:W-:Y:S02]  /*11250*/  LOP3.LUT R10, R4.reuse, 0x18, R15.reuse, 0xfe, !PT ;  /* 0x00000018040a7812 */ /* 0x140fe400078efe0f */
[C-C-:B------:R-:W-:Y:S02]  /*11260*/  LOP3.LUT R9, R4.reuse, 0x14, R15.reuse, 0xfe, !PT ;  /* 0x0000001404097812 */ /* 0x140fe400078efe0f */
[C-C-:B------:R-:W-:Y:S01]  /*11270*/  LOP3.LUT R8, R4.reuse, 0x24, R15.reuse, 0xfe, !PT ;  /* 0x0000002404087812 */ /* 0x140fe200078efe0f */
[----:B------:R-:W-:Y:S01]  /*11280*/  STL.64 [R1+0x5c0], R10 ;  /* 0x0005c00a01007387 */ /* 0x000fe20000100a00 */
[C---:B------:R-:W-:Y:S02]  /*11290*/  LOP3.LUT R3, R4.reuse, R15, RZ, 0xfc, !PT ;  /* 0x0000000f04037212 */ /* 0x040fe400078efcff */
[C-C-:B------:R-:W-:Y:S01]  /*112a0*/  LOP3.LUT R5, R4.reuse, 0x4, R15.reuse, 0xfe, !PT ;  /* 0x0000000404057812 */ /* 0x140fe200078efe0f */
[----:B------:R0:W-:Y:S01]  /*112b0*/  STS.128 [R0+0x700], R16 ;  /* 0x0007001000007388 */ /* 0x0001e20000000c00 */
[C---:B------:R-:W-:Y:S01]  /*112c0*/  ISETP.LT.AND P4, PT, R3.reuse, c[0x0][0x17c], !P0 ;  /* 0x00005f0003007a0c */ /* 0x040fe20004781270 */
[----:B------:R-:W-:Y:S01]  /*112d0*/  IMAD R3, R3, c[0x0][0x198], RZ ;  /* 0x0000660003037a24 */ /* 0x000fe200078e02ff */
[C-C-:B------:R-:W-:Y:S01]  /*112e0*/  LOP3.LUT R12, R4.reuse, 0x8, R15.reuse, 0xfe, !PT ;  /* 0x00000008040c7812 */ /* 0x140fe200078efe0f */
[----:B------:R1:W-:Y:S01]  /*112f0*/  STL.64 [R1+0x5b8], R8 ;  /* 0x0005b80801007387 */ /* 0x0003e20000100a00 */
[----:B------:R-:W-:-:S02]  /*11300*/  LOP3.LUT R13, R4, 0xc, R15, 0xfe, !PT ;  /* 0x0000000c040d7812 */ /* 0x000fc400078efe0f */
[C-C-:B------:R-:W-:Y:S02]  /*11310*/  LOP3.LUT R6, R4.reuse, 0x1c, R15.reuse, 0xfe, !PT ;  /* 0x0000001c04067812 */ /* 0x140fe400078efe0f */
[C-C-:B------:R-:W-:Y:S02]  /*11320*/  LOP3.LUT R14, R4.reuse, 0x20, R15.reuse, 0xfe, !PT ;  /* 0x00000020040e7812 */ /* 0x140fe400078efe0f */
[C-C-:B------:R-:W-:Y:S02]  /*11330*/  LOP3.LUT R7, R4.reuse, 0x28, R15.reuse, 0xfe, !PT ;  /* 0x0000002804077812 */ /* 0x140fe400078efe0f */
[C-C-:B------:R-:W-:Y:S02]  /*11340*/  LOP3.LUT R24, R4.reuse, 0x30, R15.reuse, 0xfe, !PT ;  /* 0x0000003004187812 */ /* 0x140fe400078efe0f */
[C-C-:B------:R-:W-:Y:S02]  /*11350*/  LOP3.LUT R25, R4.reuse, 0x34, R15.reuse, 0xfe, !PT ;  /* 0x0000003404197812 */ /* 0x140fe400078efe0f */
[----:B0-----:R-:W-:-:S02]  /*11360*/  LOP3.LUT R16, R4, 0x2c, R15, 0xfe, !PT ;  /* 0x0000002c04107812 */ /* 0x001fc400078efe0f */
[C-C-:B------:R-:W-:Y:S02]  /*11370*/  LOP3.LUT R0, R4.reuse, 0x38, R15.reuse, 0xfe, !PT ;  /* 0x0000003804007812 */ /* 0x140fe400078efe0f */
[C-C-:B-1----:R-:W-:Y:S01]  /*11380*/  LOP3.LUT R9, R4.reuse, 0x3c, R15.reuse, 0xfe, !PT ;  /* 0x0000003c04097812 */ /* 0x142fe200078efe0f */
[----:B------:R0:W-:Y:S01]  /*11390*/  STL [R1+0x5b4], R16 ;  /* 0x0005b41001007387 */ /* 0x0001e20000100800 */
[----:B------:R-:W-:-:S03]  /*113a0*/  LOP3.LUT R8, R4, 0x40, R15, 0xfe, !PT ;  /* 0x0000004004087812 */ /* 0x000fc600078efe0f */
[----:B------:R-:W-:Y:S01]  /*113b0*/  BAR.SYNC.DEFER_BLOCKING 0x0 ;  /* 0x0000000000007b1d */ /* 0x000fe20000010000 */
[----:B------:R-:W-:Y:S02]  /*113c0*/  ISETP.LT.AND P3, PT, R5, c[0x0][0x17c], !P0 ;  /* 0x00005f0005007a0c */ /* 0x000fe40004761270 */
[----:B------:R-:W-:-:S03]  /*113d0*/  ISETP.LT.AND P2, PT, R12, c[0x0][0x17c], !P0 ;  /* 0x00005f000c007a0c */ /* 0x000fc60004741270 */
[----:B------:R1:W-:Y:S01]  /*113e0*/  STL [R1], R0 ;  /* 0x0000000001007387 */ /* 0x0003e20000100800 */
[----:B0-----:R-:W-:-:S03]  /*113f0*/  LOP3.LUT R16, R4, 0x1c0, R15, 0xfe, !PT ;  /* 0x000001c004107812 */ /* 0x001fc600078efe0f */
[----:B------:R0:W-:Y:S04]  /*11400*/  STL [R1+0x4], R9 ;  /* 0x0000040901007387 */ /* 0x0001e80000100800 */
[----:B------:R2:W-:Y:S01]  /*11410*/  STL [R1+0x8], R8 ;  /* 0x0000080801007387 */ /* 0x0005e20000100800 */
[C-C-:B-1----:R-:W-:Y:S02]  /*11420*/  LOP3.LUT R0, R4.reuse, 0x44, R15.reuse, 0xfe, !PT ;  /* 0x0000004404007812 */ /* 0x142fe400078efe0f */
[----:B0-----:R-:W-:-:S03]  /*11430*/  LOP3.LUT R9, R4, 0x48, R15, 0xfe, !PT ;  /* 0x0000004804097812 */ /* 0x001fc600078efe0f */
[----:B------:R0:W-:Y:S01]  /*11440*/  STL [R1+0xc], R0 ;  /* 0x00000c0001007387 */ /* 0x0001e20000100800 */
[----:B--2---:R-:W-:-:S03]  /*11450*/  LOP3.LUT R8, R4, 0x4c, R15, 0xfe, !PT ;  /* 0x0000004c04087812 */ /* 0x004fc600078efe0f */
[----:B------:R1:W-:Y:S04]  /*11460*/  STL [R1+0xc0], R9 ;  /* 0x0000c00901007387 */ /* 0x0003e80000100800 */
[----:B------:R2:W-:Y:S01]  /*11470*/  STL [R1+0xc4], R8 ;  /* 0x0000c40801007387 */ /* 0x0005e20000100800 */
[C-C-:B0-----:R-:W-:Y:S02]  /*11480*/  LOP3.LUT R0, R4.reuse, 0x50, R15.reuse, 0xfe, !PT ;  /* 0x0000005004007812 */ /* 0x141fe400078efe0f */
[----:B-1----:R-:W-:-:S03]  /*11490*/  LOP3.LUT R9, R4, 0x54, R15, 0xfe, !PT ;  /* 0x0000005404097812 */ /* 0x002fc600078efe0f */
        /* <DEDUP_REMOVED lines=170> */
[----:B------:R-:W-:Y:S04]  /*11f40*/  STL [R1+0x220], R9 ;  /* 0x0002200901007387 */ /* 0x000fe80000100800 */
[----:B------:R-:W-:Y:S01]  /*11f50*/  STL [R1+0x224], R8 ;  /* 0x0002240801007387 */ /* 0x000fe20000100800 */
[----:B0-----:R-:W-:-:S03]  /*11f60*/  LOP3.LUT R0, R4, 0x1ac, R15, 0xfe, !PT ;  /* 0x000001ac04007812 */ /* 0x001fc600078efe0f */
[----:B------:R-:W0:Y:S04]  /*11f70*/  LDS.128 R8, [R2] ;  /* 0x0000000002087984 */ /* 0x000e280000000c00 */
[----:B------:R1:W-:Y:S02]  /*11f80*/  STL [R1+0x228], R0 ;  /* 0x0002280001007387 */ /* 0x0003e40000100800 */
[C-C-:B-1----:R-:W-:Y:S02]  /*11f90*/  LOP3.LUT R0, R4.reuse, 0x1b0, R15.reuse, 0xfe, !PT ;  /* 0x000001b004007812 */ /* 0x142fe400078efe0f */
[----:B0-----:R-:W-:Y:S04]  /*11fa0*/  STL.64 [R1+0x70], R8 ;  /* 0x0000700801007387 */ /* 0x001fe80000100a00 */
[----:B------:R-:W-:Y:S04]  /*11fb0*/  STL.64 [R1+0x78], R10 ;  /* 0x0000780a01007387 */ /* 0x000fe80000100a00 */
[----:B------:R0:W-:Y:S04]  /*11fc0*/  STL [R1+0x5c8], R8 ;  /* 0x0005c80801007387 */ /* 0x0001e80000100800 */
[----:B------:R1:W-:Y:S01]  /*11fd0*/  STL [R1+0x22c], R0 ;  /* 0x00022c0001007387 */ /* 0x0003e20000100800 */
[----:B0-----:R-:W-:-:S02]  /*11fe0*/  LOP3.LUT R8, R4, 0x1b4, R15, 0xfe, !PT ;  /* 0x000001b404087812 */ /* 0x001fc400078efe0f */
[----:B-1----:R-:W-:-:S03]  /*11ff0*/  LOP3.LUT R0, R4, 0x1b8, R15, 0xfe, !PT ;  /* 0x000001b804007812 */ /* 0x002fc600078efe0f */
[----:B------:R0:W-:Y:S04]  /*12000*/  STL [R1+0x230], R8 ;  /* 0x0002300801007387 */ /* 0x0001e80000100800 */
[----:B------:R1:W-:Y:S01]  /*12010*/  STL [R1+0x234], R0 ;  /* 0x0002340001007387 */ /* 0x0003e20000100800 */
[C-C-:B0-----:R-:W-:Y:S02]  /*12020*/  LOP3.LUT R8, R4.reuse, 0x1bc, R15.reuse, 0xfe, !PT ;  /* 0x000001bc04087812 */ /* 0x141fe400078efe0f */
[----:B-1----:R-:W-:-:S03]  /*12030*/  LOP3.LUT R0, R4, 0x1c4, R15, 0xfe, !PT ;  /* 0x000001c404007812 */ /* 0x002fc600078efe0f */
[----:B------:R-:W-:Y:S04]  /*12040*/  STL [R1+0x238], R8 ;  /* 0x0002380801007387 */ /* 0x000fe80000100800 */
[----:B------:R-:W0:Y:S04]  /*12050*/  LDS.128 R8, [R27] ;  /* 0x000000001b087984 */ /* 0x000e280000000c00 */
[----:B------:R1:W-:Y:S02]  /*12060*/  STL [R1+0x23c], R16 ;  /* 0x00023c1001007387 */ /* 0x0003e40000100800 */
[----:B-1----:R-:W-:-:S02]  /*12070*/  LOP3.LUT R16, R4, 0x1d4, R15, 0xfe, !PT ;  /* 0x000001d404107812 */ /* 0x002fc400078efe0f */
[----:B0-----:R0:W-:Y:S01]  /*12080*/  STL.64 [R1+0x60], R8 ;  /* 0x0000600801007387 */ /* 0x0011e20000100a00 */
[----:B------:R-:W-:-:S03]  /*12090*/  IMAD.MOV.U32 R20, RZ, RZ, R8 ;  /* 0x000000ffff147224 */ /* 0x000fc600078e0008 */
[----:B------:R1:W-:Y:S04]  /*120a0*/  STL [R1+0x240], R0 ;  /* 0x0002400001007387 */ /* 0x0003e80000100800 */
[----:B------:R-:W-:Y:S01]  /*120b0*/  STL.64 [R1+0x68], R10 ;  /* 0x0000680a01007387 */ /* 0x000fe20000100a00 */
[C-C-:B0-----:R-:W-:Y:S02]  /*120c0*/  LOP3.LUT R9, R4.reuse, 0x1c8, R15.reuse, 0xfe, !PT ;  /* 0x000001c804097812 */ /* 0x141fe400078efe0f */
[C-C-:B-1----:R-:W-:Y:S02]  /*120d0*/  LOP3.LUT R0, R4.reuse, 0x1cc, R15.reuse, 0xfe, !PT ;  /* 0x000001cc04007812 */ /* 0x142fe400078efe0f */
[C-C-:B------:R-:W-:Y:S01]  /*120e0*/  LOP3.LUT R8, R4.reuse, 0x1d0, R15.reuse, 0xfe, !PT ;  /* 0x000001d004087812 */ /* 0x140fe200078efe0f */
[----:B------:R-:W-:Y:S04]  /*120f0*/  STL [R1+0x244], R9 ;  /* 0x0002440901007387 */ /* 0x000fe80000100800 */
[----:B------:R0:W-:Y:S04]  /*12100*/  STL [R1+0x248], R0 ;  /* 0x0002480001007387 */ /* 0x0001e80000100800 */
[----:B------:R-:W-:Y:S04]  /*12110*/  STL [R1+0x24c], R8 ;  /* 0x00024c0801007387 */ /* 0x000fe80000100800 */
[----:B------:R-:W1:Y:S01]  /*12120*/  LDS.128 R8, [R2+0x800] ;  /* 0x0008000002087984 */ /* 0x000e620000000c00 */
[----:B0-----:R-:W-:-:S03]  /*12130*/  LOP3.LUT R0, R4, 0x1d8, R15, 0xfe, !PT ;  /* 0x000001d804007812 */ /* 0x001fc600078efe0f */
[----:B------:R-:W-:Y:S04]  /*12140*/  STL [R1+0x250], R16 ;  /* 0x0002501001007387 */ /* 0x000fe80000100800 */
[----:B-1----:R0:W-:Y:S01]  /*12150*/  STL.64 [R1+0x90], R8 ;  /* 0x0000900801007387 */ /* 0x0021e20000100a00 */
[----:B------:R-:W-:-:S03]  /*12160*/  IMAD.MOV.U32 R19, RZ, RZ, R8 ;  /* 0x000000ffff137224 */ /* 0x000fc600078e0008 */
[----:B------:R1:W-:Y:S04]  /*12170*/  STL [R1+0x254], R0 ;  /* 0x0002540001007387 */ /* 0x0003e80000100800 */
[----:B------:R-:W-:Y:S01]  /*12180*/  STL.64 [R1+0x98], R10 ;  /* 0x0000980a01007387 */ /* 0x000fe20000100a00 */
[C-C-:B0-----:R-:W-:Y:S02]  /*12190*/  LOP3.LUT R9, R4.reuse, 0x1e0, R15.reuse, 0xfe, !PT ;  /* 0x000001e004097812 */ /* 0x141fe400078efe0f */
[C-C-:B-1----:R-:W-:Y:S02]  /*121a0*/  LOP3.LUT R0, R4.reuse, 0x1dc, R15.reuse, 0xfe, !PT ;  /* 0x000001dc04007812 */ /* 0x142fe400078efe0f */
[----:B------:R-:W-:-:S03]  /*121b0*/  LOP3.LUT R8, R4, 0x1e4, R15, 0xfe, !PT ;  /* 0x000001e404087812 */ /* 0x000fc600078efe0f */
[----:B------:R0:W-:Y:S04]  /*121c0*/  STL [R1+0x258], R0 ;  /* 0x0002580001007387 */ /* 0x0001e80000100800 */
        /* <DEDUP_REMOVED lines=9> */
[----:B------:R-:W0:Y:S04]  /*12260*/  LDS.128 R8, [R27+0x800] ;  /* 0x000800001b087984 */ /* 0x000e280000000c00 */
[----:B------:R1:W-:Y:S02]  /*12270*/  STL [R1+0x274], R0 ;  /* 0x0002740001007387 */ /* 0x0003e40000100800 */
[----:B-1----:R-:W-:Y:S02]  /*12280*/  LOP3.LUT R0, R4, 0x1f8, R15, 0xfe, !PT ;  /* 0x000001f804007812 */ /* 0x002fe400078efe0f */
[----:B0-----:R-:W-:Y:S01]  /*12290*/  STL.64 [R1+0xa0], R8 ;  /* 0x0000a00801007387 */ /* 0x001fe20000100a00 */
[----:B------:R-:W-:-:S03]  /*122a0*/  IMAD.MOV.U32 R18, RZ, RZ, R8 ;  /* 0x000000ffff127224 */ /* 0x000fc600078e0008 */
[----:B------:R-:W-:Y:S04]  /*122b0*/  STL.64 [R1+0xa8], R10 ;  /* 0x0000a80a01007387 */ /* 0x000fe80000100a00 */
[----:B------:R-:W0:Y:S04]  /*122c0*/  LDS.128 R8, [R2+0x1000] ;  /* 0x0010000002087984 */ /* 0x000e280000000c00 */
[----:B0-----:R0:W-:Y:S01]  /*122d0*/  STL.64 [R1+0xb0], R8 ;  /* 0x0000b00801007387 */ /* 0x0011e20000100a00 */
[----:B------:R-:W-:-:S03]  /*122e0*/  IMAD.MOV.U32 R17, RZ, RZ, R8 ;  /* 0x000000ffff117224 */ /* 0x000fc600078e0008 */
[----:B------:R1:W-:Y:S04]  /*122f0*/  STL [R1+0x278], R0 ;  /* 0x0002780001007387 */ /* 0x0003e80000100800 */
[----:B------:R-:W-:Y:S01]  /*12300*/  STL.64 [R1+0xb8], R10 ;  /* 0x0000b80a01007387 */ /* 0x000fe20000100a00 */
[----:B0-----:R-:W-:Y:S01]  /*12310*/  LOP3.LUT R8, R4, 0x1fc, R15, 0xfe, !PT ;  /* 0x000001fc04087812 */ /* 0x001fe200078efe0f */
[----:B------:R-:W-:Y:S01]  /*12320*/  IMAD R15, R5, c[0x0][0x198], RZ ;  /* 0x00006600050f7a24 */ /* 0x000fe200078e02ff */
[----:B-1----:R-:W-:Y:S02]  /*12330*/  LEA.HI.X.SX32 R0, R29, c[0x0][0x174], 0x1, P1 ;  /* 0x00005d001d007a11 */ /* 0x002fe400008f0eff */
[C---:B------:R-:W-:Y:S01]  /*12340*/  LEA R4, P1, R3.reuse, R28, 0x1 ;  /* 0x0000001c03047211 */ /* 0x040fe200078208ff */
[----:B------:R-:W-:Y:S03]  /*12350*/  STL [R1+0x264], R8 ;  /* 0x0002640801007387 */ /* 0x000fe60000100800 */
[----:B------:R-:W-:Y:S01]  /*12360*/  LEA.HI.X.SX32 R5, R3, R0, 0x1, P1 ;  /* 0x0000000003057211 */ /* 0x000fe200008f0eff */
[----:B------:R-:W0:Y:S04]  /*12370*/  LDS.128 R8, [R27+0x1000] ;  /* 0x001000001b087984 */ /* 0x000e280000000c00 */
[----:B0-----:R0:W-:Y:S01]  /*12380*/  STL.64 [R1+0x80], R8 ;  /* 0x0000800801007387 */ /* 0x0011e20000100a00 */
[----:B------:R-:W-:-:S03]  /*12390*/  IMAD.MOV.U32 R16, RZ, RZ, R8 ;  /* 0x000000ffff107224 */ /* 0x000fc600078e0008 */
[----:B------:R-:W-:Y:S04]  /*123a0*/  STL.64 [R1+0x88], R10 ;  /* 0x0000880a01007387 */ /* 0x000fe80000100a00 */
[----:B0-----:R-:W2:Y:S01]  /*123b0*/  LDL.LU R8, [R1+0x5c8] ;  /* 0x0005c80001087983 */ /* 0x001ea20000300800 */
[----:B------:R-:W-:Y:S01]  /*123c0*/  ISETP.LT.AND P1, PT, R14, c[0x0][0x17c], !P0 ;  /* 0x00005f000e007a0c */ /* 0x000fe20004721270 */
[----:B------:R-:W-:Y:S01]  /*123d0*/  IMAD R12, R12, c[0x0][0x198], RZ ;  /* 0x000066000c0c7a24 */ /* 0x000fe200078e02ff */
[----:B------:R-:W-:-:S04]  /*123e0*/  LEA R14, P5, R15, R28, 0x1 ;  /* 0x0000001c0f0e7211 */ /* 0x000fc800078a08ff */
[----:B------:R-:W-:Y:S01]  /*123f0*/  LEA.HI.X.SX32 R15, R15, R0, 0x1, P5 ;  /* 0x000000000f0f7211 */ /* 0x000fe200028f0eff */
[----:B--2---:R0:W-:Y:S01]  /*12400*/  @P4 STG.E.U16 [R4.64], R8 ;  /* 0x0000000804004986 */ /* 0x0041e2000c101506 */
[C---:B------:R-:W-:Y:S01]  /*12410*/  ISETP.LT.AND P4, PT, R13.reuse, c[0x0][0x17c], !P0 ;  /* 0x00005f000d007a0c */ /* 0x040fe20004781270 */
[----:B------:R-:W-:Y:S02]  /*12420*/  IMAD R13, R13, c[0x0][0x198], RZ ;  /* 0x000066000d0d7a24 */ /* 0x000fe400078e02ff */
[----:B------:R-:W1:Y:S01]  /*12430*/  LDS.128 R8, [R2+0x1800] ;  /* 0x0018000002087984 */ /* 0x000e620000000c00 */
[----:B0-----:R-:W-:-:S03]  /*12440*/  LEA R4, P6, R12, R28, 0x1 ;  /* 0x0000001c0c047211 */ /* 0x001fc600078c08ff */
[----:B------:R-:W-:Y:S01]  /*12450*/  @P3 STG.E.U16 [R14.64], R20 ;  /* 0x000000140e003986 */ /* 0x000fe2000c101506 */
[----:B------:R-:W-:-:S03]  /*12460*/  LEA.HI.X.SX32 R5, R12, R0, 0x1, P6 ;  /* 0x000000000c057211 */ /* 0x000fc600030f0eff */
[----:B------:R-:W0:Y:S04]  /*12470*/  LDS.128 R20, [R27+0x1800] ;  /* 0x001800001b147984 */ /* 0x000e280000000c00 */
[----:B-1----:R-:W-:Y:S04]  /*12480*/  STL.64 [R1+0x50], R8 ;  /* 0x0000500801007387 */ /* 0x002fe80000100a00 */
[----:B------:R1:W-:Y:S04]  /*12490*/  STL.64 [R1+0x58], R10 ;  /* 0x0000580a01007387 */ /* 0x0003e80000100a00 */
[----:B-1----:R-:W2:Y:S04]  /*124a0*/  LDL.LU.64 R10, [R1+0x5c0] ;  /* 0x0005c000010a7983 */ /* 0x002ea80000300a00 */
[----:B------:R-:W3:Y:S01]  /*124b0*/  LDL.LU.64 R8, [R1+0x5b8] ;  /* 0x0005b80001087983 */ /* 0x000ee20000300a00 */
[----:B------:R-:W-:-:S03]  /*124c0*/  LEA R12, P6, R13, R28, 0x1 ;  /* 0x0000001c0d0c7211 */ /* 0x000fc600078c08ff */
[----:B0-----:R-:W-:Y:S01]  /*124d0*/  STL.64 [R1+0x10], R20 ;  /* 0x0000101401007387 */ /* 0x001fe20000100a00 */
[----:B------:R-:W-:-:S03]  /*124e0*/  LEA.HI.X.SX32 R13, R13, R0, 0x1, P6 ;  /* 0x000000000d0d7211 */ /* 0x000fc600030f0eff */
[----:B------:R-:W-:Y:S04]  /*124f0*/  STL.64 [R1+0x18], R22 ;  /* 0x0000181601007387 */ /* 0x000fe80000100a00 */
[----:B------:R-:W0:Y:S04]  /*12500*/  LDS.128 R20, [R2+0x2000] ;  /* 0x0020000002147984 */ /* 0x000e280000000c00 */
[----:B------:R-:W-:Y:S04]  /*12510*/  @P2 STG.E.U16 [R4.64], R19 ;  /* 0x0000001304002986 */ /* 0x000fe8000c101506 */
[----:B------:R-:W-:Y:S04]  /*12520*/  @P4 STG.E.U16 [R12.64], R18 ;  /* 0x000000120c004986 */ /* 0x000fe8000c101506 */
[----:B------:R-:W1:Y:S04]  /*12530*/  LDS.128 R12, [R27+0x2000] ;  /* 0x002000001b0c7984 */ /* 0x000e680000000c00 */
[----:B0-----:R-:W-:Y:S04]  /*12540*/  STL.64 [R1+0x40], R20 ;  /* 0x0000401401007387 */ /* 0x001fe80000100a00 */
[----:B------:R-:W-:Y:S04]  /*12550*/  STL.64 [R1+0x48], R22 ;  /* 0x0000481601007387 */ /* 0x000fe80000100a00 */
[----:B------:R-:W0:Y:S04]  /*12560*/  LDS.128 R20, [R2+0x2800] ;  /* 0x0028000002147984 */ /* 0x000e280000000c00 */
[----:B-1----:R-:W-:Y:S04]  /*12570*/  STL [R1+0x590], R13 ;  /* 0x0005900d01007387 */ /* 0x002fe80000100800 */
[----:B------:R-:W-:Y:S04]  /*12580*/  STL [R1+0x57c], R14 ;  /* 0x00057c0e01007387 */ /* 0x000fe80000100800 */
[----:B------:R1:W-:Y:S04]  /*12590*/  STL [R1+0x568], R15 ;  /* 0x0005680f01007387 */ /* 0x0003e80000100800 */
[----:B0-----:R-:W-:Y:S01]  /*125a0*/  STL.64 [R1+0x30], R20 ;  /* 0x0000301401007387 */ /* 0x001fe20000100a00 */
[----:B-1----:R-:W-:-:S03]  /*125b0*/  IMAD.MOV.U32 R15, RZ, RZ, R22 ;  /* 0x000000ffff0f7224 */ /* 0x002fc600078e0016 */
[----:B------:R-:W-:Y:S04]  /*125c0*/  STL [R1+0x3c], R23 ;  /* 0x00003c1701007387 */ /* 0x000fe80000100800 */
[----:B------:R-:W0:Y:S04]  /*125d0*/  LDS.128 R20, [R27+0x2800] ;  /* 0x002800001b147984 */ /* 0x000e280000000c00 */
[----:B------:R-:W4:Y:S04]  /*125e0*/  LDL.LU R13, [R1+0x40] ;  /* 0x00004000010d7983 */ /* 0x000f280000300800 */
[----:B------:R-:W-:Y:S04]  /*125f0*/  STL [R1+0x580], R15 ;  /* 0x0005800f01007387 */ /* 0x000fe80000100800 */
[----:B0-----:R0:W-:Y:S04]  /*12600*/  STL [R1+0x594], R21 ;  /* 0x0005941501007387 */ /* 0x0011e80000100800 */
[----:B0-----:R-:W4:Y:S04]  /*12610*/  LDL.LU R21, [R1+0x50] ;  /* 0x0000500001157983 */ /* 0x001f280000300800 */
[----:B------:R-:W-:Y:S04]  /*12620*/  STL [R1+0x584], R22 ;  /* 0x0005841601007387 */ /* 0x000fe80000100800 */
[----:B------:R-:W-:Y:S01]  /*12630*/  STL [R1+0x56c], R23 ;  /* 0x00056c1701007387 */ /* 0x000fe20000100800 */
[C---:B--2---:R-:W-:Y:S01]  /*12640*/  ISETP.LT.AND P5, PT, R11.reuse, c[0x0][0x17c], !P0 ;  /* 0x00005f000b007a0c */ /* 0x044fe200047a1270 */
[----:B------:R-:W-:Y:S01]  /*12650*/  IMAD R11, R11, c[0x0][0x198], RZ ;  /* 0x000066000b0b7a24 */ /* 0x000fe200078e02ff */
[----:B------:R-:W-:-:S02]  /*12660*/  ISETP.LT.AND P4, PT, R10, c[0x0][0x17c], !P0 ;  /* 0x00005f000a007a0c */ /* 0x000fc40004781270 */
[C---:B---3--:R-:W-:Y:S01]  /*12670*/  ISETP.LT.AND P3, PT, R9.reuse, c[0x0][0x17c], !P0 ;  /* 0x00005f0009007a0c */ /* 0x048fe20004761270 */
[----:B------:R-:W-:Y:S01]  /*12680*/  IMAD R9, R9, c[0x0][0x198], RZ ;  /* 0x0000660009097a24 */ /* 0x000fe200078e02ff */
[----:B------:R-:W-:-:S04]  /*12690*/  LEA R4, P2, R11, R28, 0x1 ;  /* 0x0000001c0b047211 */ /* 0x000fc800078408ff */
[----:B------:R-:W-:Y:S02]  /*126a0*/  LEA.HI.X.SX32 R5, R11, R0, 0x1, P2 ;  /* 0x000000000b057211 */ /* 0x000fe400010f0eff */
[----:B------:R-:W-:Y:S02]  /*126b0*/  ISETP.LT.AND P2, PT, R8, c[0x0][0x17c], !P0 ;  /* 0x00005f0008007a0c */ /* 0x000fe40004741270 */
[C---:B------:R-:W-:Y:S01]  /*126c0*/  LEA R8, P6, R9.reuse, R28, 0x1 ;  /* 0x0000001c09087211 */ /* 0x040fe200078c08ff */
[----:B------:R0:W-:Y:S03]  /*126d0*/  @P5 STG.E.U16 [R4.64], R17 ;  /* 0x0000001104005986 */ /* 0x0001e6000c101506 */
[----:B------:R-:W-:-:S05]  /*126e0*/  LEA.HI.X.SX32 R9, R9, R0, 0x1, P6 ;  /* 0x0000000009097211 */ /* 0x000fca00030f0eff */
[----:B------:R-:W-:Y:S04]  /*126f0*/  @P3 STG.E.U16 [R8.64], R16 ;  /* 0x0000001008003986 */ /* 0x000fe8000c101506 */
[----:B------:R-:W1:Y:S01]  /*12700*/  LDS.128 R16, [R2+0x3000] ;  /* 0x0030000002107984 */ /* 0x000e620000000c00 */
[----:B0-----:R-:W-:Y:S02]  /*12710*/  IMAD R5, R10, c[0x0][0x198], RZ ;  /* 0x000066000a057a24 */ /* 0x001fe400078e02ff */
[----:B-1----:R-:W-:Y:S01]  /*12720*/  IMAD.MOV.U32 R15, RZ, RZ, R16 ;  /* 0x000000ffff0f7224 */ /* 0x002fe200078e0010 */
[----:B------:R-:W-:Y:S04]  /*12730*/  STL.64 [R1+0x28], R18 ;  /* 0x0000281201007387 */ /* 0x000fe80000100a00 */
[----:B------:R-:W2:Y:S01]  /*12740*/  LDL.LU R16, [R1+0x5b4] ;  /* 0x0005b40001107983 */ /* 0x000ea20000300800 */
[----:B------:R-:W-:Y:S01]  /*12750*/  LEA R4, P3, R5, R28, 0x1 ;  /* 0x0000001c05047211 */ /* 0x000fe200078608ff */
[----:B------:R-:W-:-:S02]  /*12760*/  IMAD.MOV.U32 R23, RZ, RZ, R17 ;  /* 0x000000ffff177224 */ /* 0x000fc400078e0011 */
[----:B------:R-:W3:Y:S01]  /*12770*/  LDL.LU R14, [R1+0x8] ;  /* 0x00000800010e7983 */ /* 0x000ee20000300800 */
[----:B------:R-:W-:-:S03]  /*12780*/  LEA.HI.X.SX32 R5, R5, R0, 0x1, P3 ;  /* 0x0000000005057211 */ /* 0x000fc600018f0eff */
[----:B------:R-:W3:Y:S04]  /*12790*/  LDL.LU R29, [R1+0xc] ;  /* 0x00000c00011d7983 */ /* 0x000ee80000300800 */
[----:B------:R0:W-:Y:S04]  /*127a0*/  STL [R1+0x598], R23 ;  /* 0x0005981701007387 */ /* 0x0001e80000100800 */
[----:B0-----:R-:W3:Y:S04]  /*127b0*/  LDL.LU R23, [R1+0x4] ;  /* 0x0000040001177983 */ /* 0x001ee80000300800 */
[----:B----4-:R-:W-:Y:S04]  /*127c0*/  @P4 STG.E.U16 [R4.64], R21 ;  /* 0x0000001504004986 */ /* 0x010fe8000c101506 */
[----:B------:R0:W-:Y:S04]  /*127d0*/  STL [R1+0x5a8], R21 ;  /* 0x0005a81501007387 */ /* 0x0001e80000100800 */
[----:B0-----:R-:W4:Y:S01]  /*127e0*/  LDL.LU R21, [R1] ;  /* 0x0000000001157983 */ /* 0x001f220000300800 */
[----:B--2---:R-:W-:-:S03]  /*127f0*/  ISETP.LT.AND P4, PT, R16, c[0x0][0x17c], !P0 ;  /* 0x00005f0010007a0c */ /* 0x004fc60004781270 */
[----:B------:R-:W0:Y:S04]  /*12800*/  LDS.128 R16, [R27+0x3000] ;  /* 0x003000001b107984 */ /* 0x000e280000000c00 */
[----:B0-----:R-:W-:Y:S04]  /*12810*/  STL [R1+0x5ac], R17 ;  /* 0x0005ac1101007387 */ /* 0x001fe80000100800 */
[----:B------:R-:W-:Y:S04]  /*12820*/  STL [R1+0x588], R18 ;  /* 0x0005881201007387 */ /* 0x000fe80000100800 */
[----:B------:R0:W-:Y:S04]  /*12830*/  STL [R1+0x570], R19 ;  /* 0x0005701301007387 */ /* 0x0001e80000100800 */
[----:B0-----:R-:W2:Y:S01]  /*12840*/  LDL.LU R19, [R1+0x10] ;  /* 0x0000100001137983 */ /* 0x001ea20000300800 */
[C---:B------:R-:W-:Y:S01]  /*12850*/  ISETP.LT.AND P5, PT, R6.reuse, c[0x0][0x17c], !P0 ;  /* 0x00005f0006007a0c */ /* 0x040fe200047a1270 */
[----:B------:R-:W-:-:S05]  /*12860*/  IMAD R6, R6, c[0x0][0x198], RZ ;  /* 0x0000660006067a24 */ /* 0x000fca00078e02ff */
[----:B------:R-:W-:-:S04]  /*12870*/  LEA R8, P6, R6, R28, 0x1 ;  /* 0x0000001c06087211 */ /* 0x000fc800078c08ff */
[----:B------:R-:W-:-:S05]  /*12880*/  LEA.HI.X.SX32 R9, R6, R0, 0x1, P6 ;  /* 0x0000000006097211 */ /* 0x000fca00030f0eff */
[----:B--2---:R-:W-:Y:S04]  /*12890*/  @P5 STG.E.U16 [R8.64], R19 ;  /* 0x0000001308005986 */ /* 0x004fe8000c101506 */
[----:B------:R-:W0:Y:S04]  /*128a0*/  LDS.128 R8, [R2+0x3800] ;  /* 0x0038000002087984 */ /* 0x000e280000000c00 */
[----:B------:R-:W-:Y:S04]  /*128b0*/  STL [R1+0x5b0], R19 ;  /* 0x0005b01301007387 */ /* 0x000fe80000100800 */
[----:B0-----:R-:W-:Y:S04]  /*128c0*/  STL [R1+0x58c], R10 ;  /* 0x00058c0a01007387 */ /* 0x001fe80000100800 */
[----:B------:R0:W-:Y:S04]  /*128d0*/  STL [R1+0x574], R11 ;  /* 0x0005740b01007387 */ /* 0x0001e80000100800 */
[----:B0-----:R-:W2:Y:S01]  /*128e0*/  LDL.LU R11, [R1+0x30] ;  /* 0x00003000010b7983 */ /* 0x001ea20000300800 */
[----:B------:R-:W-:-:S04]  /*128f0*/  IMAD.MOV.U32 R22, RZ, RZ, c[0x0][0x198] ;  /* 0x00006600ff167624 */ /* 0x000fc800078e00ff */
[----:B------:R-:W-:-:S04]  /*12900*/  IMAD R3, R22, 0x20, R3 ;  /* 0x0000002016037824 */ /* 0x000fc800078e0203 */
[C---:B------:R-:W-:Y:S01]  /*12910*/  IMAD R5, R22.reuse, 0x4, R3 ;  /* 0x0000000416057824 */ /* 0x040fe200078e0203 */
[-C--:B------:R-:W-:Y:S02]  /*12920*/  LEA R6, P6, R3, R28.reuse, 0x1 ;  /* 0x0000001c03067211 */ /* 0x080fe400078c08ff */
[----:B------:R-:W-:Y:S02]  /*12930*/  ISETP.LT.AND P3, PT, R7, c[0x0][0x17c], !P0 ;  /* 0x00005f0007007a0c */ /* 0x000fe40004761270 */
[----:B------:R-:W-:Y:S02]  /*12940*/  LEA R4, P5, R5, R28, 0x1 ;  /* 0x0000001c05047211 */ /* 0x000fe400078a08ff */
[-C--:B------:R-:W-:Y:S01]  /*12950*/  LEA.HI.X.SX32 R7, R3, R0.reuse, 0x1, P6 ;  /* 0x0000000003077211 */ /* 0x080fe200030f0eff */
[----:B------:R-:W-:Y:S01]  /*12960*/  IMAD R3, R22, 0x4, R5 ;  /* 0x0000000416037824 */ /* 0x000fe200078e0205 */
[----:B------:R-:W-:-:S03]  /*12970*/  LEA.HI.X.SX32 R5, R5, R0, 0x1, P5 ;  /* 0x0000000005057211 */ /* 0x000fc600028f0eff */
[----:B------:R-:W-:Y:S04]  /*12980*/  @P1 STG.E.U16 [R6.64], R13 ;  /* 0x0000000d06001986 */ /* 0x000fe8000c101506 */
[----:B------:R-:W-:Y:S04]  /*12990*/  @P2 STG.E.U16 [R4.64], R12 ;  /* 0x0000000c04002986 */ /* 0x000fe8000c101506 */
[----:B------:R0:W1:Y:S01]  /*129a0*/  LDS.128 R4, [R27+0x3800] ;  /* 0x003800001b047984 */ /* 0x0000620000000c00 */
[----:B------:R-:W-:Y:S01]  /*129b0*/  ISETP.LT.AND P1, PT, R25, c[0x0][0x17c], !P0 ;  /* 0x00005f0019007a0c */ /* 0x000fe20004721270 */
[----:B------:R-:W-:Y:S01]  /*129c0*/  IMAD R25, R22, 0x4, R3 ;  /* 0x0000000416197824 */ /* 0x000fe200078e0203 */
[----:B------:R-:W-:-:S02]  /*129d0*/  LEA R2, P6, R3, R28, 0x1 ;  /* 0x0000001c03027211 */ /* 0x000fc400078c08ff */
[----:B------:R-:W-:Y:S01]  /*129e0*/  ISETP.LT.AND P5, PT, R24, c[0x0][0x17c], !P0 ;  /* 0x00005f0018007a0c */ /* 0x000fe200047a1270 */
[C---:B------:R-:W-:Y:S01]  /*129f0*/  IMAD R26, R22.reuse, 0x4, R25 ;  /* 0x00000004161a7824 */ /* 0x040fe200078e0219 */
[----:B------:R-:W-:Y:S02]  /*12a00*/  LEA.HI.X.SX32 R3, R3, R0, 0x1, P6 ;  /* 0x0000000003037211 */ /* 0x000fe400030f0eff */
[----:B------:R-:W-:Y:S01]  /*12a10*/  LEA R24, P2, R25, R28, 0x1 ;  /* 0x0000001c19187211 */ /* 0x000fe200078408ff */
[----:B0-----:R-:W-:-:S03]  /*12a20*/  IMAD R27, R22, 0x4, R26 ;  /* 0x00000004161b7824 */ /* 0x001fc600078e021a */
[----:B------:R-:W-:Y:S01]  /*12a30*/  LEA.HI.X.SX32 R25, R25, R0, 0x1, P2 ;  /* 0x0000000019197211 */ /* 0x000fe200010f0eff */
[----:B------:R-:W-:Y:S01]  /*12a40*/  STL.64 [R1+0x5a0], R12 ;  /* 0x0005a00c01007387 */ /* 0x000fe20000100a00 */
[----:B---3--:R-:W-:-:S03]  /*12a50*/  ISETP.LT.AND P2, PT, R23, c[0x0][0x17c], !P0 ;  /* 0x00005f0017007a0c */ /* 0x008fc60004741270 */
[----:B-1----:R-:W-:Y:S04]  /*12a60*/  STL [R1+0x578], R7 ;  /* 0x0005780701007387 */ /* 0x002fe80000100800 */
[----:B------:R-:W3:Y:S04]  /*12a70*/  LDL.LU R19, [R1+0xc0] ;  /* 0x0000c00001137983 */ /* 0x000ee80000300800 */
[----:B------:R-:W3:Y:S04]  /*12a80*/  LDL.LU R17, [R1+0xc8] ;  /* 0x0000c80001117983 */ /* 0x000ee80000300800 */
[----:B--2---:R0:W-:Y:S04]  /*12a90*/  @P3 STG.E.U16 [R2.64], R11 ;  /* 0x0000000b02003986 */ /* 0x0041e8000c101506 */
[----:B------:R1:W-:Y:S01]  /*12aa0*/  @P4 STG.E.U16 [R24.64], R20 ;  /* 0x0000001418004986 */ /* 0x0003e2000c101506 */
[----:B0-----:R-:W-:-:S04]  /*12ab0*/  LEA R2, P6, R26, R28, 0x1 ;  /* 0x0000001c1a027211 */ /* 0x001fc800078c08ff */
[----:B------:R-:W-:Y:S01]  /*12ac0*/  LEA.HI.X.SX32 R3, R26, R0, 0x1, P6 ;  /* 0x000000001a037211 */ /* 0x000fe200030f0eff */
[----:B------:R-:W-:Y:S01]  /*12ad0*/  IMAD R26, R22, 0x4, R27 ;  /* 0x00000004161a7824 */ /* 0x000fe200078e021b */
[----:B-1----:R-:W-:-:S04]  /*12ae0*/  LEA R24, P4, R27, R28, 0x1 ;  /* 0x0000001c1b187211 */ /* 0x002fc800078808ff */
[----:B------:R-:W-:Y:S01]  /*12af0*/  LEA.HI.X.SX32 R25, R27, R0, 0x1, P4 ;  /* 0x000000001b197211 */ /* 0x000fe200020f0eff */
[----:B------:R-:W-:Y:S01]  /*12b00*/  IMAD R27, R22, 0x4, R26 ;  /* 0x00000004161b7824 */ /* 0x000fe200078e021a */
[----:B----4-:R-:W-:Y:S01]  /*12b10*/  ISETP.LT.AND P3, PT, R21, c[0x0][0x17c], !P0 ;  /* 0x00005f0015007a0c */ /* 0x010fe20004761270 */
[----:B------:R0:W-:Y:S04]  /*12b20*/  @P5 STG.E.U16 [R2.64], R15 ;  /* 0x0000000f02005986 */ /* 0x0001e8000c101506 */
[----:B------:R-:W2:Y:S04]  /*12b30*/  LDL.LU R21, [R1+0x70] ;  /* 0x0000700001157983 */ /* 0x000ea80000300800 */
[----:B------:R1:W-:Y:S01]  /*12b40*/  @P1 STG.E.U16 [R24.64], R16 ;  /* 0x0000001018001986 */ /* 0x0003e2000c101506 */
[----:B------:R-:W-:-:S02]  /*12b50*/  LEA R12, P1, R27, R28, 0x1 ;  /* 0x0000001c1b0c7211 */ /* 0x000fc400078208ff */
[----:B0-----:R-:W-:Y:S01]  /*12b60*/  LEA R2, P4, R26, R28, 0x1 ;  /* 0x0000001c1a027211 */ /* 0x001fe200078808ff */
[----:B------:R-:W4:Y:S01]  /*12b70*/  LDL.LU R10, [R1+0xcc] ;  /* 0x0000cc00010a7983 */ /* 0x000f220000300800 */
[----:B------:R-:W-:-:S03]  /*12b80*/  ISETP.LT.AND P5, PT, R14, c[0x0][0x17c], !P0 ;  /* 0x00005f000e007a0c */ /* 0x000fc600047a1270 */
[----:B------:R-:W4:Y:S01]  /*12b90*/  LDL.LU R23, [R1+0x60] ;  /* 0x0000600001177983 */ /* 0x000f220000300800 */
[-C--:B------:R-:W-:Y:S01]  /*12ba0*/  LEA.HI.X.SX32 R3, R26, R0.reuse, 0x1, P4 ;  /* 0x000000001a037211 */ /* 0x080fe200020f0eff */
[----:B------:R-:W-:Y:S02]  /*12bb0*/  IMAD R26, R22, 0x4, R27 ;  /* 0x00000004161a7824 */ /* 0x000fe400078e021b */
[----:B------:R-:W4:Y:S01]  /*12bc0*/  LDL.LU R18, [R1+0x90] ;  /* 0x0000900001127983 */ /* 0x000f220000300800 */
[----:B------:R-:W-:-:S03]  /*12bd0*/  LEA.HI.X.SX32 R13, R27, R0, 0x1, P1 ;  /* 0x000000001b0d7211 */ /* 0x000fc600008f0eff */
[----:B------:R-:W4:Y:S04]  /*12be0*/  LDL.LU R7, [R1+0xb0] ;  /* 0x0000b00001077983 */ /* 0x000f280000300800 */
[----:B------:R-:W4:Y:S04]  /*12bf0*/  LDL.LU R14, [R1+0xd8] ;  /* 0x0000d800010e7983 */ /* 0x000f280000300800 */
[----:B------:R-:W4:Y:S01]  /*12c00*/  LDL.LU R27, [R1+0xc4] ;  /* 0x0000c400011b7983 */ /* 0x000f220000300800 */
[----:B-1----:R-:W-:Y:S01]  /*12c10*/  IMAD R25, R22, 0x4, R26 ;  /* 0x0000000416197824 */ /* 0x002fe200078e021a */
[----:B------:R-:W-:-:S02]  /*12c20*/  ISETP.LT.AND P6, PT, R29, c[0x0][0x17c], !P0 ;  /* 0x00005f001d007a0c */ /* 0x000fc400047c1270 */
[----:B------:R0:W-:Y:S01]  /*12c30*/  @P3 STG.E.U16 [R2.64], R8 ;  /* 0x0000000802003986 */ /* 0x0001e2000c101506 */
[----:B------:R-:W-:Y:S01]  /*12c40*/  IMAD R29, R22, 0x4, R25 ;  /* 0x00000004161d7824 */ /* 0x000fe200078e0219 */
[-C--:B------:R-:W-:Y:S02]  /*12c50*/  LEA R24, P3, R25, R28.reuse, 0x1 ;  /* 0x0000001c19187211 */ /* 0x080fe400078608ff */
[----:B0-----:R-:W-:-:S04]  /*12c60*/  LEA R2, P4, R26, R28, 0x1 ;  /* 0x0000001c1a027211 */ /* 0x001fc800078808ff */
[----:B------:R-:W-:Y:S02]  /*12c70*/  LEA.HI.X.SX32 R3, R26, R0, 0x1, P4 ;  /* 0x000000001a037211 */ /* 0x000fe400020f0eff */
[----:B------:R-:W-:Y:S02]  /*12c80*/  LEA R26, P1, R29, R28, 0x1 ;  /* 0x0000001c1d1a7211 */ /* 0x000fe400078208ff */
[----:B------:R-:W-:Y:S02]  /*12c90*/  LEA.HI.X.SX32 R25, R25, R0, 0x1, P3 ;  /* 0x0000000019197211 */ /* 0x000fe400018f0eff */
[----:B---3--:R-:W-:Y:S02]  /*12ca0*/  ISETP.LT.AND P4, PT, R19, c[0x0][0x17c], !P0 ;  /* 0x00005f0013007a0c */ /* 0x008fe40004781270 */
[----:B------:R-:W3:Y:S04]  /*12cb0*/  LDL.LU R19, [R1+0x5b0] ;  /* 0x0005b00001137983 */ /* 0x000ee80000300800 */
[----:B------:R0:W-:Y:S01]  /*12cc0*/  @P2 STG.E.U16 [R12.64], R4 ;  /* 0x000000040c002986 */ /* 0x0001e2000c101506 */
[----:B--2---:R-:W-:-:S05]  /*12cd0*/  PRMT R8, R21, 0x7632, R8 ;  /* 0x0000763215087816 */ /* 0x004fca0000000008 */
[----:B------:R1:W-:Y:S01]  /*12ce0*/  @P5 STG.E.U16 [R2.64], R8 ;  /* 0x0000000802005986 */ /* 0x0003e2000c101506 */
[----:B----4-:R-:W-:Y:S02]  /*12cf0*/  ISETP.LT.AND P2, PT, R10, c[0x0][0x17c], !P0 ;  /* 0x00005f000a007a0c */ /* 0x010fe40004741270 */
[----:B------:R-:W-:Y:S02]  /*12d00*/  ISETP.LT.AND P3, PT, R27, c[0x0][0x17c], !P0 ;  /* 0x00005f001b007a0c */ /* 0x000fe40004761270 */
[----:B------:R-:W-:Y:S02]  /*12d10*/  LEA.HI.X.SX32 R27, R29, R0, 0x1, P1 ;  /* 0x000000001d1b7211 */ /* 0x000fe400008f0eff */
[----:B------:R-:W-:Y:S02]  /*12d20*/  ISETP.LT.AND P1, PT, R17, c[0x0][0x17c], !P0 ;  /* 0x00005f0011007a0c */ /* 0x000fe40004721270 */
[----:B------:R-:W2:Y:S04]  /*12d30*/  LDL.LU R17, [R1+0x5ac] ;  /* 0x0005ac0001117983 */ /* 0x000ea80000300800 */
[----:B------:R-:W4:Y:S04]  /*12d40*/  LDL.LU R21, [R1+0x5a8] ;  /* 0x0005a80001157983 */ /* 0x000f280000300800 */
[----:B0-----:R-:W2:Y:S04]  /*12d50*/  LDL.LU.64 R12, [R1+0x5a0] ;  /* 0x0005a000010c7983 */ /* 0x001ea80000300a00 */
[----:B------:R-:W2:Y:S04]  /*12d60*/  LDL.LU R10, [R1+0xe0] ;  /* 0x0000e000010a7983 */ /* 0x000ea80000300800 */
[----:B-1----:R-:W2:Y:S01]  /*12d70*/  LDL.LU R3, [R1+0xd0] ;  /* 0x0000d00001037983 */ /* 0x002ea20000300800 */
[----:B------:R-:W-:-:S02]  /*12d80*/  PRMT R2, R23, 0x7632, R2 ;  /* 0x0000763217027816 */ /* 0x000fc40000000002 */
[----:B------:R-:W-:Y:S01]  /*12d90*/  PRMT R4, R18, 0x7632, R4 ;  /* 0x0000763212047816 */ /* 0x000fe20000000004 */
[----:B------:R-:W3:Y:S04]  /*12da0*/  LDL.LU R23, [R1+0x598] ;  /* 0x0005980001177983 */ /* 0x000ee80000300800 */
[----:B------:R0:W-:Y:S04]  /*12db0*/  @P6 STG.E.U16 [R24.64], R2 ;  /* 0x0000000218006986 */ /* 0x0001e8000c101506 */
[----:B------:R1:W-:Y:S01]  /*12dc0*/  @P4 STG.E.U16 [R26.64], R4 ;  /* 0x000000041a004986 */ /* 0x0003e2000c101506 */
[----:B--2---:R-:W-:Y:S01]  /*12dd0*/  ISETP.LT.AND P5, PT, R3, c[0x0][0x17c], !P0 ;  /* 0x00005f0003007a0c */ /* 0x004fe200047a1270 */
[----:B------:R-:W-:-:S02]  /*12de0*/  IMAD R3, R22, 0x4, R29 ;  /* 0x0000000416037824 */ /* 0x000fc400078e021d */
[----:B------:R-:W2:Y:S04]  /*12df0*/  LDL.LU R29, [R1+0xdc] ;  /* 0x0000dc00011d7983 */ /* 0x000ea80000300800 */
[----:B------:R-:W2:Y:S04]  /*12e00*/  LDL.LU R18, [R1+0xe4] ;  /* 0x0000e40001127983 */ /* 0x000ea80000300800 */
[----:B0-----:R-:W2:Y:S04]  /*12e10*/  LDL.LU R24, [R1+0xd4] ;  /* 0x0000d40001187983 */ /* 0x001ea80000300800 */
[----:B-1----:R-:W3:Y:S04]  /*12e20*/  LDL.LU R26, [R1+0xa0] ;  /* 0x0000a000011a7983 */ /* 0x002ee80000300800 */
[----:B------:R-:W4:Y:S01]  /*12e30*/  LDL.LU R27, [R1+0x80] ;  /* 0x00008000011b7983 */ /* 0x000f220000300800 */
[----:B------:R-:W-:Y:S01]  /*12e40*/  IMAD R25, R22, 0x4, R3 ;  /* 0x0000000416197824 */ /* 0x000fe200078e0203 */
[----:B------:R-:W-:-:S04]  /*12e50*/  LEA R2, P6, R3, R28, 0x1 ;  /* 0x0000001c03027211 */ /* 0x000fc800078c08ff */
[----:B------:R-:W-:Y:S02]  /*12e60*/  LEA.HI.X.SX32 R3, R3, R0, 0x1, P6 ;  /* 0x0000000003037211 */ /* 0x000fe400030f0eff */
[----:B------:R-:W-:Y:S02]  /*12e70*/  PRMT R8, R7, 0x7632, R8 ;  /* 0x0000763207087816 */ /* 0x000fe40000000008 */
[----:B------:R-:W4:Y:S01]  /*12e80*/  LDL.LU R7, [R1+0xe8] ;  /* 0x0000e80001077983 */ /* 0x000f220000300800 */
[----:B--2---:R-:W-:Y:S02]  /*12e90*/  ISETP.LT.AND P4, PT, R24, c[0x0][0x17c], !P0 ;  /* 0x00005f0018007a0c */ /* 0x004fe40004781270 */
[C---:B------:R-:W-:Y:S02]  /*12ea0*/  LEA R24, P6, R25.reuse, R28, 0x1 ;  /* 0x0000001c19187211 */ /* 0x040fe400078c08ff */
[----:B---3--:R-:W-:Y:S01]  /*12eb0*/  PRMT R4, R26, 0x7632, R4 ;  /* 0x000076321a047816 */ /* 0x008fe20000000004 */
[----:B------:R-:W-:Y:S01]  /*12ec0*/  IMAD R26, R22, 0x4, R25 ;  /* 0x00000004161a7824 */ /* 0x000fe200078e0219 */
[----:B------:R-:W-:-:S03]  /*12ed0*/  LEA.HI.X.SX32 R25, R25, R0, 0x1, P6 ;  /* 0x0000000019197211 */ /* 0x000fc600030f0eff */
[----:B------:R0:W-:Y:S01]  /*12ee0*/  @P3 STG.E.U16 [R2.64], R4 ;  /* 0x0000000402003986 */ /* 0x0001e2000c101506 */
[----:B------:R-:W-:-:S03]  /*12ef0*/  ISETP.LT.AND P3, PT, R14, c[0x0][0x17c], !P0 ;  /* 0x00005f000e007a0c */ /* 0x000fc60004761270 */
[----:B------:R-:W2:Y:S01]  /*12f00*/  LDL.LU R14, [R1+0xec] ;  /* 0x0000ec00010e7983 */ /* 0x000ea20000300800 */
[C---:B0-----:R-:W-:Y:S02]  /*12f10*/  LEA R2, P6, R26.reuse, R28, 0x1 ;  /* 0x0000001c1a027211 */ /* 0x041fe400078c08ff */
[----:B----4-:R-:W-:Y:S02]  /*12f20*/  PRMT R4, R27, 0x7632, R4 ;  /* 0x000076321b047816 */ /* 0x010fe40000000004 */
[----:B------:R-:W-:Y:S01]  /*12f30*/  LEA.HI.X.SX32 R3, R26, R0, 0x1, P6 ;  /* 0x000000001a037211 */ /* 0x000fe200030f0eff */
[----:B------:R0:W-:Y:S04]  /*12f40*/  @P1 STG.E.U16 [R24.64], R8 ;  /* 0x0000000818001986 */ /* 0x0001e8000c101506 */
[----:B------:R1:W-:Y:S01]  /*12f50*/  @P2 STG.E.U16 [R2.64], R4 ;  /* 0x0000000402002986 */ /* 0x0003e2000c101506 */
[----:B------:R-:W-:-:S03]  /*12f60*/  ISETP.LT.AND P2, PT, R10, c[0x0][0x17c], !P0 ;  /* 0x00005f000a007a0c */ /* 0x000fc60004741270 */
[----:B------:R-:W3:Y:S01]  /*12f70*/  LDL.LU R10, [R1+0xf0] ;  /* 0x0000f000010a7983 */ /* 0x000ee20000300800 */
[----:B0-----:R-:W-:Y:S02]  /*12f80*/  PRMT R8, R19, 0x7632, R8 ;  /* 0x0000763213087816 */ /* 0x001fe40000000008 */
[----:B-1----:R-:W-:Y:S02]  /*12f90*/  PRMT R4, R21, 0x7632, R4 ;  /* 0x0000763215047816 */ /* 0x002fe40000000004 */
[----:B------:R-:W4:Y:S04]  /*12fa0*/  LDL.LU R21, [R1+0x594] ;  /* 0x0005940001157983 */ /* 0x000f280000300800 */
[----:B------:R-:W3:Y:S01]  /*12fb0*/  LDL.LU R19, [R1+0xf4] ;  /* 0x0000f40001137983 */ /* 0x000ee20000300800 */
[----:B------:R-:W-:-:S04]  /*12fc0*/  IMAD R25, R22, 0x4, R26 ;  /* 0x0000000416197824 */ /* 0x000fc800078e021a */
[----:B------:R-:W-:Y:S01]  /*12fd0*/  IMAD R27, R22, 0x4, R25 ;  /* 0x00000004161b7824 */ /* 0x000fe200078e0219 */
[----:B------:R-:W-:-:S04]  /*12fe0*/  LEA R24, P6, R25, R28, 0x1 ;  /* 0x0000001c19187211 */ /* 0x000fc800078c08ff */
[----:B------:R-:W-:Y:S02]  /*12ff0*/  LEA.HI.X.SX32 R25, R25, R0, 0x1, P6 ;  /* 0x0000000019197211 */ /* 0x000fe400030f0eff */
[----:B------:R-:W-:Y:S01]  /*13000*/  LEA R2, P6, R27, R28, 0x1 ;  /* 0x0000001c1b027211 */ /* 0x000fe200078c08ff */
[----:B------:R-:W-:-:S03]  /*13010*/  IMAD R26, R22, 0x4, R27 ;  /* 0x00000004161a7824 */ /* 0x000fc600078e021b */
[----:B------:R-:W-:Y:S01]  /*13020*/  LEA.HI.X.SX32 R3, R27, R0, 0x1, P6 ;  /* 0x000000001b037211 */ /* 0x000fe200030f0eff */
[----:B------:R0:W-:Y:S04]  /*13030*/  @P5 STG.E.U16 [R24.64], R4 ;  /* 0x0000000418005986 */ /* 0x0001e8000c101506 */
[----:B------:R1:W-:Y:S01]  /*13040*/  @P4 STG.E.U16 [R2.64], R8 ;  /* 0x0000000802004986 */ /* 0x0003e2000c101506 */
[----:B------:R-:W-:Y:S02]  /*13050*/  ISETP.LT.AND P1, PT, R29, c[0x0][0x17c], !P0 ;  /* 0x00005f001d007a0c */ /* 0x000fe40004721270 */
[----:B0-----:R-:W-:Y:S01]  /*13060*/  LEA R24, P6, R26, R28, 0x1 ;  /* 0x0000001c1a187211 */ /* 0x001fe200078c08ff */
[----:B-1----:R-:W-:-:S03]  /*13070*/  IMAD R3, R22, 0x4, R26 ;  /* 0x0000000416037824 */ /* 0x002fc600078e021a */
[----:B------:R-:W-:Y:S02]  /*13080*/  LEA.HI.X.SX32 R25, R26, R0, 0x1, P6 ;  /* 0x000000001a197211 */ /* 0x000fe400030f0eff */
[----:B------:R-:W-:Y:S01]  /*13090*/  PRMT R4, R13, 0x7632, R4 ;  /* 0x000076320d047816 */ /* 0x000fe20000000004 */
[----:B------:R-:W-:Y:S01]  /*130a0*/  IMAD R26, R22, 0x4, R3 ;  /* 0x00000004161a7824 */ /* 0x000fe200078e0203 */
[C---:B------:R-:W-:Y:S02]  /*130b0*/  LEA R2, P6, R3.reuse, R28, 0x1 ;  /* 0x0000001c03027211 */ /* 0x040fe400078c08ff */
[----:B------:R-:W-:Y:S01]  /*130c0*/  ISETP.LT.AND P5, PT, R18, c[0x0][0x17c], !P0 ;  /* 0x00005f0012007a0c */ /* 0x000fe200047a1270 */
[----:B------:R0:W-:Y:S01]  /*130d0*/  @P3 STG.E.U16 [R24.64], R4 ;  /* 0x0000000418003986 */ /* 0x0001e2000c101506 */
[----:B------:R-:W-:-:S03]  /*130e0*/  LEA.HI.X.SX32 R3, R3, R0, 0x1, P6 ;  /* 0x0000000003037211 */ /* 0x000fc600030f0eff */
[----:B------:R-:W4:Y:S01]  /*130f0*/  LDL.LU R18, [R1+0xf8] ;  /* 0x0000f80001127983 */ /* 0x000f220000300800 */
[----:B------:R-:W-:-:S03]  /*13100*/  PRMT R8, R11, 0x7632, R8 ;  /* 0x000076320b087816 */ /* 0x000fc60000000008 */
[----:B------:R-:W4:Y:S01]  /*13110*/  LDL.LU R13, [R1+0x590] ;  /* 0x00059000010d7983 */ /* 0x000f220000300800 */
[----:B0-----:R-:W-:Y:S02]  /*13120*/  LEA R24, P6, R26, R28, 0x1 ;  /* 0x0000001c1a187211 */ /* 0x001fe400078c08ff */
[----:B------:R-:W-:Y:S02]  /*13130*/  PRMT R4, R12, 0x7632, R4 ;  /* 0x000076320c047816 */ /* 0x000fe40000000004 */
[----:B------:R-:W-:Y:S01]  /*13140*/  LEA.HI.X.SX32 R25, R26, R0, 0x1, P6 ;  /* 0x000000001a197211 */ /* 0x000fe200030f0eff */
[----:B------:R-:W-:Y:S02]  /*13150*/  IMAD R12, R22, 0x4, R26 ;  /* 0x00000004160c7824 */ /* 0x000fe400078e021a */
[----:B------:R0:W-:Y:S04]  /*13160*/  @P1 STG.E.U16 [R2.64], R4 ;  /* 0x0000000402001986 */ /* 0x0001e8000c101506 */
[----:B------:R1:W-:Y:S01]  /*13170*/  @P2 STG.E.U16 [R24.64], R8 ;  /* 0x0000000818002986 */ /* 0x0003e2000c101506 */
[----:B0-----:R-:W-:-:S02]  /*13180*/  PRMT R4, R15, 0x7632, R4 ;  /* 0x000076320f047816 */ /* 0x001fc40000000004 */
[----:B--2---:R-:W-:Y:S02]  /*13190*/  ISETP.LT.AND P3, PT, R14, c[0x0][0x17c], !P0 ;  /* 0x00005f000e007a0c */ /* 0x004fe40004761270 */
[----:B------:R-:W2:Y:S04]  /*131a0*/  LDL.LU R14, [R1+0xfc] ;  /* 0x0000fc00010e7983 */ /* 0x000ea80000300800 */
[----:B------:R-:W2:Y:S01]  /*131b0*/  LDL.LU R22, [R1+0x100] ;  /* 0x0001000001167983 */ /* 0x000ea20000300800 */
[----:B---3--:R-:W-:-:S03]  /*131c0*/  ISETP.LT.AND P2, PT, R19, c[0x0][0x17c], !P0 ;  /* 0x00005f0013007a0c */ /* 0x008fc60004741270 */
[----:B------:R-:W3:Y:S04]  /*131d0*/  LDL.LU R19, [R1+0x108] ;  /* 0x0001080001137983 */ /* 0x000ee80000300800 */
[----:B------:R-:W3:Y:S01]  /*131e0*/  LDL.LU R15, [R1+0x10c] ;  /* 0x00010c00010f7983 */ /* 0x000ee20000300800 */
[----:B------:R-:W-:Y:S01]  /*131f0*/  IMAD.MOV.U32 R26, RZ, RZ, c[0x0][0x198] ;  /* 0x00006600ff1a7624 */ /* 0x000fe200078e00ff */
[----:B------:R-:W-:-:S03]  /*13200*/  LEA R2, P6, R12, R28, 0x1 ;  /* 0x0000001c0c027211 */ /* 0x000fc600078c08ff */
[----:B-1----:R-:W-:Y:S01]  /*13210*/  IMAD R25, R26, 0x4, R12 ;  /* 0x000000041a197824 */ /* 0x002fe200078e020c */
[----:B------:R-:W-:Y:S02]  /*13220*/  LEA.HI.X.SX32 R3, R12, R0, 0x1, P6 ;  /* 0x000000000c037211 */ /* 0x000fe400030f0eff */
[----:B------:R-:W-:Y:S01]  /*13230*/  PRMT R20, R20, 0x7632, R20 ;  /* 0x0000763214147816 */ /* 0x000fe20000000014 */
[----:B------:R-:W-:Y:S01]  /*13240*/  IMAD R12, R26, 0x4, R25 ;  /* 0x000000041a0c7824 */ /* 0x000fe200078e0219 */
[----:B------:R-:W-:Y:S02]  /*13250*/  ISETP.LT.AND P4, PT, R7, c[0x0][0x17c], !P0 ;  /* 0x00005f0007007a0c */ /* 0x000fe40004781270 */
[C---:B------:R-:W-:Y:S01]  /*13260*/  LEA R24, P6, R25.reuse, R28, 0x1 ;  /* 0x0000001c19187211 */ /* 0x040fe200078c08ff */
[----:B------:R0:W-:Y:S03]  /*13270*/  @P5 STG.E.U16 [R2.64], R20 ;  /* 0x0000001402005986 */ /* 0x0001e6000c101506 */
[----:B------:R-:W-:-:S02]  /*13280*/  LEA.HI.X.SX32 R25, R25, R0, 0x1, P6 ;  /* 0x0000000019197211 */ /* 0x000fc400030f0eff */
[----:B------:R-:W-:Y:S01]  /*13290*/  PRMT R8, R16, 0x7632, R8 ;  /* 0x0000763210087816 */ /* 0x000fe20000000008 */
[----:B------:R-:W-:Y:S01]  /*132a0*/  IMAD R16, R26, 0x4, R12 ;  /* 0x000000041a107824 */ /* 0x000fe200078e020c */
[----:B0-----:R-:W-:-:S04]  /*132b0*/  LEA R2, P6, R12, R28, 0x1 ;  /* 0x0000001c0c027211 */ /* 0x001fc800078c08ff */
[----:B------:R-:W-:Y:S01]  /*132c0*/  LEA.HI.X.SX32 R3, R12, R0, 0x1, P6 ;  /* 0x000000000c037211 */ /* 0x000fe200030f0eff */
[----:B------:R0:W-:Y:S01]  /*132d0*/  @P4 STG.E.U16 [R24.64], R4 ;  /* 0x0000000418004986 */ /* 0x0001e2000c101506 */
[----:B------:R-:W-:-:S03]  /*132e0*/  ISETP.LT.AND P1, PT, R10, c[0x0][0x17c], !P0 ;  /* 0x00005f000a007a0c */ /* 0x000fc60004721270 */
[----:B------:R1:W-:Y:S04]  /*132f0*/  @P3 STG.E.U16 [R2.64], R8 ;  /* 0x0000000802003986 */ /* 0x0003e8000c101506 */
[----:B------:R-:W3:Y:S01]  /*13300*/  LDL.LU R10, [R1+0x74] ;  /* 0x00007400010a7983 */ /* 0x000ee20000300800 */
[----:B0-----:R-:W-:Y:S01]  /*13310*/  LEA R24, P6, R16, R28, 0x1 ;  /* 0x0000001c10187211 */ /* 0x001fe200078c08ff */
[----:B-1----:R-:W-:Y:S01]  /*13320*/  IMAD R3, R26, 0x4, R16 ;  /* 0x000000041a037824 */ /* 0x002fe200078e0210 */
[----:B----4-:R-:W-:Y:S02]  /*13330*/  ISETP.LT.AND P5, PT, R18, c[0x0][0x17c], !P0 ;  /* 0x00005f0012007a0c */ /* 0x010fe400047a1270 */
[----:B------:R-:W-:Y:S02]  /*13340*/  LEA.HI.X.SX32 R25, R16, R0, 0x1, P6 ;  /* 0x0000000010197211 */ /* 0x000fe400030f0eff */
[----:B------:R-:W-:-:S02]  /*13350*/  PRMT R4, R8, 0x7632, R4 ;  /* 0x0000763208047816 */ /* 0x000fc40000000004 */
[C---:B------:R-:W-:Y:S01]  /*13360*/  LEA R2, P6, R3.reuse, R28, 0x1 ;  /* 0x0000001c03027211 */ /* 0x040fe200078c08ff */
[----:B------:R-:W-:Y:S01]  /*13370*/  IMAD R8, R26, 0x4, R3 ;  /* 0x000000041a087824 */ /* 0x000fe200078e0203 */
[----:B------:R-:W-:Y:S02]  /*13380*/  PRMT R12, R4, 0x7632, R12 ;  /* 0x00007632040c7816 */ /* 0x000fe4000000000c */
[----:B------:R-:W-:Y:S01]  /*13390*/  LEA.HI.X.SX32 R3, R3, R0, 0x1, P6 ;  /* 0x0000000003037211 */ /* 0x000fe200030f0eff */
[----:B------:R-:W-:Y:S04]  /*133a0*/  @P1 STG.E.U16 [R24.64], R4 ;  /* 0x0000000418001986 */ /* 0x000fe8000c101506 */
[----:B------:R0:W-:Y:S01]  /*133b0*/  @P2 STG.E.U16 [R2.64], R12 ;  /* 0x0000000c02002986 */ /* 0x0001e2000c101506 */
[----:B--2---:R-:W-:-:S03]  /*133c0*/  ISETP.LT.AND P4, PT, R14, c[0x0][0x17c], !P0 ;  /* 0x00005f000e007a0c */ /* 0x004fc60004781270 */
[----:B------:R-:W2:Y:S04]  /*133d0*/  LDL.LU R14, [R1+0x110] ;  /* 0x00011000010e7983 */ /* 0x000ea80000300800 */
[----:B------:R-:W4:Y:S01]  /*133e0*/  LDL.LU R18, [R1+0x64] ;  /* 0x0000640001127983 */ /* 0x000f220000300800 */
[----:B------:R-:W-:-:S03]  /*133f0*/  ISETP.LT.AND P3, PT, R22, c[0x0][0x17c], !P0 ;  /* 0x00005f0016007a0c */ /* 0x000fc60004761270 */
[----:B------:R-:W2:Y:S04]  /*13400*/  LDL.LU R16, [R1+0x114] ;  /* 0x0001140001107983 */ /* 0x000ea80000300800 */
[----:B------:R-:W2:Y:S04]  /*13410*/  LDL.LU R11, [R1+0x118] ;  /* 0x00011800010b7983 */ /* 0x000ea80000300800 */
[----:B------:R-:W2:Y:S01]  /*13420*/  LDL.LU R22, [R1+0x94] ;  /* 0x0000940001167983 */ /* 0x000ea20000300800 */
[----:B---3--:R-:W-:-:S03]  /*13430*/  ISETP.LT.AND P1, PT, R19, c[0x0][0x17c], !P0 ;  /* 0x00005f0013007a0c */ /* 0x008fc60004721270 */
[----:B------:R-:W3:Y:S04]  /*13440*/  LDL.LU R19, [R1+0x11c] ;  /* 0x00011c0001137983 */ /* 0x000ee80000300800 */
[----:B------:R-:W3:Y:S04]  /*13450*/  LDL.LU R20, [R1+0xb4] ;  /* 0x0000b40001147983 */ /* 0x000ee80000300800 */
[----:B0-----:R-:W3:Y:S01]  /*13460*/  LDL.LU R12, [R1+0xa4] ;  /* 0x0000a400010c7983 */ /* 0x001ee20000300800 */
[----:B------:R-:W-:-:S03]  /*13470*/  ISETP.LT.AND P2, PT, R15, c[0x0][0x17c], !P0 ;  /* 0x00005f000f007a0c */ /* 0x000fc60004741270 */
[----:B------:R-:W3:Y:S04]  /*13480*/  LDL.LU R27, [R1+0x120] ;  /* 0x00012000011b7983 */ /* 0x000ee80000300800 */
[----:B------:R-:W3:Y:S04]  /*13490*/  LDL.LU R15, [R1+0x84] ;  /* 0x00008400010f7983 */ /* 0x000ee80000300800 */
[----:B------:R-:W3:Y:S01]  /*134a0*/  LDL.LU R7, [R1+0x124] ;  /* 0x0001240001077983 */ /* 0x000ee20000300800 */
[----:B------:R-:W-:Y:S01]  /*134b0*/  LEA R24, P6, R8, R28, 0x1 ;  /* 0x0000001c08187211 */ /* 0x000fe200078c08ff */
[----:B------:R-:W-:-:S03]  /*134c0*/  IMAD R4, R26, 0x4, R8 ;  /* 0x000000041a047824 */ /* 0x000fc600078e0208 */
[----:B------:R-:W-:Y:S01]  /*134d0*/  LEA.HI.X.SX32 R25, R8, R0, 0x1, P6 ;  /* 0x0000000008197211 */ /* 0x000fe200030f0eff */
[----:B------:R-:W-:Y:S01]  /*134e0*/  IMAD R8, R26, 0x4, R4 ;  /* 0x000000041a087824 */ /* 0x000fe200078e0204 */
[----:B------:R-:W-:-:S04]  /*134f0*/  LEA R2, P6, R4, R28, 0x1 ;  /* 0x0000001c04027211 */ /* 0x000fc800078c08ff */
[----:B------:R-:W-:Y:S01]  /*13500*/  LEA.HI.X.SX32 R3, R4, R0, 0x1, P6 ;  /* 0x0000000004037211 */ /* 0x000fe200030f0eff */
[----:B------:R-:W-:Y:S01]  /*13510*/  IMAD R4, R26, 0x4, R8 ;  /* 0x000000041a047824 */ /* 0x000fe200078e0208 */
[----:B------:R0:W-:Y:S02]  /*13520*/  @P5 STG.E.U16 [R24.64], R10 ;  /* 0x0000000a18005986 */ /* 0x0001e4000c101506 */
[----:B0-----:R-:W-:-:S04]  /*13530*/  LEA R24, P6, R8, R28, 0x1 ;  /* 0x0000001c08187211 */ /* 0x001fc800078c08ff */
[----:B------:R-:W-:Y:S01]  /*13540*/  LEA.HI.X.SX32 R25, R8, R0, 0x1, P6 ;  /* 0x0000000008197211 */ /* 0x000fe200030f0eff */
[----:B------:R-:W-:Y:S01]  /*13550*/  IMAD R8, R26, 0x4, R4 ;  /* 0x000000041a087824 */ /* 0x000fe200078e0204 */
[----:B----4-:R0:W-:Y:S01]  /*13560*/  @P4 STG.E.U16 [R2.64], R18 ;  /* 0x0000001202004986 */ /* 0x0101e2000c101506 */
[----:B--2---:R-:W-:-:S03]  /*13570*/  ISETP.LT.AND P5, PT, R14, c[0x0][0x17c], !P0 ;  /* 0x00005f000e007a0c */ /* 0x004fc600047a1270 */
[----:B------:R-:W2:Y:S01]  /*13580*/  LDL.LU R14, [R1+0x54] ;  /* 0x00005400010e7983 */ /* 0x000ea20000300800 */
[----:B0-----:R-:W-:-:S03]  /*13590*/  LEA R2, P6, R4, R28, 0x1 ;  /* 0x0000001c04027211 */ /* 0x001fc600078c08ff */
[----:B------:R0:W-:Y:S01]  /*135a0*/  @P3 STG.E.U16 [R24.64], R22 ;  /* 0x0000001618003986 */ /* 0x0001e2000c101506 */
[----:B------:R-:W-:Y:S01]  /*135b0*/  LEA.HI.X.SX32 R3, R4, R0, 0x1, P6 ;  /* 0x0000000004037211 */ /* 0x000fe200030f0eff */
[----:B------:R-:W-:Y:S02]  /*135c0*/  IMAD R4, R26, 0x4, R8 ;  /* 0x000000041a047824 */ /* 0x000fe400078e0208 */
[----:B------:R-:W4:Y:S01]  /*135d0*/  LDL.LU R29, [R1+0x14] ;  /* 0x00001400011d7983 */ /* 0x000f220000300800 */
[----:B0-----:R-:W-:-:S04]  /*135e0*/  LEA R24, P6, R8, R28, 0x1 ;  /* 0x0000001c08187211 */ /* 0x001fc800078c08ff */
[----:B------:R-:W-:Y:S01]  /*135f0*/  LEA.HI.X.SX32 R25, R8, R0, 0x1, P6 ;  /* 0x0000000008197211 */ /* 0x000fe200030f0eff */
[----:B------:R-:W-:Y:S01]  /*13600*/  IMAD R8, R26, 0x4, R4 ;  /* 0x000000041a087824 */ /* 0x000fe200078e0204 */
[----:B---3--:R0:W-:Y:S04]  /*13610*/  @P1 STG.E.U16 [R2.64], R12 ;  /* 0x0000000c02001986 */ /* 0x0081e8000c101506 */
[----:B------:R1:W-:Y:S01]  /*13620*/  @P2 STG.E.U16 [R24.64], R20 ;  /* 0x0000001418002986 */ /* 0x0003e2000c101506 */
[----:B0-----:R-:W-:-:S04]  /*13630*/  LEA R2, P6, R4, R28, 0x1 ;  /* 0x0000001c04027211 */ /* 0x001fc800078c08ff */
[----:B------:R-:W-:Y:S01]  /*13640*/  LEA.HI.X.SX32 R3, R4, R0, 0x1, P6 ;  /* 0x0000000004037211 */ /* 0x000fe200030f0eff */
[----:B------:R-:W-:Y:S01]  /*13650*/  IMAD R4, R26, 0x4, R8 ;  /* 0x000000041a047824 */ /* 0x000fe200078e0208 */
[----:B-1----:R-:W-:Y:S02]  /*13660*/  LEA R24, P6, R8, R28, 0x1 ;  /* 0x0000001c08187211 */ /* 0x002fe400078c08ff */
[----:B------:R-:W-:Y:S01]  /*13670*/  ISETP.LT.AND P4, PT, R16, c[0x0][0x17c], !P0 ;  /* 0x00005f0010007a0c */ /* 0x000fe20004781270 */
[----:B------:R0:W-:Y:S01]  /*13680*/  @P5 STG.E.U16 [R2.64], R15 ;  /* 0x0000000f02005986 */ /* 0x0001e2000c101506 */
[----:B------:R-:W-:Y:S02]  /*13690*/  LEA.HI.X.SX32 R25, R8, R0, 0x1, P6 ;  /* 0x0000000008197211 */ /* 0x000fe400030f0eff */
[----:B------:R-:W-:Y:S01]  /*136a0*/  ISETP.LT.AND P3, PT, R11, c[0x0][0x17c], !P0 ;  /* 0x00005f000b007a0c */ /* 0x000fe20004761270 */
[----:B------:R-:W3:Y:S01]  /*136b0*/  LDL.LU R16, [R1+0x44] ;  /* 0x0000440001107983 */ /* 0x000ee20000300800 */
[----:B------:R-:W-:-:S02]  /*136c0*/  ISETP.LT.AND P1, PT, R19, c[0x0][0x17c], !P0 ;  /* 0x00005f0013007a0c */ /* 0x000fc40004721270 */
[----:B------:R-:W-:Y:S01]  /*136d0*/  ISETP.LT.AND P2, PT, R27, c[0x0][0x17c], !P0 ;  /* 0x00005f001b007a0c */ /* 0x000fe20004741270 */
[----:B------:R-:W3:Y:S01]  /*136e0*/  LDL.LU R11, [R1+0x130] ;  /* 0x00013000010b7983 */ /* 0x000ee20000300800 */
[----:B------:R-:W-:Y:S02]  /*136f0*/  ISETP.LT.AND P5, PT, R7, c[0x0][0x17c], !P0 ;  /* 0x00005f0007007a0c */ /* 0x000fe400047a1270 */
[----:B0-----:R-:W-:Y:S01]  /*13700*/  LEA R2, P6, R4, R28, 0x1 ;  /* 0x0000001c04027211 */ /* 0x001fe200078c08ff */
[----:B------:R-:W3:Y:S01]  /*13710*/  LDL.LU R19, [R1+0x34] ;  /* 0x0000340001137983 */ /* 0x000ee20000300800 */
[----:B------:R-:W-:Y:S02]  /*13720*/  IMAD R8, R26, 0x4, R4 ;  /* 0x000000041a087824 */ /* 0x000fe400078e0204 */
[----:B------:R-:W-:Y:S01]  /*13730*/  LEA.HI.X.SX32 R3, R4, R0, 0x1, P6 ;  /* 0x0000000004037211 */ /* 0x000fe200030f0eff */
[----:B------:R-:W3:Y:S04]  /*13740*/  LDL.LU R27, [R1+0x138] ;  /* 0x00013800011b7983 */ /* 0x000ee80000300800 */
[----:B------:R-:W3:Y:S04]  /*13750*/  LDL.LU R7, [R1+0x13c] ;  /* 0x00013c0001077983 */ /* 0x000ee80000300800 */
[----:B------:R-:W3:Y:S04]  /*13760*/  LDL.LU R4, [R1+0x128] ;  /* 0x0001280001047983 */ /* 0x000ee80000300800 */
[----:B--2---:R0:W-:Y:S02]  /*13770*/  @P4 STG.E.U16 [R24.64], R14 ;  /* 0x0000000e18004986 */ /* 0x0041e4000c101506 */
[----:B0-----:R-:W-:-:S04]  /*13780*/  LEA R24, P6, R8, R28, 0x1 ;  /* 0x0000001c08187211 */ /* 0x001fc800078c08ff */
[----:B------:R-:W-:Y:S02]  /*13790*/  LEA.HI.X.SX32 R25, R8, R0, 0x1, P6 ;  /* 0x0000000008197211 */ /* 0x000fe400030f0eff */
[----:B---3--:R-:W-:Y:S01]  /*137a0*/  ISETP.LT.AND P4, PT, R4, c[0x0][0x17c], !P0 ;  /* 0x00005f0004007a0c */ /* 0x008fe20004781270 */
[----:B------:R-:W-:Y:S02]  /*137b0*/  IMAD R4, R26, 0x4, R8 ;  /* 0x000000041a047824 */ /* 0x000fe400078e0208 */
[----:B------:R-:W2:Y:S04]  /*137c0*/  LDL.LU R8, [R1+0x12c] ;  /* 0x00012c0001087983 */ /* 0x000ea80000300800 */
[----:B----4-:R0:W-:Y:S04]  /*137d0*/  @P3 STG.E.U16 [R2.64], R29 ;  /* 0x0000001d02003986 */ /* 0x0101e8000c101506 */
[----:B------:R1:W-:Y:S01]  /*137e0*/  @P1 STG.E.U16 [R24.64], R16 ;  /* 0x0000001018001986 */ /* 0x0003e2000c101506 */
[----:B0-----:R-:W-:-:S04]  /*137f0*/  LEA R2, P6, R4, R28, 0x1 ;  /* 0x0000001c04027211 */ /* 0x001fc800078c08ff */
[----:B------:R-:W-:Y:S02]  /*13800*/  LEA.HI.X.SX32 R3, R4, R0, 0x1, P6 ;  /* 0x0000000004037211 */ /* 0x000fe400030f0eff */
[----:B------:R-:W-:Y:S02]  /*13810*/  ISETP.LT.AND P1, PT, R11, c[0x0][0x17c], !P0 ;  /* 0x00005f000b007a0c */ /* 0x000fe40004721270 */
[----:B------:R-:W3:Y:S01]  /*13820*/  LDL.LU R11, [R1+0x148] ;  /* 0x00014800010b7983 */ /* 0x000ee20000300800 */
[----:B--2---:R-:W-:Y:S01]  /*13830*/  ISETP.LT.AND P3, PT, R8, c[0x0][0x17c], !P0 ;  /* 0x00005f0008007a0c */ /* 0x004fe20004761270 */
[----:B------:R-:W-:-:S05]  /*13840*/  IMAD R8, R26, 0x4, R4 ;  /* 0x000000041a087824 */ /* 0x000fca00078e0204 */
[----:B-1----:R-:W-:Y:S01]  /*13850*/  LEA R24, P6, R8, R28, 0x1 ;  /* 0x0000001c08187211 */ /* 0x002fe200078c08ff */
[----:B------:R-:W-:-:S03]  /*13860*/  IMAD R4, R26, 0x4, R8 ;  /* 0x000000041a047824 */ /* 0x000fc600078e0208 */
[----:B------:R-:W-:Y:S02]  /*13870*/  LEA.HI.X.SX32 R25, R8, R0, 0x1, P6 ;  /* 0x0000000008197211 */ /* 0x000fe400030f0eff */
[----:B------:R-:W2:Y:S04]  /*13880*/  LDL.LU R8, [R1+0x134] ;  /* 0x0001340001087983 */ /* 0x000ea80000300800 */
[----:B------:R0:W-:Y:S04]  /*13890*/  @P2 STG.E.U16 [R2.64], R13 ;  /* 0x0000000d02002986 */ /* 0x0001e8000c101506 */
[----:B------:R1:W-:Y:S01]  /*138a0*/  @P5 STG.E.U16 [R24.64], R19 ;  /* 0x0000001318005986 */ /* 0x0003e2000c101506 */
[----:B0-----:R-:W-:-:S04]  /*138b0*/  LEA R2, P6, R4, R28, 0x1 ;  /* 0x0000001c04027211 */ /* 0x001fc800078c08ff */
[----:B------:R-:W-:Y:S02]  /*138c0*/  LEA.HI.X.SX32 R3, R4, R0, 0x1, P6 ;  /* 0x0000000004037211 */ /* 0x000fe400030f0eff */
[----:B------:R-:W-:Y:S02]  /*138d0*/  ISETP.LT.AND P5, PT, R27, c[0x0][0x17c], !P0 ;  /* 0x00005f001b007a0c */ /* 0x000fe400047a1270 */
[----:B------:R-:W4:Y:S04]  /*138e0*/  LDL.LU R27, [R1+0x150] ;  /* 0x00015000011b7983 */ /* 0x000f280000300800 */
[----:B------:R0:W-:Y:S01]  /*138f0*/  @P4 STG.E.U16 [R2.64], R21 ;  /* 0x0000001502004986 */ /* 0x0001e2000c101506 */
[----:B------:R-:W-:-:S03]  /*13900*/  ISETP.LT.AND P4, PT, R7, c[0x0][0x17c], !P0 ;  /* 0x00005f0007007a0c */ /* 0x000fc60004781270 */
[----:B------:R-:W3:Y:S01]  /*13910*/  LDL.LU R7, [R1+0x154] ;  /* 0x0001540001077983 */ /* 0x000ee20000300800 */
[----:B--2---:R-:W-:Y:S01]  /*13920*/  ISETP.LT.AND P2, PT, R8, c[0x0][0x17c], !P0 ;  /* 0x00005f0008007a0c */ /* 0x004fe20004741270 */
[----:B------:R-:W-:-:S04]  /*13930*/  IMAD R8, R26, 0x4, R4 ;  /* 0x000000041a087824 */ /* 0x000fc800078e0204 */
[----:B------:R-:W-:Y:S01]  /*13940*/  IMAD R4, R26, 0x4, R8 ;  /* 0x000000041a047824 */ /* 0x000fe200078e0208 */
[----:B-1----:R-:W-:-:S04]  /*13950*/  LEA R24, P6, R8, R28, 0x1 ;  /* 0x0000001c08187211 */ /* 0x002fc800078c08ff */
[----:B------:R-:W-:Y:S02]  /*13960*/  LEA.HI.X.SX32 R25, R8, R0, 0x1, P6 ;  /* 0x0000000008197211 */ /* 0x000fe400030f0eff */
[----:B0-----:R-:W-:Y:S01]  /*13970*/  LEA R2, P6, R4, R28, 0x1 ;  /* 0x0000001c04027211 */ /* 0x001fe200078c08ff */
[----:B------:R-:W-:-:S03]  /*13980*/  IMAD R8, R26, 0x4, R4 ;  /* 0x000000041a087824 */ /* 0x000fc600078e0204 */
[----:B------:R-:W-:Y:S02]  /*13990*/  LEA.HI.X.SX32 R3, R4, R0, 0x1, P6 ;  /* 0x0000000004037211 */ /* 0x000fe400030f0eff */
[----:B------:R-:W2:Y:S04]  /*139a0*/  LDL.LU R4, [R1+0x140] ;  /* 0x0001400001047983 */ /* 0x000ea80000300800 */
[----:B------:R0:W-:Y:S02]  /*139b0*/  @P3 STG.E.U16 [R24.64], R23 ;  /* 0x0000001718003986 */ /* 0x0001e4000c101506 */
[----:B0-----:R-:W-:-:S04]  /*139c0*/  LEA R24, P6, R8, R28, 0x1 ;  /* 0x0000001c08187211 */ /* 0x001fc800078c08ff */
[----:B------:R-:W-:Y:S01]  /*139d0*/  LEA.HI.X.SX32 R25, R8, R0, 0x1, P6 ;  /* 0x0000000008197211 */ /* 0x000fe200030f0eff */
[----:B------:R-:W-:Y:S04]  /*139e0*/  @P1 STG.E.U16 [R2.64], R17 ;  /* 0x0000001102001986 */ /* 0x000fe8000c101506 */
[----:B------:R0:W-:Y:S01]  /*139f0*/  @P2 STG.E.U16 [R24.64], R9 ;  /* 0x0000000918002986 */ /* 0x0001e2000c101506 */
[----:B---3--:R-:W-:Y:S02]  /*13a00*/  ISETP.LT.AND P2, PT, R11, c[0x0][0x17c], !P0 ;  /* 0x00005f000b007a0c */ /* 0x008fe40004741270 */
[----:B--2---:R-:W-:Y:S01]  /*13a10*/  ISETP.LT.AND P3, PT, R4, c[0x0][0x17c], !P0 ;  /* 0x00005f0004007a0c */ /* 0x004fe20004761270 */
[----:B------:R-:W-:Y:S02]  /*13a20*/  IMAD R4, R26, 0x4, R8 ;  /* 0x000000041a047824 */ /* 0x000fe400078e0208 */
[----:B------:R-:W2:Y:S04]  /*13a30*/  LDL.LU R8, [R1+0x144] ;  /* 0x0001440001087983 */ /* 0x000ea80000300800 */
[----:B------:R-:W3:Y:S04]  /*13a40*/  LDL.LU R11, [R1+0x15c] ;  /* 0x00015c00010b7983 */ /* 0x000ee80000300800 */
[----:B0-----:R-:W3:Y:S01]  /*13a50*/  LDL.LU R25, [R1+0x14c] ;  /* 0x00014c0001197983 */ /* 0x001ee20000300800 */
[----:B------:R-:W-:-:S04]  /*13a60*/  LEA R2, P6, R4, R28, 0x1 ;  /* 0x0000001c04027211 */ /* 0x000fc800078c08ff */
[----:B------:R-:W-:Y:S02]  /*13a70*/  LEA.HI.X.SX32 R3, R4, R0, 0x1, P6 ;  /* 0x0000000004037211 */ /* 0x000fe400030f0eff */
[----:B------:R-:W-:Y:S02]  /*13a80*/  PRMT R9, R10, 0x7632, R9 ;  /* 0x000076320a097816 */ /* 0x000fe40000000009 */
[----:B------:R-:W4:Y:S04]  /*13a90*/  LDL.LU R10, [R1+0x58c] ;  /* 0x00058c00010a7983 */ /* 0x000f280000300800 */
[----:B------:R0:W-:Y:S02]  /*13aa0*/  @P5 STG.E.U16 [R2.64], R5 ;  /* 0x0000000502005986 */ /* 0x0001e4000c101506 */
[----:B0-----:R-:W-:-:S02]  /*13ab0*/  PRMT R5, R18, 0x7632, R5 ;  /* 0x0000763212057816 */ /* 0x001fc40000000005 */
[----:B------:R-:W4:Y:S01]  /*13ac0*/  LDL.LU R18, [R1+0x588] ;  /* 0x0005880001127983 */ /* 0x000f220000300800 */
[----:B--2---:R-:W-:Y:S01]  /*13ad0*/  ISETP.LT.AND P1, PT, R8, c[0x0][0x17c], !P0 ;  /* 0x00005f0008007a0c */ /* 0x004fe20004721270 */
[----:B------:R-:W-:-:S04]  /*13ae0*/  IMAD R8, R26, 0x4, R4 ;  /* 0x000000041a087824 */ /* 0x000fc800078e0204 */
[----:B------:R-:W-:Y:S01]  /*13af0*/  IMAD R4, R26, 0x4, R8 ;  /* 0x000000041a047824 */ /* 0x000fe200078e0208 */
[C---:B------:R-:W-:Y:S02]  /*13b00*/  LEA R24, P6, R8.reuse, R28, 0x1 ;  /* 0x0000001c08187211 */ /* 0x040fe400078c08ff */
[----:B---3--:R-:W-:Y:S02]  /*13b10*/  ISETP.LT.AND P5, PT, R25, c[0x0][0x17c], !P0 ;  /* 0x00005f0019007a0c */ /* 0x008fe400047a1270 */
[----:B------:R-:W-:Y:S01]  /*13b20*/  LEA.HI.X.SX32 R25, R8, R0, 0x1, P6 ;  /* 0x0000000008197211 */ /* 0x000fe200030f0eff */
[----:B------:R-:W-:Y:S01]  /*13b30*/  IMAD R8, R26, 0x4, R4 ;  /* 0x000000041a087824 */ /* 0x000fe200078e0204 */
[----:B------:R-:W-:-:S03]  /*13b40*/  LEA R2, P6, R4, R28, 0x1 ;  /* 0x0000001c04027211 */ /* 0x000fc600078c08ff */
[----:B------:R0:W-:Y:S01]  /*13b50*/  @P4 STG.E.U16 [R24.64], R9 ;  /* 0x0000000918004986 */ /* 0x0001e2000c101506 */
[----:B------:R-:W-:Y:S02]  /*13b60*/  LEA.HI.X.SX32 R3, R4, R0, 0x1, P6 ;  /* 0x0000000004037211 */ /* 0x000fe400030f0eff */
[----:B----4-:R-:W-:Y:S02]  /*13b70*/  ISETP.LT.AND P4, PT, R27, c[0x0][0x17c], !P0 ;  /* 0x00005f001b007a0c */ /* 0x010fe40004781270 */
[----:B------:R-:W2:Y:S04]  /*13b80*/  LDL.LU R27, [R1+0x164] ;  /* 0x00016400011b7983 */ /* 0x000ea80000300800 */
[----:B------:R1:W-:Y:S01]  /*13b90*/  @P3 STG.E.U16 [R2.64], R5 ;  /* 0x0000000502003986 */ /* 0x0003e2000c101506 */
[----:B0-----:R-:W-:-:S04]  /*13ba0*/  LEA R24, P6, R8, R28, 0x1 ;  /* 0x0000001c08187211 */ /* 0x001fc800078c08ff */
[----:B------:R-:W-:Y:S01]  /*13bb0*/  LEA.HI.X.SX32 R25, R8, R0, 0x1, P6 ;  /* 0x0000000008197211 */ /* 0x000fe200030f0eff */
[----:B-1----:R-:W-:Y:S02]  /*13bc0*/  IMAD R3, R26, 0x4, R8 ;  /* 0x000000041a037824 */ /* 0x002fe400078e0208 */
[----:B------:R-:W3:Y:S01]  /*13bd0*/  LDL.LU R8, [R1+0x158] ;  /* 0x0001580001087983 */ /* 0x000ee20000300800 */
[----:B------:R-:W-:Y:S01]  /*13be0*/  PRMT R5, R22, 0x7632, R5 ;  /* 0x0000763216057816 */ /* 0x000fe20000000005 */
[----:B------:R-:W-:Y:S01]  /*13bf0*/  IMAD R4, R26, 0x4, R3 ;  /* 0x000000041a047824 */ /* 0x000fe200078e0203 */
[C---:B------:R-:W-:Y:S01]  /*13c00*/  LEA R2, P6, R3.reuse, R28, 0x1 ;  /* 0x0000001c03027211 */ /* 0x040fe200078c08ff */
[----:B------:R-:W4:Y:S03]  /*13c10*/  LDL.LU R22, [R1+0x584] ;  /* 0x0005840001167983 */ /* 0x000f260000300800 */
[----:B------:R-:W-:Y:S01]  /*13c20*/  LEA.HI.X.SX32 R3, R3, R0, 0x1, P6 ;  /* 0x0000000003037211 */ /* 0x000fe200030f0eff */
[----:B------:R0:W-:Y:S01]  /*13c30*/  @P1 STG.E.U16 [R24.64], R5 ;  /* 0x0000000518001986 */ /* 0x0001e2000c101506 */
[----:B------:R-:W-:-:S03]  /*13c40*/  ISETP.LT.AND P3, PT, R7, c[0x0][0x17c], !P0 ;  /* 0x00005f0007007a0c */ /* 0x000fc60004761270 */
[----:B------:R-:W2:Y:S01]  /*13c50*/  LDL.LU R7, [R1+0x168] ;  /* 0x0001680001077983 */ /* 0x000ea20000300800 */
[----:B0-----:R-:W-:Y:S02]  /*13c60*/  LEA R24, P6, R4, R28, 0x1 ;  /* 0x0000001c04187211 */ /* 0x001fe400078c08ff */
[----:B------:R-:W-:Y:S02]  /*13c70*/  PRMT R5, R20, 0x7632, R5 ;  /* 0x0000763214057816 */ /* 0x000fe40000000005 */
[----:B------:R-:W4:Y:S01]  /*13c80*/  LDL.LU R20, [R1+0x16c] ;  /* 0x00016c0001147983 */ /* 0x000f220000300800 */
[----:B------:R-:W-:Y:S02]  /*13c90*/  LEA.HI.X.SX32 R25, R4, R0, 0x1, P6 ;  /* 0x0000000004197211 */ /* 0x000fe400030f0eff */
[----:B------:R-:W-:-:S05]  /*13ca0*/  PRMT R9, R12, 0x7632, R9 ;  /* 0x000076320c097816 */ /* 0x000fca0000000009 */
[----:B------:R-:W-:Y:S01]  /*13cb0*/  @P2 STG.E.U16 [R2.64], R9 ;  /* 0x0000000902002986 */ /* 0x000fe2000c101506 */
[----:B------:R-:W-:-:S03]  /*13cc0*/  ISETP.LT.AND P2, PT, R11, c[0x0][0x17c], !P0 ;  /* 0x00005f000b007a0c */ /* 0x000fc60004741270 */
[----:B------:R0:W-:Y:S02]  /*13cd0*/  @P5 STG.E.U16 [R24.64], R5 ;  /* 0x0000000518005986 */ /* 0x0001e4000c101506 */
[----:B0-----:R-:W-:Y:S02]  /*13ce0*/  PRMT R5, R15, 0x7632, R5 ;  /* 0x000076320f057816 */ /* 0x001fe40000000005 */
[----:B---3--:R-:W-:Y:S01]  /*13cf0*/  ISETP.LT.AND P1, PT, R8, c[0x0][0x17c], !P0 ;  /* 0x00005f0008007a0c */ /* 0x008fe20004721270 */
[----:B------:R-:W-:Y:S02]  /*13d00*/  IMAD R8, R26, 0x4, R4 ;  /* 0x000000041a087824 */ /* 0x000fe400078e0204 */
[----:B------:R-:W3:Y:S04]  /*13d10*/  LDL.LU R4, [R1+0x160] ;  /* 0x0001600001047983 */ /* 0x000ee80000300800 */
[----:B------:R-:W4:Y:S01]  /*13d20*/  LDL.LU R11, [R1+0x170] ;  /* 0x00017000010b7983 */ /* 0x000f220000300800 */
[----:B------:R-:W-:-:S03]  /*13d30*/  LEA R2, P6, R8, R28, 0x1 ;  /* 0x0000001c08027211 */ /* 0x000fc600078c08ff */
[----:B------:R-:W4:Y:S01]  /*13d40*/  LDL.LU R15, [R1+0x580] ;  /* 0x00058000010f7983 */ /* 0x000f220000300800 */
[----:B------:R-:W-:-:S05]  /*13d50*/  LEA.HI.X.SX32 R3, R8, R0, 0x1, P6 ;  /* 0x0000000008037211 */ /* 0x000fca00030f0eff */
[----:B------:R0:W-:Y:S01]  /*13d60*/  @P4 STG.E.U16 [R2.64], R5 ;  /* 0x0000000502004986 */ /* 0x0001e2000c101506 */
[----:B--2---:R-:W-:-:S03]  /*13d70*/  ISETP.LT.AND P4, PT, R27, c[0x0][0x17c], !P0 ;  /* 0x00005f001b007a0c */ /* 0x004fc60004781270 */
[----:B------:R-:W2:Y:S01]  /*13d80*/  LDL.LU R27, [R1+0x174] ;  /* 0x00017400011b7983 */ /* 0x000ea20000300800 */
[----:B------:R-:W-:-:S05]  /*13d90*/  IMAD R12, R26, 0x4, R8 ;  /* 0x000000041a0c7824 */ /* 0x000fca00078e0208 */
[----:B------:R-:W-:Y:S02]  /*13da0*/  LEA R24, P6, R12, R28, 0x1 ;  /* 0x0000001c0c187211 */ /* 0x000fe400078c08ff */
[----:B------:R-:W-:Y:S02]  /*13db0*/  PRMT R9, R14, 0x7632, R9 ;  /* 0x000076320e097816 */ /* 0x000fe40000000009 */
[----:B------:R-:W-:Y:S01]  /*13dc0*/  LEA.HI.X.SX32 R25, R12, R0, 0x1, P6 ;  /* 0x000000000c197211 */ /* 0x000fe200030f0eff */
[----:B------:R-:W2:Y:S01]  /*13dd0*/  LDL.LU R14, [R1+0x57c] ;  /* 0x00057c00010e7983 */ /* 0x000ea20000300800 */
[----:B0-----:R-:W-:-:S03]  /*13de0*/  PRMT R5, R29, 0x7632, R5 ;  /* 0x000076321d057816 */ /* 0x001fc60000000005 */
[----:B------:R0:W-:Y:S01]  /*13df0*/  @P3 STG.E.U16 [R24.64], R9 ;  /* 0x0000000918003986 */ /* 0x0001e2000c101506 */
[----:B------:R-:W-:-:S03]  /*13e00*/  ISETP.LT.AND P3, PT, R7, c[0x0][0x17c], !P0 ;  /* 0x00005f0007007a0c */ /* 0x000fc60004761270 */
[----:B------:R-:W2:Y:S04]  /*13e10*/  LDL.LU R29, [R1+0x178] ;  /* 0x00017800011d7983 */ /* 0x000ea80000300800 */
[----:B------:R-:W2:Y:S01]  /*13e20*/  LDL.LU R7, [R1+0x17c] ;  /* 0x00017c0001077983 */ /* 0x000ea20000300800 */
[----:B0-----:R-:W-:Y:S02]  /*13e30*/  PRMT R9, R13, 0x7632, R9 ;  /* 0x000076320d097816 */ /* 0x001fe40000000009 */
[----:B---3--:R-:W-:Y:S01]  /*13e40*/  ISETP.LT.AND P5, PT, R4, c[0x0][0x17c], !P0 ;  /* 0x00005f0004007a0c */ /* 0x008fe200047a1270 */
[----:B------:R-:W-:-:S04]  /*13e50*/  IMAD R4, R26, 0x4, R12 ;  /* 0x000000041a047824 */ /* 0x000fc800078e020c */
[----:B------:R-:W-:Y:S01]  /*13e60*/  IMAD R8, R26, 0x4, R4 ;  /* 0x000000041a087824 */ /* 0x000fe200078e0204 */
[----:B------:R-:W-:-:S04]  /*13e70*/  LEA R2, P6, R4, R28, 0x1 ;  /* 0x0000001c04027211 */ /* 0x000fc800078c08ff */
[----:B------:R-:W-:Y:S02]  /*13e80*/  LEA.HI.X.SX32 R3, R4, R0, 0x1, P6 ;  /* 0x0000000004037211 */ /* 0x000fe400030f0eff */
[----:B------:R-:W-:-:S03]  /*13e90*/  LEA R24, P6, R8, R28, 0x1 ;  /* 0x0000001c08187211 */ /* 0x000fc600078c08ff */
[----:B------:R0:W-:Y:S01]  /*13ea0*/  @P1 STG.E.U16 [R2.64], R5 ;  /* 0x0000000502001986 */ /* 0x0001e2000c101506 */
[----:B------:R-:W-:Y:S02]  /*13eb0*/  LEA.HI.X.SX32 R25, R8, R0, 0x1, P6 ;  /* 0x0000000008197211 */ /* 0x000fe400030f0eff */
[----:B0-----:R-:W-:Y:S01]  /*13ec0*/  PRMT R5, R16, 0x7632, R5 ;  /* 0x0000763210057816 */ /* 0x001fe20000000005 */
[----:B------:R-:W-:-:S04]  /*13ed0*/  IMAD R3, R26, 0x4, R8 ;  /* 0x000000041a037824 */ /* 0x000fc800078e0208 */
[----:B------:R0:W-:Y:S01]  /*13ee0*/  @P2 STG.E.U16 [R24.64], R5 ;  /* 0x0000000518002986 */ /* 0x0001e2000c101506 */
[----:B------:R-:W-:Y:S01]  /*13ef0*/  IMAD R4, R26, 0x4, R3 ;  /* 0x000000041a047824 */ /* 0x000fe200078e0203 */
[----:B------:R-:W-:Y:S02]  /*13f00*/  LEA R2, P6, R3, R28, 0x1 ;  /* 0x0000001c03027211 */ /* 0x000fe400078c08ff */
[----:B----4-:R-:W-:Y:S02]  /*13f10*/  ISETP.LT.AND P2, PT, R11, c[0x0][0x17c], !P0 ;  /* 0x00005f000b007a0c */ /* 0x010fe40004741270 */
[----:B------:R-:W3:Y:S01]  /*13f20*/  LDL.LU R11, [R1+0x180] ;  /* 0x00018000010b7983 */ /* 0x000ee20000300800 */
[----:B------:R-:W-:Y:S02]  /*13f30*/  LEA.HI.X.SX32 R3, R3, R0, 0x1, P6 ;  /* 0x0000000003037211 */ /* 0x000fe400030f0eff */
[----:B------:R-:W-:Y:S02]  /*13f40*/  LEA R12, P6, R4, R28, 0x1 ;  /* 0x0000001c040c7211 */ /* 0x000fe400078c08ff */
[----:B0-----:R-:W-:-:S02]  /*13f50*/  PRMT R5, R19, 0x7632, R5 ;  /* 0x0000763213057816 */ /* 0x001fc40000000005 */
[----:B------:R-:W4:Y:S01]  /*13f60*/  LDL.LU R19, [R1+0x184] ;  /* 0x0001840001137983 */ /* 0x000f220000300800 */
[----:B------:R-:W-:-:S03]  /*13f70*/  LEA.HI.X.SX32 R13, R4, R0, 0x1, P6 ;  /* 0x00000000040d7211 */ /* 0x000fc600030f0eff */
[----:B------:R-:W-:Y:S01]  /*13f80*/  @P5 STG.E.U16 [R2.64], R9 ;  /* 0x0000000902005986 */ /* 0x000fe2000c101506 */
[----:B--2---:R-:W-:-:S03]  /*13f90*/  ISETP.LT.AND P5, PT, R27, c[0x0][0x17c], !P0 ;  /* 0x00005f001b007a0c */ /* 0x004fc600047a1270 */
[----:B------:R0:W-:Y:S04]  /*13fa0*/  @P4 STG.E.U16 [R12.64], R5 ;  /* 0x000000050c004986 */ /* 0x0001e8000c101506 */
[----:B------:R-:W2:Y:S01]  /*13fb0*/  LDL.LU R27, [R1+0x188] ;  /* 0x00018800011b7983 */ /* 0x000ea20000300800 */
[----:B0-----:R-:W-:-:S03]  /*13fc0*/  PRMT R5, R23, 0x7632, R5 ;  /* 0x0000763217057816 */ /* 0x001fc60000000005 */
[----:B------:R-:W2:Y:S01]  /*13fd0*/  LDL.LU R23, [R1+0x18c] ;  /* 0x00018c0001177983 */ /* 0x000ea20000300800 */
[----:B------:R-:W-:-:S04]  /*13fe0*/  IMAD.MOV.U32 R25, RZ, RZ, c[0x0][0x198] ;  /* 0x00006600ff197624 */ /* 0x000fc800078e00ff */
[----:B------:R-:W-:-:S04]  /*13ff0*/  IMAD R8, R25, 0x4, R4 ;  /* 0x0000000419087824 */ /* 0x000fc800078e0204 */
[----:B------:R-:W-:Y:S01]  /*14000*/  IMAD R4, R25, 0x4, R8 ;  /* 0x0000000419047824 */ /* 0x000fe200078e0208 */
[C---:B------:R-:W-:Y:S02]  /*14010*/  LEA R2, P6, R8.reuse, R28, 0x1 ;  /* 0x0000001c08027211 */ /* 0x040fe400078c08ff */
[----:B------:R-:W-:Y:S02]  /*14020*/  PRMT R21, R21, 0x7632, R21 ;  /* 0x0000763215157816 */ /* 0x000fe40000000015 */
[----:B------:R-:W-:Y:S01]  /*14030*/  LEA.HI.X.SX32 R3, R8, R0, 0x1, P6 ;  /* 0x0000000008037211 */ /* 0x000fe200030f0eff */
[----:B------:R-:W-:Y:S01]  /*14040*/  IMAD R8, R25, 0x4, R4 ;  /* 0x0000000419087824 */ /* 0x000fe200078e0204 */
[----:B------:R-:W-:Y:S02]  /*14050*/  ISETP.LT.AND P1, PT, R20, c[0x0][0x17c], !P0 ;  /* 0x00005f0014007a0c */ /* 0x000fe40004721270 */
[----:B------:R-:W-:Y:S01]  /*14060*/  LEA R12, P6, R4, R28, 0x1 ;  /* 0x0000001c040c7211 */ /* 0x000fe200078c08ff */
[----:B------:R0:W-:Y:S01]  /*14070*/  @P3 STG.E.U16 [R2.64], R21 ;  /* 0x0000001502003986 */ /* 0x0001e2000c101506 */
[----:B------:R-:W-:-:S02]  /*14080*/  ISETP.LT.AND P3, PT, R7, c[0x0][0x17c], !P0 ;  /* 0x00005f0007007a0c */ /* 0x000fc40004761270 */
[----:B------:R-:W-:Y:S01]  /*14090*/  LEA.HI.X.SX32 R13, R4, R0, 0x1, P6 ;  /* 0x00000000040d7211 */ /* 0x000fe200030f0eff */
[----:B------:R-:W2:Y:S01]  /*140a0*/  LDL.LU R7, [R1+0x78] ;  /* 0x0000780001077983 */ /* 0x000ea20000300800 */
[----:B------:R-:W-:Y:S01]  /*140b0*/  PRMT R17, R17, 0x7632, R17 ;  /* 0x0000763211117816 */ /* 0x000fe20000000011 */
[----:B------:R-:W-:Y:S02]  /*140c0*/  IMAD R4, R25, 0x4, R8 ;  /* 0x0000000419047824 */ /* 0x000fe400078e0208 */
[----:B------:R-:W2:Y:S01]  /*140d0*/  LDL.LU R26, [R1+0x190] ;  /* 0x00019000011a7983 */ /* 0x000ea20000300800 */
[----:B0-----:R-:W-:-:S03]  /*140e0*/  LEA R2, P6, R8, R28, 0x1 ;  /* 0x0000001c08027211 */ /* 0x001fc600078c08ff */
[----:B------:R-:W2:Y:S01]  /*140f0*/  LDL.LU R16, [R1+0x68] ;  /* 0x0000680001107983 */ /* 0x000ea20000300800 */
[----:B------:R-:W-:-:S03]  /*14100*/  LEA.HI.X.SX32 R3, R8, R0, 0x1, P6 ;  /* 0x0000000008037211 */ /* 0x000fc600030f0eff */
[----:B------:R0:W-:Y:S01]  /*14110*/  @P1 STG.E.U16 [R12.64], R5 ;  /* 0x000000050c001986 */ /* 0x0001e2000c101506 */
[----:B------:R-:W-:-:S03]  /*14120*/  ISETP.LT.AND P4, PT, R29, c[0x0][0x17c], !P0 ;  /* 0x00005f001d007a0c */ /* 0x000fc60004781270 */
[----:B------:R1:W-:Y:S04]  /*14130*/  @P2 STG.E.U16 [R2.64], R17 ;  /* 0x0000001102002986 */ /* 0x0003e8000c101506 */
[----:B------:R-:W2:Y:S01]  /*14140*/  LDL.LU R21, [R1+0x194] ;  /* 0x0001940001157983 */ /* 0x000ea20000300800 */
[----:B0-----:R-:W-:-:S03]  /*14150*/  LEA R12, P6, R4, R28, 0x1 ;  /* 0x0000001c040c7211 */ /* 0x001fc600078c08ff */
[----:B------:R-:W2:Y:S01]  /*14160*/  LDL.LU R29, [R1+0x198] ;  /* 0x00019800011d7983 */ /* 0x000ea20000300800 */
[----:B-1----:R-:W-:Y:S01]  /*14170*/  IMAD R3, R25, 0x4, R4 ;  /* 0x0000000419037824 */ /* 0x002fe200078e0204 */
[----:B------:R-:W-:Y:S02]  /*14180*/  LEA.HI.X.SX32 R13, R4, R0, 0x1, P6 ;  /* 0x00000000040d7211 */ /* 0x000fe400030f0eff */
[----:B------:R-:W-:Y:S02]  /*14190*/  PRMT R9, R9, 0x7632, R9 ;  /* 0x0000763209097816 */ /* 0x000fe40000000009 */
[----:B------:R-:W-:Y:S01]  /*141a0*/  LEA R2, P6, R3, R28, 0x1 ;  /* 0x0000001c03027211 */ /* 0x000fe200078c08ff */
[----:B------:R-:W-:Y:S02]  /*141b0*/  IMAD R4, R25, 0x4, R3 ;  /* 0x0000000419047824 */ /* 0x000fe400078e0203 */
[----:B------:R0:W-:Y:S01]  /*141c0*/  @P5 STG.E.U16 [R12.64], R9 ;  /* 0x000000090c005986 */ /* 0x0001e2000c101506 */
[----:B------:R-:W-:-:S02]  /*141d0*/  LEA.HI.X.SX32 R3, R3, R0, 0x1, P6 ;  /* 0x0000000003037211 */ /* 0x000fc400030f0eff */
[----:B0-----:R-:W-:-:S05]  /*141e0*/  PRMT R12, R5, 0x7632, R12 ;  /* 0x00007632050c7816 */ /* 0x001fca000000000c */
[----:B------:R0:W-:Y:S01]  /*141f0*/  @P4 STG.E.U16 [R2.64], R12 ;  /* 0x0000000c02004986 */ /* 0x0001e2000c101506 */
[----:B---3--:R-:W-:-:S03]  /*14200*/  ISETP.LT.AND P1, PT, R11, c[0x0][0x17c], !P0 ;  /* 0x00005f000b007a0c */ /* 0x008fc60004721270 */
[----:B------:R-:W3:Y:S01]  /*14210*/  LDL.LU R11, [R1+0x98] ;  /* 0x00009800010b7983 */ /* 0x000ee20000300800 */
[----:B----4-:R-:W-:-:S03]  /*14220*/  ISETP.LT.AND P2, PT, R19, c[0x0][0x17c], !P0 ;  /* 0x00005f0013007a0c */ /* 0x010fc60004741270 */
[----:B------:R-:W4:Y:S04]  /*14230*/  LDL.LU R19, [R1+0xa8] ;  /* 0x0000a80001137983 */ /* 0x000f280000300800 */
[----:B------:R-:W4:Y:S04]  /*14240*/  LDL.LU R13, [R1+0x19c] ;  /* 0x00019c00010d7983 */ /* 0x000f280000300800 */
[----:B------:R-:W4:Y:S01]  /*14250*/  LDL.LU R24, [R1+0xb8] ;  /* 0x0000b80001187983 */ /* 0x000f220000300800 */
[----:B--2---:R-:W-:-:S03]  /*14260*/  ISETP.LT.AND P5, PT, R27, c[0x0][0x17c], !P0 ;  /* 0x00005f001b007a0c */ /* 0x004fc600047a1270 */
[----:B------:R-:W2:Y:S04]  /*14270*/  LDL.LU R20, [R1+0x1a0] ;  /* 0x0001a00001147983 */ /* 0x000ea80000300800 */
[----:B------:R-:W2:Y:S01]  /*14280*/  LDL.LU R27, [R1+0x1a4] ;  /* 0x0001a400011b7983 */ /* 0x000ea20000300800 */
[----:B------:R-:W-:-:S03]  /*14290*/  ISETP.LT.AND P4, PT, R23, c[0x0][0x17c], !P0 ;  /* 0x00005f0017007a0c */ /* 0x000fc60004781270 */
[----:B------:R-:W2:Y:S01]  /*142a0*/  LDL.LU R23, [R1+0x88] ;  /* 0x0000880001177983 */ /* 0x000ea20000300800 */
[C---:B------:R-:W-:Y:S01]  /*142b0*/  LEA R8, P6, R4.reuse, R28, 0x1 ;  /* 0x0000001c04087211 */ /* 0x040fe200078c08ff */
[C---:B------:R-:W-:Y:S02]  /*142c0*/  IMAD R5, R25.reuse, 0x4, R4 ;  /* 0x0000000419057824 */ /* 0x040fe400078e0204 */
[----:B------:R-:W2:Y:S01]  /*142d0*/  LDL.LU R17, [R1+0x58] ;  /* 0x0000580001117983 */ /* 0x000ea20000300800 */
[----:B------:R-:W-:Y:S01]  /*142e0*/  LEA.HI.X.SX32 R9, R4, R0, 0x1, P6 ;  /* 0x0000000004097211 */ /* 0x000fe200030f0eff */
[----:B------:R-:W-:Y:S01]  /*142f0*/  IMAD R4, R25, 0x4, R5 ;  /* 0x0000000419047824 */ /* 0x000fe200078e0205 */
[----:B0-----:R-:W-:-:S04]  /*14300*/  LEA R2, P6, R5, R28, 0x1 ;  /* 0x0000001c05027211 */ /* 0x001fc800078c08ff */
[----:B------:R-:W-:Y:S01]  /*14310*/  LEA.HI.X.SX32 R3, R5, R0, 0x1, P6 ;  /* 0x0000000005037211 */ /* 0x000fe200030f0eff */
[C---:B------:R-:W-:Y:S01]  /*14320*/  IMAD R5, R25.reuse, 0x4, R4 ;  /* 0x0000000419057824 */ /* 0x040fe200078e0204 */
[----:B------:R0:W-:Y:S02]  /*14330*/  @P3 STG.E.U16 [R8.64], R7 ;  /* 0x0000000708003986 */ /* 0x0001e4000c101506 */
[C---:B0-----:R-:W-:Y:S02]  /*14340*/  LEA R8, P6, R4.reuse, R28, 0x1 ;  /* 0x0000001c04087211 */ /* 0x041fe400078c08ff */
[----:B------:R0:W-:Y:S02]  /*14350*/  @P1 STG.E.U16 [R2.64], R16 ;  /* 0x0000001002001986 */ /* 0x0001e4000c101506 */
[----:B------:R-:W-:Y:S01]  /*14360*/  LEA.HI.X.SX32 R9, R4, R0, 0x1, P6 ;  /* 0x0000000004097211 */ /* 0x000fe200030f0eff */
[----:B------:R-:W-:Y:S01]  /*14370*/  IMAD R4, R25, 0x4, R5 ;  /* 0x0000000419047824 */ /* 0x000fe200078e0205 */
[----:B------:R-:W-:-:S02]  /*14380*/  ISETP.LT.AND P3, PT, R26, c[0x0][0x17c], !P0 ;  /* 0x00005f001a007a0c */ /* 0x000fc40004761270 */
[----:B------:R-:W2:Y:S01]  /*14390*/  LDL.LU R26, [R1+0x18] ;  /* 0x00001800011a7983 */ /* 0x000ea20000300800 */
[----:B0-----:R-:W-:-:S04]  /*143a0*/  LEA R2, P6, R5, R28, 0x1 ;  /* 0x0000001c05027211 */ /* 0x001fc800078c08ff */
[----:B------:R-:W-:Y:S01]  /*143b0*/  LEA.HI.X.SX32 R3, R5, R0, 0x1, P6 ;  /* 0x0000000005037211 */ /* 0x000fe200030f0eff */
[----:B------:R-:W-:Y:S01]  /*143c0*/  IMAD R5, R25, 0x4, R4 ;  /* 0x0000000419057824 */ /* 0x000fe200078e0204 */
[----:B------:R-:W-:Y:S02]  /*143d0*/  ISETP.LT.AND P1, PT, R21, c[0x0][0x17c], !P0 ;  /* 0x00005f0015007a0c */ /* 0x000fe40004721270 */
[----:B------:R-:W2:Y:S04]  /*143e0*/  LDL.LU R21, [R1+0x48] ;  /* 0x0000480001157983 */ /* 0x000ea80000300800 */
[----:B---3--:R0:W-:Y:S04]  /*143f0*/  @P2 STG.E.U16 [R8.64], R11 ;  /* 0x0000000b08002986 */ /* 0x0081e8000c101506 */
[----:B----4-:R1:W-:Y:S01]  /*14400*/  @P5 STG.E.U16 [R2.64], R19 ;  /* 0x0000001302005986 */ /* 0x0103e2000c101506 */
[----:B0-----:R-:W-:-:S04]  /*14410*/  LEA R8, P6, R4, R28, 0x1 ;  /* 0x0000001c04087211 */ /* 0x001fc800078c08ff */
[----:B------:R-:W-:Y:S01]  /*14420*/  LEA.HI.X.SX32 R9, R4, R0, 0x1, P6 ;  /* 0x0000000004097211 */ /* 0x000fe200030f0eff */
[----:B------:R-:W-:Y:S01]  /*14430*/  IMAD R4, R25, 0x4, R5 ;  /* 0x0000000419047824 */ /* 0x000fe200078e0205 */
[----:B-1----:R-:W-:-:S03]  /*14440*/  LEA R2, P6, R5, R28, 0x1 ;  /* 0x0000001c05027211 */ /* 0x002fc600078c08ff */
[----:B------:R0:W-:Y:S01]  /*14450*/  @P4 STG.E.U16 [R8.64], R24 ;  /* 0x0000001808004986 */ /* 0x0001e2000c101506 */
[----:B------:R-:W-:Y:S01]  /*14460*/  LEA.HI.X.SX32 R3, R5, R0, 0x1, P6 ;  /* 0x0000000005037211 */ /* 0x000fe200030f0eff */
[----:B------:R-:W-:Y:S01]  /*14470*/  IMAD R5, R25, 0x4, R4 ;  /* 0x0000000419057824 */ /* 0x000fe200078e0204 */
[----:B------:R-:W-:Y:S02]  /*14480*/  ISETP.LT.AND P2, PT, R29, c[0x0][0x17c], !P0 ;  /* 0x00005f001d007a0c */ /* 0x000fe40004741270 */
[----:B------:R-:W3:Y:S01]  /*14490*/  LDL.LU R29, [R1+0x1b0] ;  /* 0x0001b000011d7983 */ /* 0x000ee20000300800 */
[----:B0-----:R-:W-:-:S03]  /*144a0*/  LEA R8, P6, R4, R28, 0x1 ;  /* 0x0000001c04087211 */ /* 0x001fc600078c08ff */
[----:B--2---:R0:W-:Y:S01]  /*144b0*/  @P3 STG.E.U16 [R2.64], R23 ;  /* 0x0000001702003986 */ /* 0x0041e2000c101506 */
[----:B------:R-:W-:Y:S02]  /*144c0*/  ISETP.LT.AND P5, PT, R13, c[0x0][0x17c], !P0 ;  /* 0x00005f000d007a0c */ /* 0x000fe400047a1270 */
[----:B------:R-:W-:Y:S01]  /*144d0*/  LEA.HI.X.SX32 R9, R4, R0, 0x1, P6 ;  /* 0x0000000004097211 */ /* 0x000fe200030f0eff */
[----:B------:R-:W2:Y:S01]  /*144e0*/  LDL.LU R13, [R1+0x1b8] ;  /* 0x0001b800010d7983 */ /* 0x000ea20000300800 */
[----:B------:R-:W-:Y:S01]  /*144f0*/  ISETP.LT.AND P4, PT, R20, c[0x0][0x17c], !P0 ;  /* 0x00005f0014007a0c */ /* 0x000fe20004781270 */
[----:B------:R-:W-:Y:S01]  /*14500*/  IMAD R4, R25, 0x4, R5 ;  /* 0x0000000419047824 */ /* 0x000fe200078e0205 */
[----:B------:R-:W-:Y:S01]  /*14510*/  ISETP.LT.AND P3, PT, R27, c[0x0][0x17c], !P0 ;  /* 0x00005f001b007a0c */ /* 0x000fe20004761270 */
[----:B------:R-:W4:Y:S01]  /*14520*/  LDL.LU R20, [R1+0x1bc] ;  /* 0x0001bc0001147983 */ /* 0x000f220000300800 */
[----:B0-----:R-:W-:-:S03]  /*14530*/  LEA R2, P6, R5, R28, 0x1 ;  /* 0x0000001c05027211 */ /* 0x001fc600078c08ff */
[----:B------:R-:W2:Y:S01]  /*14540*/  LDL.LU R27, [R1+0x28] ;  /* 0x00002800011b7983 */ /* 0x000ea20000300800 */
[----:B------:R-:W-:-:S03]  /*14550*/  LEA.HI.X.SX32 R3, R5, R0, 0x1, P6 ;  /* 0x0000000005037211 */ /* 0x000fc600030f0eff */
[----:B------:R-:W2:Y:S04]  /*14560*/  LDL.LU R5, [R1+0x1a8] ;  /* 0x0001a80001057983 */ /* 0x000ea80000300800 */
[----:B------:R0:W-:Y:S02]  /*14570*/  @P1 STG.E.U16 [R8.64], R17 ;  /* 0x0000001108001986 */ /* 0x0001e4000c101506 */
[----:B0-----:R-:W-:-:S04]  /*14580*/  LEA R8, P6, R4, R28, 0x1 ;  /* 0x0000001c04087211 */ /* 0x001fc800078c08ff */
[----:B------:R-:W-:Y:S02]  /*14590*/  LEA.HI.X.SX32 R9, R4, R0, 0x1, P6 ;  /* 0x0000000004097211 */ /* 0x000fe400030f0eff */
[----:B--2---:R-:W-:Y:S01]  /*145a0*/  ISETP.LT.AND P1, PT, R5, c[0x0][0x17c], !P0 ;  /* 0x00005f0005007a0c */ /* 0x004fe20004721270 */
[----:B------:R-:W-:Y:S02]  /*145b0*/  IMAD R5, R25, 0x4, R4 ;  /* 0x0000000419057824 */ /* 0x000fe400078e0204 */
[----:B------:R-:W2:Y:S04]  /*145c0*/  LDL.LU R4, [R1+0x1ac] ;  /* 0x0001ac0001047983 */ /* 0x000ea80000300800 */
[----:B------:R0:W-:Y:S04]  /*145d0*/  @P2 STG.E.U16 [R2.64], R26 ;  /* 0x0000001a02002986 */ /* 0x0001e8000c101506 */
[----:B------:R1:W-:Y:S01]  /*145e0*/  @P5 STG.E.U16 [R8.64], R21 ;  /* 0x0000001508005986 */ /* 0x0003e2000c101506 */
[----:B0-----:R-:W-:-:S04]  /*145f0*/  LEA R2, P6, R5, R28, 0x1 ;  /* 0x0000001c05027211 */ /* 0x001fc800078c08ff */
[----:B------:R-:W-:Y:S02]  /*14600*/  LEA.HI.X.SX32 R3, R5, R0, 0x1, P6 ;  /* 0x0000000005037211 */ /* 0x000fe400030f0eff */
[----:B---3--:R-:W-:Y:S02]  /*14610*/  ISETP.LT.AND P5, PT, R29, c[0x0][0x17c], !P0 ;  /* 0x00005f001d007a0c */ /* 0x008fe400047a1270 */
        /* <DEDUP_REMOVED lines=12> */
[----:B------:R-:W3:Y:S04]  /*146e0*/  LDL.LU R13, [R1+0x1d0] ;  /* 0x0001d000010d7983 */ /* 0x000ee80000300800 */
[----:B------:R0:W-:Y:S01]  /*146f0*/  @P1 STG.E.U16 [R2.64], R22 ;  /* 0x0000001602001986 */ /* 0x0001e2000c101506 */
[----:B----4-:R-:W-:-:S03]  /*14700*/  ISETP.LT.AND P1, PT, R20, c[0x0][0x17c], !P0 ;  /* 0x00005f0014007a0c */ /* 0x010fc60004721270 */
[----:B------:R-:W4:Y:S01]  /*14710*/  LDL.LU R20, [R1+0x1d4] ;  /* 0x0001d40001147983 */ /* 0x000f220000300800 */
        /* <DEDUP_REMOVED lines=37> */
[----:B------:R-:W-:Y:S02]  /*14970*/  PRMT R5, R11, 0x7632, R5 ;  /* 0x000076320b057816 */ /* 0x000fe40000000005 */
[----:B------:R-:W-:Y:S02]  /*14980*/  ISETP.LT.AND P1, PT, R13, c[0x0][0x17c], !P0 ;  /* 0x00005f000d007a0c */ /* 0x000fe40004721270 */
[C---:B0-----:R-:W-:Y:S01]  /*14990*/  LEA R8, P6, R4.reuse, R28, 0x1 ;  /* 0x0000001c04087211 */ /* 0x041fe200078c08ff */
[----:B------:R-:W2:Y:S03]  /*149a0*/  LDL.LU R13, [R1+0x1e4] ;  /* 0x0001e400010d7983 */ /* 0x000ea60000300800 */
[----:B------:R-:W-:Y:S01]  /*149b0*/  LEA.HI.X.SX32 R9, R4, R0, 0x1, P6 ;  /* 0x0000000004097211 */ /* 0x000fe200030f0eff */
[----:B------:R-:W-:Y:S01]  /*149c0*/  @P2 STG.E.U16 [R2.64], R6 ;  /* 0x0000000602002986 */ /* 0x000fe2000c101506 */
[----:B----4-:R-:W-:-:S03]  /*149d0*/  ISETP.LT.AND P2, PT, R20, c[0x0][0x17c], !P0 ;  /* 0x00005f0014007a0c */ /* 0x010fc60004741270 */
[----:B------:R-:W3:Y:S04]  /*149e0*/  LDL.LU R11, [R1+0x574] ;  /* 0x00057400010b7983 */ /* 0x000ee80000300800 */
[----:B------:R-:W4:Y:S04]  /*149f0*/  LDL.LU R20, [R1+0x1e8] ;  /* 0x0001e80001147983 */ /* 0x000f280000300800 */
[----:B------:R0:W-:Y:S04]  /*14a00*/  @P5 STG.E.U16 [R8.64], R5 ;  /* 0x0000000508005986 */ /* 0x0001e8000c101506 */
[----:B0-----:R-:W2:Y:S01]  /*14a10*/  LDL.LU R9, [R1+0x1d8] ;  /* 0x0001d80001097983 */ /* 0x001ea20000300800 */
[----:B------:R-:W-:Y:S01]  /*14a20*/  IMAD R3, R25, 0x4, R4 ;  /* 0x0000000419037824 */ /* 0x000fe200078e0204 */
[----:B------:R-:W-:-:S02]  /*14a30*/  PRMT R10, R19, 0x7632, R10 ;  /* 0x00007632130a7816 */ /* 0x000fc4000000000a */
[----:B------:R-:W3:Y:S02]  /*14a40*/  LDL.LU R19, [R1+0x570] ;  /* 0x0005700001137983 */ /* 0x000ee40000300800 */
[----:B------:R-:W-:-:S04]  /*14a50*/  LEA R4, P6, R3, R28, 0x1 ;  /* 0x0000001c03047211 */ /* 0x000fc800078c08ff */
[----:B------:R-:W-:Y:S02]  /*14a60*/  LEA.HI.X.SX32 R5, R3, R0, 0x1, P6 ;  /* 0x0000000003057211 */ /* 0x000fe400030f0eff */
[----:B------:R-:W-:Y:S02]  /*14a70*/  PRMT R6, R24, 0x7632, R6 ;  /* 0x0000763218067816 */ /* 0x000fe40000000006 */
[----:B------:R-:W3:Y:S04]  /*14a80*/  LDL.LU R24, [R1+0x1ec] ;  /* 0x0001ec0001187983 */ /* 0x000ee80000300800 */
[----:B------:R0:W-:Y:S01]  /*14a90*/  @P4 STG.E.U16 [R4.64], R10 ;  /* 0x0000000a04004986 */ /* 0x0001e2000c101506 */
[----:B------:R-:W-:-:S03]  /*14aa0*/  ISETP.LT.AND P4, PT, R29, c[0x0][0x17c], !P0 ;  /* 0x00005f001d007a0c */ /* 0x000fc60004781270 */
[----:B------:R-:W3:Y:S01]  /*14ab0*/  LDL.LU R29, [R1+0x1f0] ;  /* 0x0001f000011d7983 */ /* 0x000ee20000300800 */
[----:B------:R-:W-:-:S04]  /*14ac0*/  IMAD R2, R25, 0x4, R3 ;  /* 0x0000000419027824 */ /* 0x000fc800078e0203 */
[----:B------:R-:W-:Y:S01]  /*14ad0*/  IMAD R3, R25, 0x4, R2 ;  /* 0x0000000419037824 */ /* 0x000fe200078e0202 */
[----:B------:R-:W-:-:S03]  /*14ae0*/  LEA R8, P6, R2, R28, 0x1 ;  /* 0x0000001c02087211 */ /* 0x000fc600078c08ff */
[----:B0-----:R-:W-:Y:S01]  /*14af0*/  IMAD R5, R25, 0x4, R3 ;  /* 0x0000000419057824 */ /* 0x001fe200078e0203 */
[----:B------:R-:W-:Y:S02]  /*14b00*/  PRMT R10, R17, 0x7632, R10 ;  /* 0x00007632110a7816 */ /* 0x000fe4000000000a */
[----:B--2---:R-:W-:Y:S02]  /*14b10*/  ISETP.LT.AND P5, PT, R9, c[0x0][0x17c], !P0 ;  /* 0x00005f0009007a0c */ /* 0x004fe400047a1270 */
[----:B------:R-:W-:Y:S02]  /*14b20*/  LEA.HI.X.SX32 R9, R2, R0, 0x1, P6 ;  /* 0x0000000002097211 */ /* 0x000fe400030f0eff */
[----:B------:R-:W-:-:S03]  /*14b30*/  LEA R2, P6, R3, R28, 0x1 ;  /* 0x0000001c03027211 */ /* 0x000fc600078c08ff */
[----:B------:R0:W-:Y:S01]  /*14b40*/  @P3 STG.E.U16 [R8.64], R6 ;  /* 0x0000000608003986 */ /* 0x0001e2000c101506 */
[----:B------:R-:W-:Y:S02]  /*14b50*/  LEA.HI.X.SX32 R3, R3, R0, 0x1, P6 ;  /* 0x0000000003037211 */ /* 0x000fe400030f0eff */
[----:B------:R-:W-:Y:S02]  /*14b60*/  LEA R4, P6, R5, R28, 0x1 ;  /* 0x0000001c05047211 */ /* 0x000fe400078c08ff */
[----:B0-----:R-:W-:Y:S01]  /*14b70*/  PRMT R6, R23, 0x7632, R6 ;  /* 0x0000763217067816 */ /* 0x001fe20000000006 */
[----:B------:R-:W-:Y:S01]  /*14b80*/  IMAD R8, R25, 0x4, R5 ;  /* 0x0000000419087824 */ /* 0x000fe200078e0205 */
[----:B------:R-:W-:Y:S01]  /*14b90*/  LEA.HI.X.SX32 R5, R5, R0, 0x1, P6 ;  /* 0x0000000005057211 */ /* 0x000fe200030f0eff */
[----:B------:R-:W2:Y:S02]  /*14ba0*/  LDL.LU R23, [R1+0x56c] ;  /* 0x00056c0001177983 */ /* 0x000ea40000300800 */
[----:B------:R-:W-:-:S02]  /*14bb0*/  IMAD R9, R25, 0x4, R8 ;  /* 0x0000000419097824 */ /* 0x000fc400078e0208 */
[----:B------:R0:W-:Y:S01]  /*14bc0*/  @P1 STG.E.U16 [R2.64], R6 ;  /* 0x0000000602001986 */ /* 0x0001e2000c101506 */
[----:B------:R-:W-:-:S03]  /*14bd0*/  ISETP.LT.AND P3, PT, R16, c[0x0][0x17c], !P0 ;  /* 0x00005f0010007a0c */ /* 0x000fc60004761270 */
[----:B------:R1:W-:Y:S01]  /*14be0*/  @P2 STG.E.U16 [R4.64], R10 ;  /* 0x0000000a04002986 */ /* 0x0003e2000c101506 */
[----:B----4-:R-:W-:-:S03]  /*14bf0*/  ISETP.LT.AND P2, PT, R20, c[0x0][0x17c], !P0 ;  /* 0x00005f0014007a0c */ /* 0x010fc60004741270 */
[----:B------:R-:W4:Y:S01]  /*14c00*/  LDL.LU R16, [R1+0x1f4] ;  /* 0x0001f40001107983 */ /* 0x000f220000300800 */
[----:B0-----:R-:W-:Y:S02]  /*14c10*/  LEA R2, P6, R8, R28, 0x1 ;  /* 0x0000001c08027211 */ /* 0x001fe400078c08ff */
[----:B------:R-:W-:Y:S02]  /*14c20*/  PRMT R6, R26, 0x7632, R6 ;  /* 0x000076321a067816 */ /* 0x000fe40000000006 */
[----:B------:R-:W-:Y:S01]  /*14c30*/  LEA.HI.X.SX32 R3, R8, R0, 0x1, P6 ;  /* 0x0000000008037211 */ /* 0x000fe200030f0eff */
[----:B------:R-:W2:Y:S01]  /*14c40*/  LDL.LU R26, [R1+0x1f8] ;  /* 0x0001f800011a7983 */ /* 0x000ea20000300800 */
[----:B-1----:R-:W-:-:S03]  /*14c50*/  LEA R4, P6, R9, R28, 0x1 ;  /* 0x0000001c09047211 */ /* 0x002fc600078c08ff */
[----:B------:R-:W2:Y:S01]  /*14c60*/  LDL.LU R20, [R1+0x1fc] ;  /* 0x0001fc0001147983 */ /* 0x000ea20000300800 */
[----:B------:R-:W-:-:S03]  /*14c70*/  LEA.HI.X.SX32 R5, R9, R0, 0x1, P6 ;  /* 0x0000000009057211 */ /* 0x000fc600030f0eff */
[----:B------:R0:W-:Y:S02]  /*14c80*/  @P5 STG.E.U16 [R2.64], R6 ;  /* 0x0000000602005986 */ /* 0x0001e4000c101506 */
[----:B0-----:R-:W-:-:S05]  /*14c90*/  PRMT R6, R21, 0x7632, R6 ;  /* 0x0000763215067816 */ /* 0x001fca0000000006 */
[----:B------:R0:W-:Y:S01]  /*14ca0*/  @P4 STG.E.U16 [R4.64], R6 ;  /* 0x0000000604004986 */ /* 0x0001e2000c101506 */
[----:B---3--:R-:W-:-:S03]  /*14cb0*/  ISETP.LT.AND P4, PT, R29, c[0x0][0x17c], !P0 ;  /* 0x00005f001d007a0c */ /* 0x008fc60004781270 */
[----:B------:R-:W3:Y:S01]  /*14cc0*/  LDL.LU R29, [R1+0x200] ;  /* 0x00020000011d7983 */ /* 0x000ee20000300800 */
[----:B------:R-:W-:Y:S01]  /*14cd0*/  IMAD R3, R25, 0x4, R9 ;  /* 0x0000000419037824 */ /* 0x000fe200078e0209 */
[----:B------:R-:W-:-:S03]  /*14ce0*/  ISETP.LT.AND P1, PT, R13, c[0x0][0x17c], !P0 ;  /* 0x00005f000d007a0c */ /* 0x000fc60004721270 */
[----:B------:R-:W-:Y:S01]  /*14cf0*/  IMAD R8, R25, 0x4, R3 ;  /* 0x0000000419087824 */ /* 0x000fe200078e0203 */
[C---:B------:R-:W-:Y:S02]  /*14d00*/  LEA R2, P6, R3.reuse, R28, 0x1 ;  /* 0x0000001c03027211 */ /* 0x040fe400078c08ff */
[----:B------:R-:W-:Y:S02]  /*14d10*/  PRMT R14, R14, 0x7632, R14 ;  /* 0x000076320e0e7816 */ /* 0x000fe4000000000e */
[----:B------:R-:W-:Y:S01]  /*14d20*/  LEA.HI.X.SX32 R3, R3, R0, 0x1, P6 ;  /* 0x0000000003037211 */ /* 0x000fe200030f0eff */
[----:B------:R-:W-:Y:S01]  /*14d30*/  IMAD R9, R25, 0x4, R8 ;  /* 0x0000000419097824 */ /* 0x000fe200078e0208 */
[C---:B0-----:R-:W-:Y:S02]  /*14d40*/  LEA R4, P6, R8.reuse, R28, 0x1 ;  /* 0x0000001c08047211 */ /* 0x041fe400078c08ff */
[----:B------:R-:W-:Y:S01]  /*14d50*/  PRMT R6, R15, 0x7632, R6 ;  /* 0x000076320f067816 */ /* 0x000fe20000000006 */
[----:B------:R0:W-:Y:S01]  /*14d60*/  @P3 STG.E.U16 [R2.64], R14 ;  /* 0x0000000e02003986 */ /* 0x0001e2000c101506 */
[----:B------:R-:W-:-:S02]  /*14d70*/  LEA.HI.X.SX32 R5, R8, R0, 0x1, P6 ;  /* 0x0000000008057211 */ /* 0x000fc400030f0eff */
[----:B------:R-:W-:Y:S01]  /*14d80*/  PRMT R22, R22, 0x7632, R22 ;  /* 0x0000763216167816 */ /* 0x000fe20000000016 */
[----:B------:R-:W3:Y:S01]  /*14d90*/  LDL.LU R15, [R1+0x204] ;  /* 0x00020400010f7983 */ /* 0x000ee20000300800 */
[----:B------:R-:W-:-:S03]  /*14da0*/  ISETP.LT.AND P5, PT, R24, c[0x0][0x17c], !P0 ;  /* 0x00005f0018007a0c */ /* 0x000fc600047a1270 */
[----:B------:R1:W-:Y:S01]  /*14db0*/  @P1 STG.E.U16 [R4.64], R6 ;  /* 0x0000000604001986 */ /* 0x0003e2000c101506 */
[----:B0-----:R-:W-:-:S04]  /*14dc0*/  LEA R2, P6, R9, R28, 0x1 ;  /* 0x0000001c09027211 */ /* 0x001fc800078c08ff */
[----:B------:R-:W-:Y:S01]  /*14dd0*/  LEA.HI.X.SX32 R3, R9, R0, 0x1, P6 ;  /* 0x0000000009037211 */ /* 0x000fe200030f0eff */
[----:B-1----:R-:W-:-:S04]  /*14de0*/  IMAD R5, R25, 0x4, R9 ;  /* 0x0000000419057824 */ /* 0x002fc800078e0209 */
[----:B------:R0:W-:Y:S01]  /*14df0*/  @P2 STG.E.U16 [R2.64], R22 ;  /* 0x0000001602002986 */ /* 0x0001e2000c101506 */
[----:B------:R-:W-:Y:S01]  /*14e00*/  LEA R4, P6, R5, R28, 0x1 ;  /* 0x0000001c05047211 */ /* 0x000fe200078c08ff */
[----:B------:R-:W-:Y:S01]  /*14e10*/  IMAD R8, R25, 0x4, R5 ;  /* 0x0000000419087824 */ /* 0x000fe200078e0205 */
[----:B------:R-:W-:Y:S02]  /*14e20*/  PRMT R6, R27, 0x7632, R6 ;  /* 0x000076321b067816 */ /* 0x000fe40000000006 */
[----:B------:R-:W-:-:S05]  /*14e30*/  LEA.HI.X.SX32 R5, R5, R0, 0x1, P6 ;  /* 0x0000000005057211 */ /* 0x000fca00030f0eff */
[----:B------:R1:W-:Y:S01]  /*14e40*/  @P5 STG.E.U16 [R4.64], R6 ;  /* 0x0000000604005986 */ /* 0x0003e2000c101506 */
[----:B----4-:R-:W-:Y:S02]  /*14e50*/  ISETP.LT.AND P3, PT, R16, c[0x0][0x17c], !P0 ;  /* 0x00005f0010007a0c */ /* 0x010fe40004761270 */
[----:B--2---:R-:W-:Y:S02]  /*14e60*/  ISETP.LT.AND P1, PT, R26, c[0x0][0x17c], !P0 ;  /* 0x00005f001a007a0c */ /* 0x004fe40004721270 */
[----:B------:R-:W2:Y:S01]  /*14e70*/  LDL.LU R26, [R1+0x208] ;  /* 0x00020800011a7983 */ /* 0x000ea20000300800 */
[----:B------:R-:W-:-:S03]  /*14e80*/  ISETP.LT.AND P2, PT, R20, c[0x0][0x17c], !P0 ;  /* 0x00005f0014007a0c */ /* 0x000fc60004741270 */
[----:B------:R-:W4:Y:S04]  /*14e90*/  LDL.LU R20, [R1+0x20c] ;  /* 0x00020c0001147983 */ /* 0x000f280000300800 */
[----:B------:R-:W4:Y:S04]  /*14ea0*/  LDL.LU R21, [R1+0x7c] ;  /* 0x00007c0001157983 */ /* 0x000f280000300800 */
[----:B------:R-:W4:Y:S04]  /*14eb0*/  LDL.LU R27, [R1+0x210] ;  /* 0x00021000011b7983 */ /* 0x000f280000300800 */
[----:B------:R-:W4:Y:S01]  /*14ec0*/  LDL.LU R16, [R1+0x6c] ;  /* 0x00006c0001107983 */ /* 0x000f220000300800 */
[----:B---3--:R-:W-:-:S03]  /*14ed0*/  ISETP.LT.AND P5, PT, R29, c[0x0][0x17c], !P0 ;  /* 0x00005f001d007a0c */ /* 0x008fc600047a1270 */
[----:B------:R-:W3:Y:S01]  /*14ee0*/  LDL.LU R29, [R1+0x214] ;  /* 0x00021400011d7983 */ /* 0x000ee20000300800 */
[----:B0-----:R-:W-:Y:S01]  /*14ef0*/  LEA R2, P6, R8, R28, 0x1 ;  /* 0x0000001c08027211 */ /* 0x001fe200078c08ff */
[----:B------:R-:W-:Y:S01]  /*14f00*/  IMAD R9, R25, 0x4, R8 ;  /* 0x0000000419097824 */ /* 0x000fe200078e0208 */
[----:B------:R-:W-:Y:S02]  /*14f10*/  PRMT R18, R18, 0x7632, R18 ;  /* 0x0000763212127816 */ /* 0x000fe40000000012 */
[----:B------:R-:W-:Y:S02]  /*14f20*/  LEA.HI.X.SX32 R3, R8, R0, 0x1, P6 ;  /* 0x0000000008037211 */ /* 0x000fe400030f0eff */
[----:B-1----:R-:W-:-:S03]  /*14f30*/  LEA R4, P6, R9, R28, 0x1 ;  /* 0x0000001c09047211 */ /* 0x002fc600078c08ff */
[----:B------:R0:W-:Y:S01]  /*14f40*/  @P4 STG.E.U16 [R2.64], R18 ;  /* 0x0000001202004986 */ /* 0x0001e2000c101506 */
[----:B------:R-:W-:Y:S02]  /*14f50*/  LEA.HI.X.SX32 R5, R9, R0, 0x1, P6 ;  /* 0x0000000009057211 */ /* 0x000fe400030f0eff */
[----:B------:R-:W-:Y:S01]  /*14f60*/  PRMT R10, R10, 0x7632, R10 ;  /* 0x000076320a0a7816 */ /* 0x000fe2000000000a */
[----:B0-----:R-:W-:-:S04]  /*14f70*/  IMAD R3, R25, 0x4, R9 ;  /* 0x0000000419037824 */ /* 0x001fc800078e0209 */
[----:B------:R-:W-:Y:S01]  /*14f80*/  IMAD R8, R25, 0x4, R3 ;  /* 0x0000000419087824 */ /* 0x000fe200078e0203 */
[----:B------:R-:W-:Y:S01]  /*14f90*/  LEA R2, P6, R3, R28, 0x1 ;  /* 0x0000001c03027211 */ /* 0x000fe200078c08ff */
[----:B------:R0:W-:Y:S01]  /*14fa0*/  @P3 STG.E.U16 [R4.64], R10 ;  /* 0x0000000a04003986 */ /* 0x0001e2000c101506 */
[----:B------:R-:W-:Y:S01]  /*14fb0*/  PRMT R9, R6, 0x7632, R9 ;  /* 0x0000763206097816 */ /* 0x000fe20000000009 */
[----:B------:R-:W-:Y:S01]  /*14fc0*/  IMAD R6, R25, 0x4, R8 ;  /* 0x0000000419067824 */ /* 0x000fe200078e0208 */
[----:B------:R-:W-:-:S05]  /*14fd0*/  LEA.HI.X.SX32 R3, R3, R0, 0x1, P6 ;  /* 0x0000000003037211 */ /* 0x000fca00030f0eff */
[----:B------:R1:W-:Y:S01]  /*14fe0*/  @P1 STG.E.U16 [R2.64], R9 ;  /* 0x0000000902001986 */ /* 0x0003e2000c101506 */
[----:B0-----:R-:W-:-:S04]  /*14ff0*/  LEA R4, P6, R8, R28, 0x1 ;  /* 0x0000001c08047211 */ /* 0x001fc800078c08ff */
[----:B------:R-:W-:Y:S01]  /*15000*/  LEA.HI.X.SX32 R5, R8, R0, 0x1, P6 ;  /* 0x0000000008057211 */ /* 0x000fe200030f0eff */
[----:B------:R-:W-:Y:S01]  /*15010*/  IMAD R8, R25, 0x4, R6 ;  /* 0x0000000419087824 */ /* 0x000fe200078e0206 */
[C---:B-1----:R-:W-:Y:S02]  /*15020*/  LEA R2, P6, R6.reuse, R28, 0x1 ;  /* 0x0000001c06027211 */ /* 0x042fe400078c08ff */
[----:B------:R-:W-:Y:S02]  /*15030*/  ISETP.LT.AND P4, PT, R15, c[0x0][0x17c], !P0 ;  /* 0x00005f000f007a0c */ /* 0x000fe40004781270 */
[----:B------:R-:W3:Y:S01]  /*15040*/  LDL R15, [R1+0x9c] ;  /* 0x00009c00010f7983 */ /* 0x000ee20000100800 */
[----:B------:R-:W-:Y:S01]  /*15050*/  LEA.HI.X.SX32 R3, R6, R0, 0x1, P6 ;  /* 0x0000000006037211 */ /* 0x000fe200030f0eff */
[----:B------:R-:W-:Y:S02]  /*15060*/  IMAD R6, R25, 0x4, R8 ;  /* 0x0000000419067824 */ /* 0x000fe400078e0208 */
[----:B------:R-:W3:Y:S01]  /*15070*/  LDL.LU R22, [R1+0xac] ;  /* 0x0000ac0001167983 */ /* 0x000ee20000300800 */
[----:B--2---:R-:W-:-:S03]  /*15080*/  ISETP.LT.AND P3, PT, R26, c[0x0][0x17c], !P0 ;  /* 0x00005f001a007a0c */ /* 0x004fc60004761270 */
[----:B------:R-:W2:Y:S04]  /*15090*/  LDL.LU R26, [R1+0x21c] ;  /* 0x00021c00011a7983 */ /* 0x000ea80000300800 */
[----:B------:R-:W2:Y:S04]  /*150a0*/  LDL.LU R13, [R1+0xbc] ;  /* 0x0000bc00010d7983 */ /* 0x000ea80000300800 */
[----:B----4-:R0:W-:Y:S01]  /*150b0*/  @P2 STG.E.U16 [R4.64], R21 ;  /* 0x0000001504002986 */ /* 0x0101e2000c101506 */
[----:B------:R-:W-:-:S03]  /*150c0*/  ISETP.LT.AND P2, PT, R27, c[0x0][0x17c], !P0 ;  /* 0x00005f001b007a0c */ /* 0x000fc60004741270 */
[----:B------:R-:W4:Y:S01]  /*150d0*/  LDL.LU R17, [R1+0x8c] ;  /* 0x00008c0001117983 */ /* 0x000f220000300800 */
[----:B------:R-:W-:-:S03]  /*150e0*/  ISETP.LT.AND P1, PT, R20, c[0x0][0x17c], !P0 ;  /* 0x00005f0014007a0c */ /* 0x000fc60004721270 */
[----:B------:R-:W4:Y:S01]  /*150f0*/  LDL.LU R27, [R1+0x224] ;  /* 0x00022400011b7983 */ /* 0x000f220000300800 */
[----:B0-----:R-:W-:-:S03]  /*15100*/  LEA R4, P6, R8, R28, 0x1 ;  /* 0x0000001c08047211 */ /* 0x001fc600078c08ff */
[----:B------:R0:W-:Y:S01]  /*15110*/  @P5 STG.E.U16 [R2.64], R16 ;  /* 0x0000001002005986 */ /* 0x0001e2000c101506 */
[----:B------:R-:W-:-:S03]  /*15120*/  LEA.HI.X.SX32 R5, R8, R0, 0x1, P6 ;  /* 0x0000000008057211 */ /* 0x000fc600030f0eff */
[----:B------:R-:W4:Y:S01]  /*15130*/  LDL.LU R18, [R1+0x228] ;  /* 0x0002280001127983 */ /* 0x000f220000300800 */
[----:B---3--:R-:W-:-:S03]  /*15140*/  ISETP.LT.AND P5, PT, R29, c[0x0][0x17c], !P0 ;  /* 0x00005f001d007a0c */ /* 0x008fc600047a1270 */
[----:B------:R-:W3:Y:S01]  /*15150*/  LDL.LU R20, [R1+0x5c] ;  /* 0x00005c0001147983 */ /* 0x000ee20000300800 */
[----:B0-----:R-:W-:-:S03]  /*15160*/  LEA R2, P6, R6, R28, 0x1 ;  /* 0x0000001c06027211 */ /* 0x001fc600078c08ff */
[----:B------:R-:W3:Y:S01]  /*15170*/  LDL.LU R14, [R1+0x22c] ;  /* 0x00022c00010e7983 */ /* 0x000ee20000300800 */
[----:B------:R-:W-:Y:S01]  /*15180*/  IMAD R8, R25, 0x4, R6 ;  /* 0x0000000419087824 */ /* 0x000fe200078e0206 */
[----:B------:R-:W-:Y:S02]  /*15190*/  LEA.HI.X.SX32 R3, R6, R0, 0x1, P6 ;  /* 0x0000000006037211 */ /* 0x000fe400030f0eff */
[----:B------:R-:W3:Y:S04]  /*151a0*/  LDL.LU R29, [R1+0x1c] ;  /* 0x00001c00011d7983 */ /* 0x000ee80000300800 */
[----:B------:R-:W3:Y:S04]  /*151b0*/  LDL.LU R24, [R1+0x4c] ;  /* 0x00004c0001187983 */ /* 0x000ee80000300800 */
[----:B------:R-:W3:Y:S04]  /*151c0*/  LDL.LU R6, [R1+0x218] ;  /* 0x0002180001067983 */ /* 0x000ee80000300800 */
[----:B------:R0:W-:Y:S04]  /*151d0*/  @P4 STG.E.U16 [R4.64], R15 ;  /* 0x0000000f04004986 */ /* 0x0001e8000c101506 */
[----:B------:R1:W-:Y:S01]  /*151e0*/  @P3 STG.E.U16 [R2.64], R22 ;  /* 0x0000001602003986 */ /* 0x0003e2000c101506 */
[----:B0-----:R-:W-:-:S03]  /*151f0*/  LEA R4, P6, R8, R28, 0x1 ;  /* 0x0000001c08047211 */ /* 0x001fc600078c08ff */
[----:B------:R-:W4:Y:S01]  /*15200*/  LDL.LU R15, [R1+0x568] ;  /* 0x00056800010f7983 */ /* 0x000f220000300800 */
[----:B------:R-:W-:Y:S02]  /*15210*/  LEA.HI.X.SX32 R5, R8, R0, 0x1, P6 ;  /* 0x0000000008057211 */ /* 0x000fe400030f0eff */
[----:B--2---:R-:W-:Y:S02]  /*15220*/  ISETP.LT.AND P3, PT, R26, c[0x0][0x17c], !P0 ;  /* 0x00005f001a007a0c */ /* 0x004fe40004761270 */
[----:B------:R-:W2:Y:S01]  /*15230*/  LDL.LU R26, [R1+0x3c] ;  /* 0x00003c00011a7983 */ /* 0x000ea20000300800 */
[----:B---3--:R-:W-:Y:S01]  /*15240*/  ISETP.LT.AND P4, PT, R6, c[0x0][0x17c], !P0 ;  /* 0x00005f0006007a0c */ /* 0x008fe20004781270 */
[----:B------:R-:W-:-:S05]  /*15250*/  IMAD R6, R25, 0x4, R8 ;  /* 0x0000000419067824 */ /* 0x000fca00078e0208 */
[----:B-1----:R-:W-:Y:S01]  /*15260*/  LEA R2, P6, R6, R28, 0x1 ;  /* 0x0000001c06027211 */ /* 0x002fe200078c08ff */
[----:B------:R-:W-:-:S03]  /*15270*/  IMAD R8, R25, 0x4, R6 ;  /* 0x0000000419087824 */ /* 0x000fc600078e0206 */
[----:B------:R-:W-:Y:S02]  /*15280*/  LEA.HI.X.SX32 R3, R6, R0, 0x1, P6 ;  /* 0x0000000006037211 */ /* 0x000fe400030f0eff */
[----:B------:R-:W3:Y:S04]  /*15290*/  LDL.LU R6, [R1+0x220] ;  /* 0x0002200001067983 */ /* 0x000ee80000300800 */
[----:B------:R0:W-:Y:S04]  /*152a0*/  @P1 STG.E.U16 [R4.64], R13 ;  /* 0x0000000d04001986 */ /* 0x0001e8000c101506 */
[----:B----4-:R1:W-:Y:S01]  /*152b0*/  @P2 STG.E.U16 [R2.64], R17 ;  /* 0x0000001102002986 */ /* 0x0103e2000c101506 */
[----:B0-----:R-:W-:-:S04]  /*152c0*/  LEA R4, P6, R8, R28, 0x1 ;  /* 0x0000001c08047211 */ /* 0x001fc800078c08ff */
[----:B------:R-:W-:-:S05]  /*152d0*/  LEA.HI.X.SX32 R5, R8, R0, 0x1, P6 ;  /* 0x0000000008057211 */ /* 0x000fca00030f0eff */
[----:B------:R0:W-:Y:S01]  /*152e0*/  @P5 STG.E.U16 [R4.64], R20 ;  /* 0x0000001404005986 */ /* 0x0001e2000c101506 */
[----:B------:R-:W-:Y:S02]  /*152f0*/  ISETP.LT.AND P2, PT, R27, c[0x0][0x17c], !P0 ;  /* 0x00005f001b007a0c */ /* 0x000fe40004741270 */
[----:B------:R-:W-:Y:S01]  /*15300*/  ISETP.LT.AND P5, PT, R18, c[0x0][0x17c], !P0 ;  /* 0x00005f0012007a0c */ /* 0x000fe200047a1270 */
[----:B------:R-:W4:Y:S01]  /*15310*/  LDL.LU R27, [R1+0x2c] ;  /* 0x00002c00011b7983 */ /* 0x000f220000300800 */
[----:B---3--:R-:W-:Y:S01]  /*15320*/  ISETP.LT.AND P1, PT, R6, c[0x0][0x17c], !P0 ;  /* 0x00005f0006007a0c */ /* 0x008fe20004721270 */
[----:B------:R-:W-:-:S04]  /*15330*/  IMAD R6, R25, 0x4, R8 ;  /* 0x0000000419067824 */ /* 0x000fc800078e0208 */
[----:B------:R-:W-:Y:S01]  /*15340*/  IMAD R8, R25, 0x4, R6 ;  /* 0x0000000419087824 */ /* 0x000fe200078e0206 */
[----:B-1----:R-:W-:-:S04]  /*15350*/  LEA R2, P6, R6, R28, 0x1 ;  /* 0x0000001c06027211 */ /* 0x002fc800078c08ff */
[----:B------:R-:W-:Y:S01]  /*15360*/  LEA.HI.X.SX32 R3, R6, R0, 0x1, P6 ;  /* 0x0000000006037211 */ /* 0x000fe200030f0eff */
[----:B------:R-:W-:Y:S01]  /*15370*/  IMAD R6, R25, 0x4, R8 ;  /* 0x0000000419067824 */ /* 0x000fe200078e0208 */
[----:B0-----:R-:W-:-:S03]  /*15380*/  LEA R4, P6, R8, R28, 0x1 ;  /* 0x0000001c08047211 */ /* 0x001fc600078c08ff */
[----:B------:R0:W-:Y:S01]  /*15390*/  @P4 STG.E.U16 [R2.64], R29 ;  /* 0x0000001d02004986 */ /* 0x0001e2000c101506 */
[----:B------:R-:W-:Y:S02]  /*153a0*/  LEA.HI.X.SX32 R5, R8, R0, 0x1, P6 ;  /* 0x0000000008057211 */ /* 0x000fe400030f0eff */
[----:B------:R-:W-:Y:S01]  /*153b0*/  ISETP.LT.AND P4, PT, R14, c[0x0][0x17c], !P0 ;  /* 0x00005f000e007a0c */ /* 0x000fe20004781270 */
[----:B------:R-:W-:Y:S01]  /*153c0*/  IMAD R8, R25, 0x4, R6 ;  /* 0x0000000419087824 */ /* 0x000fe200078e0206 */
[----:B------:R-:W3:Y:S04]  /*153d0*/  LDL.LU R14, [R1+0x244] ;  /* 0x00024400010e7983 */ /* 0x000ee80000300800 */
[----:B------:R-:W2:Y:S01]  /*153e0*/  LDL.LU R18, [R1+0x248] ;  /* 0x0002480001127983 */ /* 0x000ea20000300800 */
[----:B0-----:R-:W-:-:S04]  /*153f0*/  LEA R2, P6, R6, R28, 0x1 ;  /* 0x0000001c06027211 */ /* 0x001fc800078c08ff */
[----:B------:R-:W-:Y:S02]  /*15400*/  LEA.HI.X.SX32 R3, R6, R0, 0x1, P6 ;  /* 0x0000000006037211 */ /* 0x000fe400030f0eff */
[----:B------:R-:W2:Y:S04]  /*15410*/  LDL.LU R6, [R1+0x230] ;  /* 0x0002300001067983 */ /* 0x000ea80000300800 */
[----:B------:R0:W-:Y:S02]  /*15420*/  @P3 STG.E.U16 [R4.64], R24 ;  /* 0x0000001804003986 */ /* 0x0001e4000c101506 */
[----:B0-----:R-:W-:-:S04]  /*15430*/  LEA R4, P6, R8, R28, 0x1 ;  /* 0x0000001c08047211 */ /* 0x001fc800078c08ff */
[----:B------:R-:W-:Y:S02]  /*15440*/  LEA.HI.X.SX32 R5, R8, R0, 0x1, P6 ;  /* 0x0000000008057211 */ /* 0x000fe400030f0eff */
[----:B--2---:R-:W-:Y:S01]  /*15450*/  ISETP.LT.AND P3, PT, R6, c[0x0][0x17c], !P0 ;  /* 0x00005f0006007a0c */ /* 0x004fe20004761270 */
[----:B------:R-:W-:Y:S02]  /*15460*/  IMAD R6, R25, 0x4, R8 ;  /* 0x0000000419067824 */ /* 0x000fe400078e0208 */
        /* <DEDUP_REMOVED lines=14> */
[----:B----4-:R1:W-:Y:S01]  /*15550*/  @P4 STG.E.U16 [R4.64], R27 ;  /* 0x0000001b04004986 */ /* 0x0103e2000c101506 */
[----:B0-----:R-:W-:-:S04]  /*15560*/  LEA R2, P6, R6, R28, 0x1 ;  /* 0x0000001c06027211 */ /* 0x001fc800078c08ff */
[----:B------:R-:W-:-:S05]  /*15570*/  LEA.HI.X.SX32 R3, R6, R0, 0x1, P6 ;  /* 0x0000000006037211 */ /* 0x000fca00030f0eff */
[----:B------:R-:W-:Y:S01]  /*15580*/  @P3 STG.E.U16 [R2.64], R19 ;  /* 0x0000001302003986 */ /* 0x000fe2000c101506 */
[----:B---3--:R-:W-:Y:S02]  /*15590*/  ISETP.LT.AND P3, PT, R14, c[0x0][0x17c], !P0 ;  /* 0x00005f000e007a0c */ /* 0x008fe40004761270 */
[----:B--2---:R-:W-:Y:S01]  /*155a0*/  ISETP.LT.AND P5, PT, R8, c[0x0][0x17c], !P0 ;  /* 0x00005f0008007a0c */ /* 0x004fe200047a1270 */
[----:B------:R-:W-:Y:S02]  /*155b0*/  IMAD R8, R25, 0x4, R6 ;  /* 0x0000000419087824 */ /* 0x000fe400078e0206 */
[----:B------:R-:W2:Y:S03]  /*155c0*/  LDL.LU R6, [R1+0x240] ;  /* 0x0002400001067983 */ /* 0x000ea60000300800 */
[C---:B-1----:R-:W-:Y:S01]  /*155d0*/  LEA R4, P6, R8.reuse, R28, 0x1 ;  /* 0x0000001c08047211 */ /* 0x042fe200078c08ff */
[----:B------:R-:W3:Y:S03]  /*155e0*/  LDL.LU R14, [R1+0x258] ;  /* 0x00025800010e7983 */ /* 0x000ee60000300800 */
[----:B------:R-:W-:-:S05]  /*155f0*/  LEA.HI.X.SX32 R5, R8, R0, 0x1, P6 ;  /* 0x0000000008057211 */ /* 0x000fca00030f0eff */
[----:B------:R0:W-:Y:S01]  /*15600*/  @P1 STG.E.U16 [R4.64], R11 ;  /* 0x0000000b04001986 */ /* 0x0001e2000c101506 */
[----:B------:R-:W-:-:S03]  /*15610*/  ISETP.LT.AND P1, PT, R18, c[0x0][0x17c], !P0 ;  /* 0x00005f0012007a0c */ /* 0x000fc60004721270 */
[----:B------:R-:W4:Y:S04]  /*15620*/  LDL.LU R18, [R1+0x25c] ;  /* 0x00025c0001127983 */ /* 0x000f280000300800 */
[----:B0-----:R-:W3:Y:S01]  /*15630*/  LDL.LU R5, [R1+0x24c] ;  /* 0x00024c0001057983 */ /* 0x001ee20000300800 */
[----:B------:R-:W-:Y:S02]  /*15640*/  PRMT R9, R21, 0x7632, R9 ;  /* 0x0000763215097816 */ /* 0x000fe40000000009 */
[----:B------:R-:W-:Y:S01]  /*15650*/  PRMT R10, R16, 0x7632, R10 ;  /* 0x00007632100a7816 */ /* 0x000fe2000000000a */
[----:B------:R-:W4:Y:S04]  /*15660*/  LDL.LU R21, [R1+0x260] ;  /* 0x0002600001157983 */ /* 0x000f280000300800 */
[----:B------:R-:W4:Y:S01]  /*15670*/  LDL.LU R16, [R1+0x268] ;  /* 0x0002680001107983 */ /* 0x000f220000300800 */
[----:B--2---:R-:W-:Y:S01]  /*15680*/  ISETP.LT.AND P4, PT, R6, c[0x0][0x17c], !P0 ;  /* 0x00005f0006007a0c */ /* 0x004fe20004781270 */
[----:B------:R-:W-:-:S05]  /*15690*/  IMAD R6, R25, 0x4, R8 ;  /* 0x0000000419067824 */ /* 0x000fca00078e0208 */
[----:B------:R-:W-:Y:S01]  /*156a0*/  LEA R2, P6, R6, R28, 0x1 ;  /* 0x0000001c06027211 */ /* 0x000fe200078c08ff */
[----:B------:R-:W-:-:S03]  /*156b0*/  IMAD R8, R25, 0x4, R6 ;  /* 0x0000000419087824 */ /* 0x000fc600078e0206 */
[----:B------:R-:W-:Y:S01]  /*156c0*/  LEA.HI.X.SX32 R3, R6, R0, 0x1, P6 ;  /* 0x0000000006037211 */ /* 0x000fe200030f0eff */
[----:B------:R-:W-:Y:S01]  /*156d0*/  IMAD R6, R25, 0x4, R8 ;  /* 0x0000000419067824 */ /* 0x000fe200078e0208 */
[----:B------:R-:W-:-:S03]  /*156e0*/  LEA R4, P6, R8, R28, 0x1 ;  /* 0x0000001c08047211 */ /* 0x000fc600078c08ff */
[----:B------:R0:W-:Y:S01]  /*156f0*/  @P2 STG.E.U16 [R2.64], R7 ;  /* 0x0000000702002986 */ /* 0x0001e2000c101506 */
[----:B---3--:R-:W-:Y:S02]  /*15700*/  ISETP.LT.AND P2, PT, R5, c[0x0][0x17c], !P0 ;  /* 0x00005f0005007a0c */ /* 0x008fe40004741270 */
[----:B------:R-:W-:Y:S02]  /*15710*/  LEA.HI.X.SX32 R5, R8, R0, 0x1, P6 ;  /* 0x0000000008057211 */ /* 0x000fe400030f0eff */
[C---:B0-----:R-:W-:Y:S01]  /*15720*/  LEA R2, P6, R6.reuse, R28, 0x1 ;  /* 0x0000001c06027211 */ /* 0x041fe200078c08ff */
[----:B------:R-:W-:Y:S02]  /*15730*/  IMAD R8, R25, 0x4, R6 ;  /* 0x0000000419087824 */ /* 0x000fe400078e0206 */
[----:B------:R0:W-:Y:S01]  /*15740*/  @P5 STG.E.U16 [R4.64], R9 ;  /* 0x0000000904005986 */ /* 0x0001e2000c101506 */
[----:B------:R-:W-:-:S03]  /*15750*/  LEA.HI.X.SX32 R3, R6, R0, 0x1, P6 ;  /* 0x0000000006037211 */ /* 0x000fc600030f0eff */
[----:B------:R-:W2:Y:S04]  /*15760*/  LDL.LU R6, [R1+0x9c] ;  /* 0x00009c0001067983 */ /* 0x000ea80000300800 */
[----:B0-----:R-:W3:Y:S04]  /*15770*/  LDL.LU R5, [R1+0x250] ;  /* 0x0002500001057983 */ /* 0x001ee80000300800 */
[----:B------:R-:W4:Y:S01]  /*15780*/  LDL.LU R9, [R1+0x254] ;  /* 0x0002540001097983 */ /* 0x000f220000300800 */
[----:B------:R-:W-:-:S03]  /*15790*/  LEA R4, P6, R8, R28, 0x1 ;  /* 0x0000001c08047211 */ /* 0x000fc600078c08ff */
[----:B------:R0:W-:Y:S01]  /*157a0*/  @P4 STG.E.U16 [R2.64], R10 ;  /* 0x0000000a02004986 */ /* 0x0001e2000c101506 */
[----:B------:R-:W-:-:S03]  /*157b0*/  PRMT R12, R22, 0x7632, R12 ;  /* 0x00007632160c7816 */ /* 0x000fc6000000000c */
[----:B------:R-:W4:Y:S01]  /*157c0*/  LDL.LU R22, [R1+0x26c] ;  /* 0x00026c0001167983 */ /* 0x000f220000300800 */
[----:B0-----:R-:W-:Y:S01]  /*157d0*/  IMAD R3, R25, 0x4, R8 ;  /* 0x0000000419037824 */ /* 0x001fe200078e0208 */
[----:B------:R-:W-:Y:S02]  /*157e0*/  PRMT R10, R17, 0x7632, R10 ;  /* 0x00007632110a7816 */ /* 0x000fe4000000000a */
[----:B--2---:R-:W-:Y:S01]  /*157f0*/  PRMT R11, R6, 0x7632, R11 ;  /* 0x00007632060b7816 */ /* 0x004fe2000000000b */
[----:B------:R-:W-:Y:S01]  /*15800*/  IMAD R6, R25, 0x4, R3 ;  /* 0x0000000419067824 */ /* 0x000fe200078e0203 */
[----:B---3--:R-:W-:Y:S02]  /*15810*/  ISETP.LT.AND P5, PT, R5, c[0x0][0x17c], !P0 ;  /* 0x00005f0005007a0c */ /* 0x008fe400047a1270 */
[----:B------:R-:W-:Y:S02]  /*15820*/  LEA.HI.X.SX32 R5, R8, R0, 0x1, P6 ;  /* 0x0000000008057211 */ /* 0x000fe400030f0eff */
[----:B------:R-:W-:Y:S01]  /*15830*/  LEA R2, P6, R3, R28, 0x1 ;  /* 0x0000001c03027211 */ /* 0x000fe200078c08ff */
[----:B------:R-:W-:-:S02]  /*15840*/  IMAD R8, R25, 0x4, R6 ;  /* 0x0000000419087824 */ /* 0x000fc400078e0206 */
[----:B------:R0:W-:Y:S01]  /*15850*/  @P3 STG.E.U16 [R4.64], R11 ;  /* 0x0000000b04003986 */ /* 0x0001e2000c101506 */
[----:B------:R-:W-:-:S05]  /*15860*/  LEA.HI.X.SX32 R3, R3, R0, 0x1, P6 ;  /* 0x0000000003037211 */ /* 0x000fca00030f0eff */
[----:B------:R1:W-:Y:S01]  /*15870*/  @P1 STG.E.U16 [R2.64], R12 ;  /* 0x0000000c02001986 */ /* 0x0003e2000c101506 */
[----:B0-----:R-:W-:-:S04]  /*15880*/  LEA R4, P6, R6, R28, 0x1 ;  /* 0x0000001c06047211 */ /* 0x001fc800078c08ff */
[----:B------:R-:W-:Y:S02]  /*15890*/  LEA.HI.X.SX32 R5, R6, R0, 0x1, P6 ;  /* 0x0000000006057211 */ /* 0x000fe400030f0eff */
[----:B-1----:R-:W-:Y:S02]  /*158a0*/  LEA R2, P6, R8, R28, 0x1 ;  /* 0x0000001c08027211 */ /* 0x002fe400078c08ff */
[----:B------:R-:W-:Y:S02]  /*158b0*/  ISETP.LT.AND P3, PT, R14, c[0x0][0x17c], !P0 ;  /* 0x00005f000e007a0c */ /* 0x000fe40004761270 */
[----:B------:R-:W-:Y:S01]  /*158c0*/  PRMT R6, R13, 0x7632, R6 ;  /* 0x000076320d067816 */ /* 0x000fe20000000006 */
[----:B------:R-:W2:Y:S01]  /*158d0*/  LDL.LU R14, [R1+0x270] ;  /* 0x00027000010e7983 */ /* 0x000ea20000300800 */
[----:B------:R-:W-:Y:S02]  /*158e0*/  LEA.HI.X.SX32 R3, R8, R0, 0x1, P6 ;  /* 0x0000000008037211 */ /* 0x000fe400030f0eff */
[----:B----4-:R-:W-:Y:S01]  /*158f0*/  ISETP.LT.AND P4, PT, R9, c[0x0][0x17c], !P0 ;  /* 0x00005f0009007a0c */ /* 0x010fe20004781270 */
[----:B------:R0:W-:Y:S01]  /*15900*/  @P2 STG.E.U16 [R4.64], R6 ;  /* 0x0000000604002986 */ /* 0x0001e2000c101506 */
[----:B------:R-:W-:Y:S01]  /*15910*/  PRMT R11, R29, 0x7632, R11 ;  /* 0x000076321d0b7816 */ /* 0x000fe2000000000b */
[----:B------:R-:W-:-:S02]  /*15920*/  IMAD R9, R25, 0x4, R8 ;  /* 0x0000000419097824 */ /* 0x000fc400078e0208 */
[----:B------:R1:W-:Y:S01]  /*15930*/  @P5 STG.E.U16 [R2.64], R10 ;  /* 0x0000000a02005986 */ /* 0x0003e2000c101506 */
[----:B------:R-:W-:Y:S02]  /*15940*/  ISETP.LT.AND P5, PT, R16, c[0x0][0x17c], !P0 ;  /* 0x00005f0010007a0c */ /* 0x000fe400047a1270 */
[----:B------:R-:W-:Y:S01]  /*15950*/  PRMT R8, R20, 0x7632, R8 ;  /* 0x0000763214087816 */ /* 0x000fe20000000008 */
[----:B------:R-:W3:Y:S04]  /*15960*/  LDL.LU R29, [R1+0x274] ;  /* 0x00027400011d7983 */ /* 0x000ee80000300800 */
[----:B------:R-:W4:Y:S04]  /*15970*/  LDL.LU R16, [R1+0x278] ;  /* 0x0002780001107983 */ /* 0x000f280000300800 */
[----:B------:R-:W4:Y:S01]  /*15980*/  LDL.LU R20, [R1+0x264] ;  /* 0x0002640001147983 */ /* 0x000f220000300800 */
[----:B------:R-:W-:Y:S01]  /*15990*/  IMAD R13, R25, 0x4, R9 ;  /* 0x00000004190d7824 */ /* 0x000fe200078e0209 */
[----:B------:R-:W-:-:S03]  /*159a0*/  ISETP.LT.AND P2, PT, R21, c[0x0][0x17c], !P0 ;  /* 0x00005f0015007a0c */ /* 0x000fc60004741270 */
[----:B------:R-:W-:Y:S01]  /*159b0*/  IMAD R21, R25, 0x4, R13 ;  /* 0x0000000419157824 */ /* 0x000fe200078e020d */
[----:B0-----:R-:W-:-:S03]  /*159c0*/  LEA R4, P6, R9, R28, 0x1 ;  /* 0x0000001c09047211 */ /* 0x001fc600078c08ff */
[----:B------:R-:W-:Y:S01]  /*159d0*/  IMAD R17, R25, 0x4, R21 ;  /* 0x0000000419117824 */ /* 0x000fe200078e0215 */
[----:B------:R-:W-:Y:S02]  /*159e0*/  LEA.HI.X.SX32 R5, R9, R0, 0x1, P6 ;  /* 0x0000000009057211 */ /* 0x000fe400030f0eff */
[----:B-1----:R-:W-:Y:S01]  /*159f0*/  LEA R2, P6, R13, R28, 0x1 ;  /* 0x0000001c0d027211 */ /* 0x002fe200078c08ff */
[----:B------:R-:W-:Y:S01]  /*15a00*/  IMAD R9, R25, 0x4, R17 ;  /* 0x0000000419097824 */ /* 0x000fe200078e0211 */
[----:B------:R-:W-:Y:S01]  /*15a10*/  ISETP.LT.AND P1, PT, R18, c[0x0][0x17c], !P0 ;  /* 0x00005f0012007a0c */ /* 0x000fe20004721270 */
[----:B------:R0:W-:Y:S01]  /*15a20*/  @P4 STG.E.U16 [R4.64], R8 ;  /* 0x0000000804004986 */ /* 0x0001e2000c101506 */
[----:B------:R-:W-:Y:S01]  /*15a30*/  LEA.HI.X.SX32 R3, R13, R0, 0x1, P6 ;  /* 0x000000000d037211 */ /* 0x000fe200030f0eff */
[----:B------:R-:W-:Y:S01]  /*15a40*/  IMAD R13, R25, 0x4, R9 ;  /* 0x00000004190d7824 */ /* 0x000fe200078e0209 */
[----:B------:R-:W-:Y:S02]  /*15a50*/  PRMT R10, R15, 0x7632, R10 ;  /* 0x000076320f0a7816 */ /* 0x000fe4000000000a */
[----:B------:R-:W-:Y:S01]  /*15a60*/  PRMT R6, R24, 0x7632, R6 ;  /* 0x0000763218067816 */ /* 0x000fe20000000006 */
[----:B------:R-:W-:Y:S01]  /*15a70*/  IMAD R15, R25, 0x4, R13 ;  /* 0x00000004190f7824 */ /* 0x000fe200078e020d */
[----:B------:R1:W-:Y:S01]  /*15a80*/  @P3 STG.E.U16 [R2.64], R11 ;  /* 0x0000000b02003986 */ /* 0x0003e2000c101506 */
[----:B0-----:R-:W-:-:S04]  /*15a90*/  LEA R4, P6, R21, R28, 0x1 ;  /* 0x0000001c15047211 */ /* 0x001fc800078c08ff */
[----:B------:R-:W-:Y:S01]  /*15aa0*/  LEA.HI.X.SX32 R5, R21, R0, 0x1, P6 ;  /* 0x0000000015057211 */ /* 0x000fe200030f0eff */
[----:B------:R-:W-:Y:S01]  /*15ab0*/  IMAD R21, R25, 0x4, R15 ;  /* 0x0000000419157824 */ /* 0x000fe200078e020f */
[----:B-1----:R-:W-:-:S03]  /*15ac0*/  LEA R2, P6, R17, R28, 0x1 ;  /* 0x0000001c11027211 */ /* 0x002fc600078c08ff */
[----:B------:R0:W-:Y:S01]  /*15ad0*/  @P1 STG.E.U16 [R4.64], R6 ;  /* 0x0000000604001986 */ /* 0x0001e2000c101506 */
[----:B------:R-:W-:Y:S01]  /*15ae0*/  LEA.HI.X.SX32 R3, R17, R0, 0x1, P6 ;  /* 0x0000000011037211 */ /* 0x000fe200030f0eff */
[----:B------:R-:W-:-:S04]  /*15af0*/  IMAD R17, R25, 0x4, R21 ;  /* 0x0000000419117824 */ /* 0x000fc800078e0215 */
[----:B------:R1:W-:Y:S01]  /*15b00*/  @P2 STG.E.U16 [R2.64], R10 ;  /* 0x0000000a02002986 */ /* 0x0003e2000c101506 */
[----:B0-----:R-:W-:Y:S01]  /*15b10*/  LEA R4, P1, R9, R28, 0x1 ;  /* 0x0000001c09047211 */ /* 0x001fe200078208ff */
[----:B------:R-:W-:-:S03]  /*15b20*/  IMAD R25, R25, 0x4, R17 ;  /* 0x0000000419197824 */ /* 0x000fc600078e0211 */
[----:B------:R-:W-:Y:S02]  /*15b30*/  LEA.HI.X.SX32 R5, R9, R0, 0x1, P1 ;  /* 0x0000000009057211 */ /* 0x000fe400008f0eff */
[-C--:B-1----:R-:W-:Y:S02]  /*15b40*/  LEA R2, P1, R15, R28.reuse, 0x1 ;  /* 0x0000001c0f027211 */ /* 0x082fe400078208ff */
[----:B------:R-:W-:Y:S02]  /*15b50*/  LEA R8, P2, R13, R28, 0x1 ;  /* 0x0000001c0d087211 */ /* 0x000fe400078408ff */
[----:B------:R-:W-:Y:S02]  /*15b60*/  LEA.HI.X.SX32 R3, R15, R0, 0x1, P1 ;  /* 0x000000000f037211 */ /* 0x000fe400008f0eff */
[----:B------:R-:W-:Y:S02]  /*15b70*/  LEA R12, P1, R25, R28, 0x1 ;  /* 0x0000001c190c7211 */ /* 0x000fe400078208ff */
[----:B------:R-:W-:-:S02]  /*15b80*/  ISETP.LT.AND P4, PT, R22, c[0x0][0x17c], !P0 ;  /* 0x00005f0016007a0c */ /* 0x000fc40004781270 */
[-C--:B------:R-:W-:Y:S02]  /*15b90*/  LEA.HI.X.SX32 R9, R13, R0.reuse, 0x1, P2 ;  /* 0x000000000d097211 */ /* 0x080fe400010f0eff */
[----:B------:R-:W-:Y:S02]  /*15ba0*/  LEA.HI.X.SX32 R13, R25, R0, 0x1, P1 ;  /* 0x00000000190d7211 */ /* 0x000fe400008f0eff */
[----:B------:R-:W-:Y:S02]  /*15bb0*/  PRMT R23, R23, 0x7632, R23 ;  /* 0x0000763217177816 */ /* 0x000fe40000000017 */
[----:B------:R-:W-:Y:S02]  /*15bc0*/  PRMT R6, R27, 0x7632, R6 ;  /* 0x000076321b067816 */ /* 0x000fe40000000006 */
[----:B------:R-:W-:Y:S02]  /*15bd0*/  PRMT R19, R19, 0x7632, R19 ;  /* 0x0000763213137816 */ /* 0x000fe40000000013 */
[----:B------:R-:W-:-:S02]  /*15be0*/  PRMT R11, R11, 0x7632, R11 ;  /* 0x000076320b0b7816 */ /* 0x000fc4000000000b */
[----:B--2---:R-:W-:Y:S02]  /*15bf0*/  ISETP.LT.AND P3, PT, R14, c[0x0][0x17c], !P0 ;  /* 0x00005f000e007a0c */ /* 0x004fe40004761270 */
[----:B------:R-:W-:-:S04]  /*15c00*/  LEA R14, P6, R21, R28, 0x1 ;  /* 0x0000001c150e7211 */ /* 0x000fc800078c08ff */
[----:B------:R-:W-:Y:S02]  /*15c10*/  LEA.HI.X.SX32 R15, R21, R0, 0x1, P6 ;  /* 0x00000000150f7211 */ /* 0x000fe400030f0eff */
[----:B------:R-:W-:Y:S02]  /*15c20*/  LEA R28, P6, R17, R28, 0x1 ;  /* 0x0000001c111c7211 */ /* 0x000fe400078c08ff */
[----:B---3--:R-:W-:Y:S02]  /*15c30*/  ISETP.LT.AND P2, PT, R29, c[0x0][0x17c], !P0 ;  /* 0x00005f001d007a0c */ /* 0x008fe40004741270 */
[----:B----4-:R-:W-:Y:S02]  /*15c40*/  ISETP.LT.AND P1, PT, R16, c[0x0][0x17c], !P0 ;  /* 0x00005f0010007a0c */ /* 0x010fe40004721270 */
[----:B------:R-:W-:Y:S02]  /*15c50*/  LEA.HI.X.SX32 R29, R17, R0, 0x1, P6 ;  /* 0x00000000111d7211 */ /* 0x000fe400030f0eff */
[----:B------:R-:W-:-:S02]  /*15c60*/  ISETP.LT.AND P0, PT, R20, c[0x0][0x17c], !P0 ;  /* 0x00005f0014007a0c */ /* 0x000fc40004701270 */
[----:B------:R-:W-:-:S05]  /*15c70*/  PRMT R0, R26, 0x7632, R0 ;  /* 0x000076321a007816 */ /* 0x000fca0000000000 */
[----:B------:R0:W-:Y:S04]  /*15c80*/  @P5 STG.E.U16 [R4.64], R0 ;  /* 0x0000000004005986 */ /* 0x0001e8000c101506 */
[----:B------:R0:W-:Y:S04]  /*15c90*/  @P4 STG.E.U16 [R8.64], R23 ;  /* 0x0000001708004986 */ /* 0x0001e8000c101506 */
[----:B------:R0:W-:Y:S04]  /*15ca0*/  @P3 STG.E.U16 [R2.64], R6 ;  /* 0x0000000602003986 */ /* 0x0001e8000c101506 */
[----:B------:R0:W-:Y:S04]  /*15cb0*/  @P2 STG.E.U16 [R14.64], R19 ;  /* 0x000000130e002986 */ /* 0x0001e8000c101506 */
[----:B------:R0:W-:Y:S01]  /*15cc0*/  @P1 STG.E.U16 [R28.64], R11 ;  /* 0x0000000b1c001986 */ /* 0x0001e2000c101506 */
[----:B------:R-:W-:Y:S05]  /*15cd0*/  @!P0 EXIT ;  /* 0x000000000000894d */ /* 0x000fea0003800000 */
[----:B0-----:R-:W-:-:S05]  /*15ce0*/  PRMT R6, R7, 0x7632, R6 ;  /* 0x0000763207067816 */ /* 0x001fca0000000006 */
[----:B------:R-:W-:Y:S01]  /*15cf0*/  STG.E.U16 [R12.64], R6 ;  /* 0x000000060c007986 */ /* 0x000fe2000c101506 */
[----:B------:R-:W-:Y:S05]  /*15d00*/  EXIT ;  /* 0x000000000000794d */ /* 0x000fea0003800000 */
.L_x_3:
[----:B------:R-:W-:-:S00]  /*15d10*/  BRA `(.L_x_3) ;  /* 0xfffffff000007947 */ /* 0x000fc0000383ffff */
[----:B------:R-:W-:-:S00]  /*15d20*/  NOP ;  /* 0x0000000000007918 */ /* 0x000fc00000000000 */
        /* <DEDUP_REMOVED lines=13> */
.L_x_4:


//--------------------- .nv.shared.matmul_kernel  --------------------------
	.section	.nv.shared.matmul_kernel,"aw",@nobits
	.sectionflags	@""
	.align	16
